def matmul_kernel(
    a_ptr,
    b_ptr,
    c_ptr,
    M,
    N,
    K,
    stride_am,
    stride_ak,
    stride_bk,
    stride_bn,
    stride_cm,
    stride_cn,
    BLOCK_M: tl.constexpr,
    BLOCK_N: tl.constexpr,
    BLOCK_K: tl.constexpr,
    GROUP_M: tl.constexpr,
):
    pid = tl.program_id(axis=0)
    num_pid_m = tl.cdiv(M, BLOCK_M)
    num_pid_n = tl.cdiv(N, BLOCK_N)
    num_pid_in_group = GROUP_M * num_pid_n
    group_id = pid // num_pid_in_group
    first_pid_m = group_id * GROUP_M
    group_size_m = min(num_pid_m - first_pid_m, GROUP_M)
    pid_m = first_pid_m + ((pid % num_pid_in_group) % group_size_m)
    pid_n = (pid % num_pid_in_group) // group_size_m

    offs_am = (pid_m * BLOCK_M + tl.arange(0, BLOCK_M)) % M
    offs_bn = (pid_n * BLOCK_N + tl.arange(0, BLOCK_N)) % N
    offs_k = tl.arange(0, BLOCK_K)
    a_ptrs = a_ptr + offs_am[:, None] * stride_am + offs_k[None, :] * stride_ak
    b_ptrs = b_ptr + offs_k[:, None] * stride_bk + offs_bn[None, :] * stride_bn

    acc = tl.zeros((BLOCK_M, BLOCK_N), dtype=tl.float32)
    for kk in range(0, tl.cdiv(K, BLOCK_K)):
        a = tl.load(a_ptrs, mask=offs_k[None, :] < K - kk * BLOCK_K, other=0.0)
        b = tl.load(b_ptrs, mask=offs_k[:, None] < K - kk * BLOCK_K, other=0.0)
        acc = tl.dot(a, b, acc)
        a_ptrs += BLOCK_K * stride_ak
        b_ptrs += BLOCK_K * stride_bk

    c = acc.to(c_ptr.dtype.element_ty)
    offs_cm = pid_m * BLOCK_M + tl.arange(0, BLOCK_M)
    offs_cn = pid_n * BLOCK_N + tl.arange(0, BLOCK_N)
    c_ptrs = c_ptr + offs_cm[:, None] * stride_cm + offs_cn[None, :] * stride_cn
    mask = (offs_cm[:, None] < M) & (offs_cn[None, :] < N)
    tl.store(c_ptrs, c, mask=mask)

# config = {"BLOCK_K": 16, "BLOCK_M": 64, "BLOCK_N": 512, "GROUP_M": 8, "arch": "sm_80", "dtype": "bf16", "num_ctas": 1, "num_stages": 3, "num_warps": 4}
# arch = sm_80


// ===== COMPILED SASS (sm_80) =====

	.target	sm_80

	.elftype	@"ET_EXEC"


//--------------------- .note.nv.tkinfo           --------------------------
	.section	.note.nv.tkinfo,"",@"SHT_NOTE"
	.sectionflags	@"SHF_NOTE_NV_TKINFO"
	.tkinfo
        /*0018*/ 	.word	0x00000002
        /*0030*/ 	.string	""
        /*0030*/ 	.string	"ptxas"
        /*0030*/ 	.string	"Cuda compilation tools, release 13.0, V13.0.88"
        /*0030*/ 	.string	"Build cuda_13.0.r13.0/compiler.36424714_0"
        /*0030*/ 	.string	"-v  -suppress-debug-info  -lineinfo  -arch sm_80 "



//--------------------- .note.nv.cuinfo           --------------------------
	.section	.note.nv.cuinfo,"",@"SHT_NOTE"
	.sectionflags	@"SHF_NOTE_NV_CUINFO"
        /*0018*/ 	.short	0x0002
        /*001a*/ 	.short	0x0050
        /*001c*/ 	.short	0x0082
	.zero		2


//--------------------- .nv.info                  --------------------------
	.section	.nv.info,"",@"SHT_CUDA_INFO"
	.align	4


	//----- nvinfo : EIATTR_REGCOUNT
	.align		4
        /*0000*/ 	.byte	0x04, 0x2f
        /*0002*/ 	.short	(.L_1 - .L_0)
	.align		4
.L_0:
        /*0004*/ 	.word	index@(matmul_kernel)
        /*0008*/ 	.word	0x00000020


	//----- nvinfo : EIATTR_FRAME_SIZE
	.align		4
.L_1:
        /*000c*/ 	.byte	0x04, 0x11
        /*000e*/ 	.short	(.L_3 - .L_2)
	.align		4
.L_2:
        /*0010*/ 	.word	index@(matmul_kernel)
        /*0014*/ 	.word	0x00000ba8


	//----- nvinfo : EIATTR_MIN_STACK_SIZE
	.align		4
.L_3:
        /*0018*/ 	.byte	0x04, 0x12
        /*001a*/ 	.short	(.L_5 - .L_4)
	.align		4
.L_4:
        /*001c*/ 	.word	index@(matmul_kernel)
        /*0020*/ 	.word	0x00000ba8
.L_5:


//--------------------- .nv.info.matmul_kernel    --------------------------
	.section	.nv.info.matmul_kernel,"",@"SHT_CUDA_INFO"
	.sectionflags	@""
	.align	4


	//----- nvinfo : EIATTR_CUDA_API_VERSION
	.align		4
        /*0000*/ 	.byte	0x04, 0x37
        /*0002*/ 	.short	(.L_7 - .L_6)
.L_6:
        /*0004*/ 	.word	0x00000082


	//----- nvinfo : EIATTR_SW2861232_WAR
	.align		4
.L_7:
        /*0008*/ 	.byte	0x01, 0x35
	.zero		2


	//----- nvinfo : EIATTR_PARAM_CBANK
	.align		4
        /*000c*/ 	.byte	0x04, 0x0a
        /*000e*/ 	.short	(.L_9 - .L_8)
	.align		4
.L_8:
        /*0010*/ 	.word	index@(.nv.constant0.matmul_kernel)
        /*0014*/ 	.short	0x0160
        /*0016*/ 	.short	0x0050


	//----- nvinfo : EIATTR_CBANK_PARAM_SIZE
	.align		4
.L_9:
        /*0018*/ 	.byte	0x03, 0x19
        /*001a*/ 	.short	0x0050


	//----- nvinfo : EIATTR_KPARAM_INFO
	.align		4
        /*001c*/ 	.byte	0x04, 0x17
        /*001e*/ 	.short	(.L_11 - .L_10)
.L_10:
        /*0020*/ 	.word	0x00000000
        /*0024*/ 	.short	0x000d
        /*0026*/ 	.short	0x0048
        /*0028*/ 	.byte	0x00, 0xf4, 0x21, 0x00


	//----- nvinfo : EIATTR_KPARAM_INFO
	.align		4
.L_11:
        /*002c*/ 	.byte	0x04, 0x17
        /*002e*/ 	.short	(.L_13 - .L_12)
.L_12:
        /*0030*/ 	.word	0x00000000
        /*0034*/ 	.short	0x000c
        /*0036*/ 	.short	0x0040
        /*0038*/ 	.byte	0x00, 0xf4, 0x21, 0x00


	//----- nvinfo : EIATTR_KPARAM_INFO
	.align		4
.L_13:
        /*003c*/ 	.byte	0x04, 0x17
        /*003e*/ 	.short	(.L_15 - .L_14)
.L_14:
        /*0040*/ 	.word	0x00000000
        /*0044*/ 	.short	0x000b
        /*0046*/ 	.short	0x0038
        /*0048*/ 	.byte	0x00, 0xf0, 0x11, 0x00


	//----- nvinfo : EIATTR_KPARAM_INFO
	.align		4
.L_15:
        /*004c*/ 	.byte	0x04, 0x17
        /*004e*/ 	.short	(.L_17 - .L_16)
.L_16:
        /*0050*/ 	.word	0x00000000
        /*0054*/ 	.short	0x000a
        /*0056*/ 	.short	0x0034
        /*0058*/ 	.byte	0x00, 0xf0, 0x11, 0x00


	//----- nvinfo : EIATTR_KPARAM_INFO
	.align		4
.L_17:
        /*005c*/ 	.byte	0x04, 0x17
        /*005e*/ 	.short	(.L_19 - .L_18)
.L_18:
        /*0060*/ 	.word	0x00000000
        /*0064*/ 	.short	0x0009
        /*0066*/ 	.short	0x0030
        /*0068*/ 	.byte	0x00, 0xf0, 0x11, 0x00


	//----- nvinfo : EIATTR_KPARAM_INFO
	.align		4
.L_19:
        /*006c*/ 	.byte	0x04, 0x17
        /*006e*/ 	.short	(.L_21 - .L_20)
.L_20:
        /*0070*/ 	.word	0x00000000
        /*0074*/ 	.short	0x0008
        /*0076*/ 	.short	0x002c
        /*0078*/ 	.byte	0x00, 0xf0, 0x11, 0x00


	//----- nvinfo : EIATTR_KPARAM_INFO
	.align		4
.L_21:
        /*007c*/ 	.byte	0x04, 0x17
        /*007e*/ 	.short	(.L_23 - .L_22)
.L_22:
        /*0080*/ 	.word	0x00000000
        /*0084*/ 	.short	0x0007
        /*0086*/ 	.short	0x0028
        /*0088*/ 	.byte	0x00, 0xf0, 0x11, 0x00


	//----- nvinfo : EIATTR_KPARAM_INFO
	.align		4
.L_23:
        /*008c*/ 	.byte	0x04, 0x17
        /*008e*/ 	.short	(.L_25 - .L_24)
.L_24:
        /*0090*/ 	.word	0x00000000
        /*0094*/ 	.short	0x0006
        /*0096*/ 	.short	0x0024
        /*0098*/ 	.byte	0x00, 0xf0, 0x11, 0x00


	//----- nvinfo : EIATTR_KPARAM_INFO
	.align		4
.L_25:
        /*009c*/ 	.byte	0x04, 0x17
        /*009e*/ 	.short	(.L_27 - .L_26)
.L_26:
        /*00a0*/ 	.word	0x00000000
        /*00a4*/ 	.short	0x0005
        /*00a6*/ 	.short	0x0020
        /*00a8*/ 	.byte	0x00, 0xf0, 0x11, 0x00


	//----- nvinfo : EIATTR_KPARAM_INFO
	.align		4
.L_27:
        /*00ac*/ 	.byte	0x04, 0x17
        /*00ae*/ 	.short	(.L_29 - .L_28)
.L_28:
        /*00b0*/ 	.word	0x00000000
        /*00b4*/ 	.short	0x0004
        /*00b6*/ 	.short	0x001c
        /*00b8*/ 	.byte	0x00, 0xf0, 0x11, 0x00


	//----- nvinfo : EIATTR_KPARAM_INFO
	.align		4
.L_29:
        /*00bc*/ 	.byte	0x04, 0x17
        /*00be*/ 	.short	(.L_31 - .L_30)
.L_30:
        /*00c0*/ 	.word	0x00000000
        /*00c4*/ 	.short	0x0003
        /*00c6*/ 	.short	0x0018
        /*00c8*/ 	.byte	0x00, 0xf0, 0x11, 0x00


	//----- nvinfo : EIATTR_KPARAM_INFO
	.align		4
.L_31:
        /*00cc*/ 	.byte	0x04, 0x17
        /*00ce*/ 	.short	(.L_33 - .L_32)
.L_32:
        /*00d0*/ 	.word	0x00000000
        /*00d4*/ 	.short	0x0002
        /*00d6*/ 	.short	0x0010
        /*00d8*/ 	.byte	0x00, 0xf4, 0x21, 0x00


	//----- nvinfo : EIATTR_KPARAM_INFO
	.align		4
.L_33:
        /*00dc*/ 	.byte	0x04, 0x17
        /*00de*/ 	.short	(.L_35 - .L_34)
.L_34:
        /*00e0*/ 	.word	0x00000000
        /*00e4*/ 	.short	0x0001
        /*00e6*/ 	.short	0x0008
        /*00e8*/ 	.byte	0x00, 0xf4, 0x21, 0x00


	//----- nvinfo : EIATTR_KPARAM_INFO
	.align		4
.L_35:
        /*00ec*/ 	.byte	0x04, 0x17
        /*00ee*/ 	.short	(.L_37 - .L_36)
.L_36:
        /*00f0*/ 	.word	0x00000000
        /*00f4*/ 	.short	0x0000
        /*00f6*/ 	.short	0x0000
        /*00f8*/ 	.byte	0x00, 0xf4, 0x21, 0x00


	//----- nvinfo : EIATTR_MAXREG_COUNT
	.align		4
.L_37:
        /*00fc*/ 	.byte	0x03, 0x1b
        /*00fe*/ 	.short	0x00ff


	//----- nvinfo : EIATTR_NUM_BARRIERS
	.align		4
        /*0100*/ 	.byte	0x02, 0x4c
        /*0102*/ 	.byte	0x01
	.zero		1


	//----- nvinfo : EIATTR_ANNOTATIONS
	.align		4
        /*0104*/ 	.byte	0x04, 0x55
        /*0106*/ 	.short	(.L_39 - .L_38)


	//   ....[0]....
.L_38:
        /*0108*/ 	.word	0x00000001
        /*010c*/ 	.byte	0xa0, 0x05, 0x00, 0x00, 0x01, 0x00, 0x00, 0x00, 0x10, 0x06, 0x00, 0x00, 0x01, 0x00, 0x00, 0x00
        /* <DEDUP_REMOVED lines=1634> */
        /*673c*/ 	.byte	0x90, 0xbe, 0x01, 0x00


	//----- nvinfo : EIATTR_MERCURY_ISA_VERSION
	.align		4
.L_39:
        /*6740*/ 	.byte	0x03, 0x5f
        /*6742*/ 	.short	0x0000


	//----- nvinfo : EIATTR_EXIT_INSTR_OFFSETS
	.align		4
        /*6744*/ 	.byte	0x04, 0x1c
        /*6746*/ 	.short	(.L_41 - .L_40)


	//   ....[0]....
.L_40:
        /*6748*/ 	.word	0x0001c1f0


	//   ....[1]....
        /*674c*/ 	.word	0x0001c220


	//----- nvinfo : EIATTR_REQNTID
	.align		4
.L_41:
        /*6750*/ 	.byte	0x04, 0x10
        /*6752*/ 	.short	(.L_43 - .L_42)
.L_42:
        /*6754*/ 	.word	0x00000080
        /*6758*/ 	.word	0x00000001
        /*675c*/ 	.word	0x00000001
.L_43:


//--------------------- .nv.callgraph             --------------------------
	.section	.nv.callgraph,"",@"SHT_CUDA_CALLGRAPH"
	.align	4
	.sectionentsize	8
	.align		4
        /*0000*/ 	.word	0x00000000
	.align		4
        /*0004*/ 	.word	0xffffffff
	.align		4
        /*0008*/ 	.word	0x00000000
	.align		4
        /*000c*/ 	.word	0xfffffffe
	.align		4
        /*0010*/ 	.word	0x00000000
	.align		4
        /*0014*/ 	.word	0xfffffffd
	.align		4
        /*0018*/ 	.word	0x00000000
	.align		4
        /*001c*/ 	.word	0xfffffffc


//--------------------- .nv.rel.action            --------------------------
	.section	.nv.rel.action,"",@"SHT_CUDA_RELOCINFO"
	.align	8
	.sectionentsize	8
        /*0000*/ 	.byte	0x73, 0x00, 0x00, 0x00, 0x00, 0x00, 0x00, 0x00, 0x00, 0x00, 0x00, 0x11, 0x25, 0x00, 0x05, 0x36


//--------------------- .nv.constant0.matmul_kernel --------------------------
	.section	.nv.constant0.matmul_kernel,"a",@progbits
	.sectionflags	@""
	.align	4
.nv.constant0.matmul_kernel:
	.zero		432


//--------------------- .text.matmul_kernel       --------------------------
	.section	.text.matmul_kernel,"ax",@progbits
	.sectioninfo	@"SHI_REGISTERS=32"
	.align	128
        .global         matmul_kernel
        .type           matmul_kernel,@function
        .size           matmul_kernel,(.L_x_5 - matmul_kernel)
        .other          matmul_kernel,@"STO_CUDA_ENTRY STV_DEFAULT"
matmul_kernel:
.text.matmul_kernel:
[----:B------:R-:W-:-:S03]  /*0000*/  IMAD.MOV.U32 R1, RZ, RZ, c[0x0][0x28] ;  /* 0x00000a00ff017624 */ /* 0x000fc600078e00ff */
[----:B------:R-:W-:Y:S01]  /*0010*/  IMAD.MOV.U32 R0, RZ, RZ, c[0x0][0x17c] ;  /* 0x00005f00ff007624 */ /* 0x000fe200078e00ff */
[----:B------:R-:W0:Y:S01]  /*0020*/  S2R R24, SR_TID.X ;  /* 0x0000000000187919 */ /* 0x000e220000002100 */
[----:B------:R-:W-:Y:S01]  /*0030*/  IADD3 R1, R1, -0xba8, RZ ;  /* 0xfffff45801017810 */ /* 0x000fe20007ffe0ff */
[----:B------:R-:W-:Y:S02]  /*0040*/  ULDC UR4, c[0x0][0x180] ;  /* 0x0000600000047ab9 */ /* 0x000fe40000000800 */
[----:B------:R-:W-:Y:S01]  /*0050*/  IADD3 R0, R0, 0x1ff, RZ ;  /* 0x000001ff00007810 */ /* 0x000fe20007ffe0ff */
[----:B------:R-:W-:-:S03]  /*0060*/  ULDC.64 UR6, c[0x0][0x118] ;  /* 0x0000460000067ab9 */ /* 0x000fc60000000a00 */
[----:B------:R-:W-:-:S04]  /*0070*/  SHF.R.S32.HI R3, RZ, 0x1f, R0 ;  /* 0x0000001fff037819 */ /* 0x000fc80000011400 */
[----:B------:R-:W-:-:S04]  /*0080*/  LEA.HI R3, R3, R0, RZ, 0x9 ;  /* 0x0000000003037211 */ /* 0x000fc800078f48ff */
[----:B------:R-:W-:Y:S02]  /*0090*/  SHF.R.S32.HI R0, RZ, 0x9, R3 ;  /* 0x00000009ff007819 */ /* 0x000fe40000011403 */
[----:B------:R-:W1:Y:S03]  /*00a0*/  S2R R3, SR_CTAID.X ;  /* 0x0000000000037919 */ /* 0x000e660000002500 */
[----:B------:R-:W-:Y:S01]  /*00b0*/  IMAD.SHL.U32 R0, R0, 0x8, RZ ;  /* 0x0000000800007824 */ /* 0x000fe200078e00ff */
[----:B0-----:R-:W-:-:S04]  /*00c0*/  LOP3.LUT R12, R24, 0x3f, RZ, 0xc0, !PT ;  /* 0x0000003f180c7812 */ /* 0x001fc800078ec0ff */
[-C--:B------:R-:W-:Y:S02]  /*00d0*/  IABS R7, R0.reuse ;  /* 0x0000000000077213 */ /* 0x080fe40000000000 */
[----:B------:R-:W-:Y:S02]  /*00e0*/  IABS R10, R0 ;  /* 0x00000000000a7213 */ /* 0x000fe40000000000 */
[----:B------:R-:W0:Y:S01]  /*00f0*/  I2F.RP R2, R7 ;  /* 0x0000000700027306 */ /* 0x000e220000209400 */
[----:B-1----:R-:W-:-:S07]  /*0100*/  IABS R8, R3 ;  /* 0x0000000300087213 */ /* 0x002fce0000000000 */
[----:B0-----:R-:W0:Y:S02]  /*0110*/  MUFU.RCP R2, R2 ;  /* 0x0000000200027308 */ /* 0x001e240000001000 */
[----:B0-----:R-:W-:Y:S01]  /*0120*/  IADD3 R4, R2, 0xffffffe, RZ ;  /* 0x0ffffffe02047810 */ /* 0x001fe20007ffe0ff */
[----:B------:R-:W-:-:S05]  /*0130*/  IMAD.MOV R2, RZ, RZ, -R10 ;  /* 0x000000ffff027224 */ /* 0x000fca00078e0a0a */
[----:B------:R0:W1:Y:S02]  /*0140*/  F2I.FTZ.U32.TRUNC.NTZ R5, R4 ;  /* 0x0000000400057305 */ /* 0x000064000021f000 */
[----:B0-----:R-:W-:Y:S02]  /*0150*/  IMAD.MOV.U32 R4, RZ, RZ, RZ ;  /* 0x000000ffff047224 */ /* 0x001fe400078e00ff */
[----:B-1----:R-:W-:-:S04]  /*0160*/  IMAD.MOV R6, RZ, RZ, -R5 ;  /* 0x000000ffff067224 */ /* 0x002fc800078e0a05 */
[----:B------:R-:W-:Y:S02]  /*0170*/  IMAD R9, R6, R7, RZ ;  /* 0x0000000706097224 */ /* 0x000fe400078e02ff */
[----:B------:R-:W-:Y:S02]  /*0180*/  IMAD.MOV.U32 R6, RZ, RZ, R8 ;  /* 0x000000ffff067224 */ /* 0x000fe400078e0008 */
[----:B------:R-:W-:-:S06]  /*0190*/  IMAD.HI.U32 R5, R5, R9, R4 ;  /* 0x0000000905057227 */ /* 0x000fcc00078e0004 */
[----:B------:R-:W-:-:S04]  /*01a0*/  IMAD.HI.U32 R5, R5, R6, RZ ;  /* 0x0000000605057227 */ /* 0x000fc800078e00ff */
[----:B------:R-:W-:-:S05]  /*01b0*/  IMAD R2, R5, R2, R6 ;  /* 0x0000000205027224 */ /* 0x000fca00078e0206 */
[----:B------:R-:W-:-:S13]  /*01c0*/  ISETP.GT.U32.AND P1, PT, R7, R2, PT ;  /* 0x000000020700720c */ /* 0x000fda0003f24070 */
[----:B------:R-:W-:Y:S01]  /*01d0*/  @!P1 IMAD.IADD R2, R2, 0x1, -R7 ;  /* 0x0000000102029824 */ /* 0x000fe200078e0a07 */
[----:B------:R-:W-:Y:S02]  /*01e0*/  @!P1 IADD3 R5, R5, 0x1, RZ ;  /* 0x0000000105059810 */ /* 0x000fe40007ffe0ff */
[----:B------:R-:W-:Y:S02]  /*01f0*/  ISETP.NE.AND P1, PT, R0, RZ, PT ;  /* 0x000000ff0000720c */ /* 0x000fe40003f25270 */
[----:B------:R-:W-:Y:S02]  /*0200*/  ISETP.GE.U32.AND P0, PT, R2, R7, PT ;  /* 0x000000070200720c */ /* 0x000fe40003f06070 */
[----:B------:R-:W-:-:S04]  /*0210*/  LOP3.LUT R2, R3, R0, RZ, 0x3c, !PT ;  /* 0x0000000003027212 */ /* 0x000fc800078e3cff */
[----:B------:R-:W-:Y:S01]  /*0220*/  ISETP.GE.AND P2, PT, R2, RZ, PT ;  /* 0x000000ff0200720c */ /* 0x000fe20003f46270 */
[----:B------:R-:W-:-:S05]  /*0230*/  IMAD.MOV.U32 R2, RZ, RZ, c[0x0][0x178] ;  /* 0x00005e00ff027624 */ /* 0x000fca00078e00ff */
[----:B------:R-:W-:Y:S02]  /*0240*/  IADD3 R2, R2, 0x3f, RZ ;  /* 0x0000003f02027810 */ /* 0x000fe40007ffe0ff */
[----:B------:R-:W-:-:S05]  /*0250*/  @P0 IADD3 R5, R5, 0x1, RZ ;  /* 0x0000000105050810 */ /* 0x000fca0007ffe0ff */
[----:B------:R-:W-:Y:S01]  /*0260*/  IMAD.MOV.U32 R4, RZ, RZ, R5 ;  /* 0x000000ffff047224 */ /* 0x000fe200078e0005 */
[----:B------:R-:W-:-:S03]  /*0270*/  SHF.R.S32.HI R5, RZ, 0x1f, R2 ;  /* 0x0000001fff057819 */ /* 0x000fc60000011402 */
[----:B------:R-:W-:Y:S01]  /*0280*/  @!P2 IMAD.MOV R4, RZ, RZ, -R4 ;  /* 0x000000ffff04a224 */ /* 0x000fe200078e0a04 */
[----:B------:R-:W-:Y:S02]  /*0290*/  @!P1 LOP3.LUT R4, RZ, R0, RZ, 0x33, !PT ;  /* 0x00000000ff049212 */ /* 0x000fe400078e33ff */
[----:B------:R-:W-:-:S03]  /*02a0*/  LEA.HI R5, R5, R2, RZ, 0x6 ;  /* 0x0000000205057211 */ /* 0x000fc600078f30ff */
[----:B------:R-:W-:Y:S02]  /*02b0*/  IMAD.SHL.U32 R2, R4, 0x8, RZ ;  /* 0x0000000804027824 */ /* 0x000fe400078e00ff */
[----:B------:R-:W-:-:S03]  /*02c0*/  IMAD.MOV R4, RZ, RZ, -R4 ;  /* 0x000000ffff047224 */ /* 0x000fc600078e0a04 */
[----:B------:R-:W-:Y:S01]  /*02d0*/  LEA.HI.SX32 R5, R5, -R2, 0x1a ;  /* 0x8000000205057211 */ /* 0x000fe200078fd2ff */
[----:B------:R-:W-:Y:S02]  /*02e0*/  IMAD R13, R0, R4, R3 ;  /* 0x00000004000d7224 */ /* 0x000fe400078e0203 */
[----:B------:R-:W-:Y:S01]  /*02f0*/  IMAD.MOV.U32 R4, RZ, RZ, RZ ;  /* 0x000000ffff047224 */ /* 0x000fe200078e00ff */
[----:B------:R-:W-:Y:S02]  /*0300*/  IMNMX R6, R5, 0x8, PT ;  /* 0x0000000805067817 */ /* 0x000fe40003800200 */
[----:B------:R-:W-:Y:S02]  /*0310*/  IABS R11, R13 ;  /* 0x0000000d000b7213 */ /* 0x000fe40000000000 */
[----:B------:R-:W-:-:S04]  /*0320*/  IABS R9, R6 ;  /* 0x0000000600097213 */ /* 0x000fc80000000000 */
[----:B------:R-:W0:Y:S08]  /*0330*/  I2F.RP R7, R9 ;  /* 0x0000000900077306 */ /* 0x000e300000209400 */
[----:B0-----:R-:W0:Y:S02]  /*0340*/  MUFU.RCP R7, R7 ;  /* 0x0000000700077308 */ /* 0x001e240000001000 */
[----:B0-----:R-:W-:-:S06]  /*0350*/  IADD3 R5, R7, 0xffffffe, RZ ;  /* 0x0ffffffe07057810 */ /* 0x001fcc0007ffe0ff */
[----:B------:R-:W0:Y:S02]  /*0360*/  F2I.FTZ.U32.TRUNC.NTZ R5, R5 ;  /* 0x0000000500057305 */ /* 0x000e24000021f000 */
[----:B0-----:R-:W-:-:S04]  /*0370*/  IMAD.MOV R8, RZ, RZ, -R5 ;  /* 0x000000ffff087224 */ /* 0x001fc800078e0a05 */
[----:B------:R-:W-:-:S04]  /*0380*/  IMAD.MOV.U32 R0, RZ, RZ, R8 ;  /* 0x000000ffff007224 */ /* 0x000fc800078e0008 */
[----:B------:R-:W-:Y:S01]  /*0390*/  IMAD R3, R0, R9, RZ ;  /* 0x0000000900037224 */ /* 0x000fe200078e02ff */
[----:B------:R-:W-:-:S03]  /*03a0*/  IABS R0, R6 ;  /* 0x0000000600007213 */ /* 0x000fc60000000000 */
[----:B------:R-:W-:Y:S01]  /*03b0*/  IMAD.HI.U32 R4, R5, R3, R4 ;  /* 0x0000000305047227 */ /* 0x000fe200078e0004 */
[----:B------:R-:W-:-:S03]  /*03c0*/  SHF.R.U32.HI R5, RZ, 0x6, R24 ;  /* 0x00000006ff057819 */ /* 0x000fc60000011618 */
[----:B------:R-:W-:Y:S01]  /*03d0*/  IMAD.MOV R0, RZ, RZ, -R0 ;  /* 0x000000ffff007224 */ /* 0x000fe200078e0a00 */
[----:B------:R-:W-:Y:S01]  /*03e0*/  SGXT.U32 R14, R5, 0x1 ;  /* 0x00000001050e781a */ /* 0x000fe20000000000 */
[----:B------:R-:W-:-:S03]  /*03f0*/  IMAD.HI.U32 R4, R4, R11, RZ ;  /* 0x0000000b04047227 */ /* 0x000fc600078e00ff */
[----:B------:R-:W-:Y:S01]  /*0400*/  LOP3.LUT R5, R14, 0x2, RZ, 0xfc, !PT ;  /* 0x000000020e057812 */ /* 0x000fe200078efcff */
[----:B------:R-:W-:Y:S01]  /*0410*/  IMAD R0, R4, R0, R11 ;  /* 0x0000000004007224 */ /* 0x000fe200078e020b */
[C---:B------:R-:W-:Y:S02]  /*0420*/  LOP3.LUT R5, R14.reuse, 0x8, RZ, 0xfc, !PT ;  /* 0x000000080e057812 */ /* 0x040fe400078efcff */
[----:B------:R-:W-:Y:S02]  /*0430*/  LOP3.LUT R5, R14, 0xe, RZ, 0xfc, !PT ;  /* 0x0000000e0e057812 */ /* 0x000fe400078efcff */
        /* <DEDUP_REMOVED lines=9> */
[----:B------:R-:W-:Y:S02]  /*04d0*/  @P0 IADD3 R4, R4, 0x1, RZ ;  /* 0x0000000104040810 */ /* 0x000fe40007ffe0ff */
[----:B------:R-:W-:-:S03]  /*04e0*/  ISETP.GT.AND P0, PT, R0, 0xf, PT ;  /* 0x0000000f0000780c */ /* 0x000fc60003f04270 */
[----:B------:R-:W-:Y:S01]  /*04f0*/  @!P2 IMAD.MOV R4, RZ, RZ, -R4 ;  /* 0x000000ffff04a224 */ /* 0x000fe200078e0a04 */
[----:B------:R-:W-:-:S05]  /*0500*/  @!P1 LOP3.LUT R4, RZ, R6, RZ, 0x33, !PT ;  /* 0x00000006ff049212 */ /* 0x000fca00078e33ff */
[----:B------:R-:W-:Y:S02]  /*0510*/  IMAD.MOV R3, RZ, RZ, -R4 ;  /* 0x000000ffff037224 */ /* 0x000fe400078e0a04 */
[----:B------:R-:W-:Y:S02]  /*0520*/  IMAD.SHL.U32 R26, R4, 0x200, RZ ;  /* 0x00000200041a7824 */ /* 0x000fe400078e00ff */
[----:B------:R-:W-:Y:S01]  /*0530*/  IMAD R3, R6, R3, R13 ;  /* 0x0000000306037224 */ /* 0x000fe200078e020d */
[C---:B------:R-:W-:Y:S02]  /*0540*/  LOP3.LUT R6, R14.reuse, 0x4, RZ, 0xfc, !PT ;  /* 0x000000040e067812 */ /* 0x040fe400078efcff */
[----:B------:R-:W-:Y:S01]  /*0550*/  LOP3.LUT R6, R14, 0xa, RZ, 0xfc, !PT ;  /* 0x0000000a0e067812 */ /* 0x000fe200078efcff */
[----:B------:R-:W-:Y:S01]  /*0560*/  IMAD.IADD R3, R2, 0x1, R3 ;  /* 0x0000000102037824 */ /* 0x000fe200078e0203 */
[C---:B------:R-:W-:Y:S02]  /*0570*/  LOP3.LUT R2, R14.reuse, 0x6, RZ, 0xfc, !PT ;  /* 0x000000060e027812 */ /* 0x040fe400078efcff */
[----:B------:R-:W-:Y:S01]  /*0580*/  LOP3.LUT R2, R14, 0xc, RZ, 0xfc, !PT ;  /* 0x0000000c0e027812 */ /* 0x000fe200078efcff */
[----:B------:R-:W-:-:S05]  /*0590*/  IMAD R2, R3, 0x40, R12 ;  /* 0x0000004003027824 */ /* 0x000fca00078e020c */
[----:B------:R0:W-:Y:S01]  /*05a0*/  STL [R1+0x63c], R2 ;  /* 0x00063c0201007387 */ /* 0x0001e20000100800 */
[----:B------:R-:W-:Y:S05]  /*05b0*/  @P0 BRA `(.L_x_0) ;  /* 0x000007c000000947 */ /* 0x000fea0003800000 */
[C---:B0-----:R-:W-:Y:S01]  /*05c0*/  IMAD.SHL.U32 R2, R24.reuse, 0x40, RZ ;  /* 0x0000004018027824 */ /* 0x041fe200078e00ff */
[----:B------:R-:W-:Y:S01]  /*05d0*/  CS2R R20, SRZ ;  /* 0x0000000000147805 */ /* 0x000fe2000001ff00 */
[----:B------:R-:W-:Y:S01]  /*05e0*/  IMAD.SHL.U32 R0, R24, 0x20, RZ ;  /* 0x0000002018007824 */ /* 0x000fe200078e00ff */
[----:B------:R-:W-:Y:S01]  /*05f0*/  CS2R R22, SRZ ;  /* 0x0000000000167805 */ /* 0x000fe2000001ff00 */
[----:B------:R-:W-:Y:S01]  /*0600*/  CS2R R16, SRZ ;  /* 0x0000000000107805 */ /* 0x000fe2000001ff00 */
[----:B------:R0:W-:Y:S01]  /*0610*/  STL [R1+0x634], R2 ;  /* 0x0006340201007387 */ /* 0x0001e20000100800 */
[----:B------:R-:W-:Y:S01]  /*0620*/  CS2R R18, SRZ ;  /* 0x0000000000127805 */ /* 0x000fe2000001ff00 */
[----:B------:R-:W-:Y:S01]  /*0630*/  LOP3.LUT R0, R0, 0x60, RZ, 0xc0, !PT ;  /* 0x0000006000007812 */ /* 0x000fe200078ec0ff */
[----:B------:R-:W-:Y:S01]  /*0640*/  CS2R R12, SRZ ;  /* 0x00000000000c7805 */ /* 0x000fe2000001ff00 */
[----:B------:R0:W-:Y:S01]  /*0650*/  STL [R1], RZ ;  /* 0x000000ff01007387 */ /* 0x0001e20000100800 */
[----:B------:R-:W-:Y:S01]  /*0660*/  CS2R R14, SRZ ;  /* 0x00000000000e7805 */ /* 0x000fe2000001ff00 */
[----:B------:R-:W-:Y:S01]  /*0670*/  CS2R R8, SRZ ;  /* 0x0000000000087805 */ /* 0x000fe2000001ff00 */
[----:B------:R-:W-:Y:S01]  /*0680*/  CS2R R10, SRZ ;  /* 0x00000000000a7805 */ /* 0x000fe2000001ff00 */
[----:B------:R0:W-:Y:S01]  /*0690*/  STL [R1+0x4], RZ ;  /* 0x000004ff01007387 */ /* 0x0001e20000100800 */
[----:B------:R-:W-:Y:S01]  /*06a0*/  CS2R R4, SRZ ;  /* 0x0000000000047805 */ /* 0x000fe2000001ff00 */
[----:B------:R-:W-:-:S02]  /*06b0*/  CS2R R6, SRZ ;  /* 0x0000000000067805 */ /* 0x000fc4000001ff00 */
[----:B------:R0:W-:Y:S04]  /*06c0*/  STL [R1+0x8], RZ ;  /* 0x000008ff01007387 */ /* 0x0001e80000100800 */
        /* <DEDUP_REMOVED lines=105> */
[----:B------:R0:W-:Y:S01]  /*0d60*/  STL [R1+0x638], R0 ;  /* 0x0006380001007387 */ /* 0x0001e20000100800 */
[----:B------:R-:W-:Y:S05]  /*0d70*/  BRA `(.L_x_1) ;  /* 0x0001174000007947 */ /* 0x000fea0003800000 */
.L_x_0:
[----:B------:R-:W-:Y:S01]  /*0d80*/  IABS R21, c[0x0][0x17c] ;  /* 0x00005f0000157a13 */ /* 0x000fe20000000000 */
[----:B------:R-:W-:Y:S01]  /*0d90*/  IMAD.MOV.U32 R14, RZ, RZ, RZ ;  /* 0x000000ffff0e7224 */ /* 0x000fe200078e00ff */
[----:B------:R-:W-:-:S02]  /*0da0*/  SHF.R.U32.HI R3, RZ, 0x4, R24 ;  /* 0x00000004ff037819 */ /* 0x000fc40000011618 */
[----:B0-----:R-:W0:Y:S02]  /*0db0*/  I2F.RP R2, R21 ;  /* 0x0000001500027306 */ /* 0x001e240000209400 */
[----:B------:R-:W-:-:S04]  /*0dc0*/  SGXT.U32 R3, R3, 0x3 ;  /* 0x000000030303781a */ /* 0x000fc80000000000 */
[----:B------:R-:W-:-:S04]  /*0dd0*/  LOP3.LUT R22, R26, R3, RZ, 0xfc, !PT ;  /* 0x000000031a167212 */ /* 0x000fc800078efcff */
[C---:B------:R-:W-:Y:S02]  /*0de0*/  LOP3.LUT R3, R22.reuse, 0x1f0, RZ, 0xfc, !PT ;  /* 0x000001f016037812 */ /* 0x040fe400078efcff */
[C---:B------:R-:W-:Y:S02]  /*0df0*/  LOP3.LUT R7, R22.reuse, 0x1e8, RZ, 0xfc, !PT ;  /* 0x000001e816077812 */ /* 0x040fe400078efcff */
[----:B------:R-:W-:Y:S01]  /*0e00*/  IABS R6, R3 ;  /* 0x0000000300067213 */ /* 0x000fe20000000000 */
[----:B0-----:R-:W0:Y:S01]  /*0e10*/  MUFU.RCP R2, R2 ;  /* 0x0000000200027308 */ /* 0x001e220000001000 */
[C---:B------:R-:W-:Y:S02]  /*0e20*/  LOP3.LUT R10, R22.reuse, 0x1e0, RZ, 0xfc, !PT ;  /* 0x000001e0160a7812 */ /* 0x040fe400078efcff */
[----:B------:R-:W-:Y:S02]  /*0e30*/  LOP3.LUT R8, R22, 0x1d8, RZ, 0xfc, !PT ;  /* 0x000001d816087812 */ /* 0x000fe400078efcff */
[----:B------:R-:W-:-:S02]  /*0e40*/  ISETP.GE.AND P2, PT, R7, RZ, PT ;  /* 0x000000ff0700720c */ /* 0x000fc40003f46270 */
[----:B------:R-:W-:Y:S02]  /*0e50*/  IABS R9, R8 ;  /* 0x0000000800097213 */ /* 0x000fe40000000000 */
[----:B------:R-:W-:Y:S02]  /*0e60*/  ISETP.GE.AND P1, PT, R3, RZ, PT ;  /* 0x000000ff0300720c */ /* 0x000fe40003f26270 */
[----:B------:R-:W-:Y:S02]  /*0e70*/  LOP3.LUT R13, R22, 0x180, RZ, 0xfc, !PT ;  /* 0x00000180160d7812 */ /* 0x000fe400078efcff */
[----:B0-----:R-:W-:-:S06]  /*0e80*/  IADD3 R15, R2, 0xffffffe, RZ ;  /* 0x0ffffffe020f7810 */ /* 0x001fcc0007ffe0ff */
[----:B------:R-:W0:Y:S02]  /*0e90*/  F2I.FTZ.U32.TRUNC.NTZ R15, R15 ;  /* 0x0000000f000f7305 */ /* 0x000e24000021f000 */
[----:B0-----:R-:W-:-:S04]  /*0ea0*/  IMAD.MOV R4, RZ, RZ, -R15 ;  /* 0x000000ffff047224 */ /* 0x001fc800078e0a0f */
[----:B------:R-:W-:-:S04]  /*0eb0*/  IMAD R5, R4, R21, RZ ;  /* 0x0000001504057224 */ /* 0x000fc800078e02ff */
[----:B------:R-:W-:Y:S01]  /*0ec0*/  IMAD.HI.U32 R14, R15, R5, R14 ;  /* 0x000000050f0e7227 */ /* 0x000fe200078e000e */
[----:B------:R-:W-:-:S05]  /*0ed0*/  IABS R5, R7 ;  /* 0x0000000700057213 */ /* 0x000fca0000000000 */
[----:B------:R-:W-:-:S04]  /*0ee0*/  IMAD.HI.U32 R2, R14, R6, RZ ;  /* 0x000000060e027227 */ /* 0x000fc800078e00ff */
[----:B------:R-:W-:Y:S02]  /*0ef0*/  IMAD.MOV R4, RZ, RZ, -R2 ;  /* 0x000000ffff047224 */ /* 0x000fe400078e0a02 */
[----:B------:R-:W-:Y:S02]  /*0f00*/  IMAD.MOV.U32 R2, RZ, RZ, R5 ;  /* 0x000000ffff027224 */ /* 0x000fe400078e0005 */
[----:B------:R-:W-:Y:S01]  /*0f10*/  IMAD R6, R21, R4, R6 ;  /* 0x0000000415067224 */ /* 0x000fe200078e0206 */
[----:B------:R-:W-:Y:S01]  /*0f20*/  IABS R4, R10 ;  /* 0x0000000a00047213 */ /* 0x000fe20000000000 */
[----:B------:R-:W-:-:S03]  /*0f30*/  IMAD.HI.U32 R5, R14, R2, RZ ;  /* 0x000000020e057227 */ /* 0x000fc600078e00ff */
[----:B------:R-:W-:Y:S01]  /*0f40*/  ISETP.GT.U32.AND P0, PT, R21, R6, PT ;  /* 0x000000061500720c */ /* 0x000fe20003f04070 */
[----:B------:R-:W-:Y:S02]  /*0f50*/  IMAD.MOV R5, RZ, RZ, -R5 ;  /* 0x000000ffff057224 */ /* 0x000fe400078e0a05 */
[----:B------:R-:W-:-:S04]  /*0f60*/  IMAD.HI.U32 R11, R14, R4, RZ ;  /* 0x000000040e0b7227 */ /* 0x000fc800078e00ff */
[----:B------:R-:W-:Y:S01]  /*0f70*/  IMAD R2, R21, R5, R2 ;  /* 0x0000000515027224 */ /* 0x000fe200078e0202 */
[----:B------:R-:W-:Y:S01]  /*0f80*/  SHF.R.S32.HI R5, RZ, 0x1f, R0 ;  /* 0x0000001fff057819 */ /* 0x000fe20000011400 */
[----:B------:R-:W-:-:S03]  /*0f90*/  IMAD.MOV R11, RZ, RZ, -R11 ;  /* 0x000000ffff0b7224 */ /* 0x000fc600078e0a0b */
[----:B------:R-:W-:Y:S01]  /*0fa0*/  ISETP.GT.U32.AND P5, PT, R21, R2, PT ;  /* 0x000000021500720c */ /* 0x000fe20003fa4070 */
[----:B------:R-:W-:Y:S01]  /*0fb0*/  @!P0 IMAD.IADD R6, R6, 0x1, -R21 ;  /* 0x0000000106068824 */ /* 0x000fe200078e0a15 */
[----:B------:R-:W-:Y:S01]  /*0fc0*/  LEA.HI R5, R5, R0, RZ, 0x4 ;  /* 0x0000000005057211 */ /* 0x000fe200078f20ff */
[----:B------:R-:W-:Y:S01]  /*0fd0*/  IMAD.HI.U32 R0, R14, R9, RZ ;  /* 0x000000090e007227 */ /* 0x000fe200078e00ff */
[----:B------:R-:W-:Y:S02]  /*0fe0*/  ISETP.GE.AND P0, PT, R10, RZ, PT ;  /* 0x000000ff0a00720c */ /* 0x000fe40003f06270 */
[C---:B------:R-:W-:Y:S01]  /*0ff0*/  ISETP.GT.U32.AND P3, PT, R21.reuse, R6, PT ;  /* 0x000000061500720c */ /* 0x040fe20003f64070 */
[----:B------:R-:W-:Y:S01]  /*1000*/  IMAD R4, R21, R11, R4 ;  /* 0x0000000b15047224 */ /* 0x000fe200078e0204 */
[----:B------:R0:W-:Y:S01]  /*1010*/  STL [R1+0x41c], R5 ;  /* 0x00041c0501007387 */ /* 0x0001e20000100800 */
[----:B------:R-:W-:-:S03]  /*1020*/  IMAD.MOV R0, RZ, RZ, -R0 ;  /* 0x000000ffff007224 */ /* 0x000fc600078e0a00 */
[C---:B------:R-:W-:Y:S01]  /*1030*/  ISETP.GT.U32.AND P4, PT, R21.reuse, R4, PT ;  /* 0x000000041500720c */ /* 0x040fe20003f84070 */
[----:B------:R-:W-:Y:S02]  /*1040*/  @!P5 IMAD.IADD R2, R2, 0x1, -R21 ;  /* 0x000000010202d824 */ /* 0x000fe400078e0a15 */
[----:B------:R-:W-:Y:S01]  /*1050*/  IMAD R9, R21, R0, R9 ;  /* 0x0000000015097224 */ /* 0x000fe200078e0209 */
[----:B0-----:R-:W-:-:S03]  /*1060*/  LOP3.LUT R5, R22, 0x1d0, RZ, 0xfc, !PT ;  /* 0x000001d016057812 */ /* 0x001fc600078efcff */
[--C-:B------:R-:W-:Y:S01]  /*1070*/  @!P3 IMAD.IADD R6, R6, 0x1, -R21.reuse ;  /* 0x000000010606b824 */ /* 0x100fe200078e0a15 */
[C---:B------:R-:W-:Y:S02]  /*1080*/  ISETP.GT.U32.AND P6, PT, R21.reuse, R2, PT ;  /* 0x000000021500720c */ /* 0x040fe40003fc4070 */
[----:B------:R-:W-:Y:S01]  /*1090*/  IABS R7, R5 ;  /* 0x0000000500077213 */ /* 0x000fe20000000000 */
[----:B------:R-:W-:Y:S01]  /*10a0*/  IMAD.MOV.U32 R12, RZ, RZ, R6 ;  /* 0x000000ffff0c7224 */ /* 0x000fe200078e0006 */
[----:B------:R-:W-:Y:S01]  /*10b0*/  ISETP.GT.U32.AND P5, PT, R21, R9, PT ;  /* 0x000000091500720c */ /* 0x000fe20003fa4070 */
[--C-:B------:R-:W-:Y:S01]  /*10c0*/  @!P4 IMAD.IADD R4, R4, 0x1, -R21.reuse ;  /* 0x000000010404c824 */ /* 0x100fe200078e0a15 */
[----:B------:R-:W-:Y:S01]  /*10d0*/  ISETP.GE.AND P3, PT, R8, RZ, PT ;  /* 0x000000ff0800720c */ /* 0x000fe20003f66270 */
[----:B------:R-:W-:Y:S01]  /*10e0*/  IMAD.HI.U32 R0, R14, R7, RZ ;  /* 0x000000070e007227 */ /* 0x000fe200078e00ff */
[----:B------:R-:W-:Y:S02]  /*10f0*/  LOP3.LUT R8, R22, 0x1c8, RZ, 0xfc, !PT ;  /* 0x000001c816087812 */ /* 0x000fe400078efcff */
[----:B------:R-:W-:Y:S01]  /*1100*/  ISETP.GE.AND P4, PT, R5, RZ, PT ;  /* 0x000000ff0500720c */ /* 0x000fe20003f86270 */
[----:B------:R-:W-:Y:S01]  /*1110*/  IMAD.MOV R0, RZ, RZ, -R0 ;  /* 0x000000ffff007224 */ /* 0x000fe200078e0a00 */
[----:B------:R-:W-:Y:S01]  /*1120*/  IABS R3, R8 ;  /* 0x0000000800037213 */ /* 0x000fe20000000000 */
[----:B------:R-:W-:Y:S01]  /*1130*/  @!P6 IMAD.IADD R2, R2, 0x1, -R21 ;  /* 0x000000010202e824 */ /* 0x000fe200078e0a15 */
[----:B------:R-:W-:Y:S01]  /*1140*/  ISETP.GE.AND P6, PT, R8, RZ, PT ;  /* 0x000000ff0800720c */ /* 0x000fe20003fc6270 */
[----:B------:R-:W-:Y:S01]  /*1150*/  @!P1 IMAD.MOV R12, RZ, RZ, -R12 ;  /* 0x000000ffff0c9224 */ /* 0x000fe200078e0a0c */
[C---:B------:R-:W-:Y:S01]  /*1160*/  ISETP.GT.U32.AND P1, PT, R21.reuse, R4, PT ;  /* 0x000000041500720c */ /* 0x040fe20003f24070 */
[----:B------:R-:W-:Y:S01]  /*1170*/  IMAD R0, R21, R0, R7 ;  /* 0x0000000015007224 */ /* 0x000fe200078e0207 */
[----:B------:R-:W-:Y:S01]  /*1180*/  LOP3.LUT R8, R22, 0x1c0, RZ, 0xfc, !PT ;  /* 0x000001c016087812 */ /* 0x000fe200078efcff */
[----:B------:R-:W-:Y:S01]  /*1190*/  IMAD.MOV.U32 R10, RZ, RZ, R2 ;  /* 0x000000ffff0a7224 */ /* 0x000fe200078e0002 */
[----:B------:R-:W-:Y:S01]  /*11a0*/  STL [R1+0xc4], R12 ;  /* 0x0000c40c01007387 */ /* 0x000fe20000100800 */
[----:B------:R-:W-:Y:S01]  /*11b0*/  @!P5 IMAD.IADD R9, R9, 0x1, -R21 ;  /* 0x000000010909d824 */ /* 0x000fe200078e0a15 */
[----:B------:R-:W-:Y:S01]  /*11c0*/  IABS R17, R8 ;  /* 0x0000000800117213 */ /* 0x000fe20000000000 */
[----:B------:R-:W-:Y:S01]  /*11d0*/  @!P2 IMAD.MOV R10, RZ, RZ, -R10 ;  /* 0x000000ffff0aa224 */ /* 0x000fe200078e0a0a */
[C---:B------:R-:W-:Y:S01]  /*11e0*/  ISETP.GT.U32.AND P2, PT, R21.reuse, R0, PT ;  /* 0x000000001500720c */ /* 0x040fe20003f44070 */
[----:B------:R-:W-:Y:S01]  /*11f0*/  IMAD.HI.U32 R5, R14, R3, RZ ;  /* 0x000000030e057227 */ /* 0x000fe200078e00ff */
[----:B------:R-:W-:-:S02]  /*1200*/  ISETP.GT.U32.AND P5, PT, R21, R9, PT ;  /* 0x000000091500720c */ /* 0x000fc40003fa4070 */
[----:B------:R-:W-:Y:S01]  /*1210*/  LOP3.LUT R7, R22, 0x1b0, RZ, 0xfc, !PT ;  /* 0x000001b016077812 */ /* 0x000fe200078efcff */
[----:B------:R-:W-:Y:S01]  /*1220*/  IMAD.MOV R2, RZ, RZ, -R5 ;  /* 0x000000ffff027224 */ /* 0x000fe200078e0a05 */
[----:B------:R0:W-:Y:S01]  /*1230*/  STL [R1+0xc0], R10 ;  /* 0x0000c00a01007387 */ /* 0x0001e20000100800 */
[----:B------:R-:W-:Y:S01]  /*1240*/  @!P1 IMAD.IADD R4, R4, 0x1, -R21 ;  /* 0x0000000104049824 */ /* 0x000fe200078e0a15 */
[----:B------:R-:W-:Y:S01]  /*1250*/  IABS R5, R7 ;  /* 0x0000000700057213 */ /* 0x000fe20000000000 */
[----:B------:R-:W-:Y:S01]  /*1260*/  IMAD R2, R21, R2, R3 ;  /* 0x0000000215027224 */ /* 0x000fe200078e0203 */
[----:B------:R-:W-:Y:S01]  /*1270*/  LOP3.LUT R6, R22, 0x1a8, RZ, 0xfc, !PT ;  /* 0x000001a816067812 */ /* 0x000fe200078efcff */
[----:B------:R-:W-:Y:S01]  /*1280*/  IMAD.MOV.U32 R11, RZ, RZ, R4 ;  /* 0x000000ffff0b7224 */ /* 0x000fe200078e0004 */
[----:B------:R-:W-:Y:S01]  /*1290*/  ISETP.GE.AND P1, PT, R8, RZ, PT ;  /* 0x000000ff0800720c */ /* 0x000fe20003f26270 */
[--C-:B------:R-:W-:Y:S01]  /*12a0*/  @!P2 IMAD.IADD R0, R0, 0x1, -R21.reuse ;  /* 0x000000010000a824 */ /* 0x100fe200078e0a15 */
[----:B------:R-:W-:Y:S01]  /*12b0*/  ISETP.GE.AND P2, PT, R7, RZ, PT ;  /* 0x000000ff0700720c */ /* 0x000fe20003f46270 */
[----:B------:R-:W-:Y:S01]  /*12c0*/  @!P5 IMAD.IADD R9, R9, 0x1, -R21 ;  /* 0x000000010909d824 */ /* 0x000fe200078e0a15 */
[C---:B------:R-:W-:Y:S01]  /*12d0*/  ISETP.GT.U32.AND P5, PT, R21.reuse, R2, PT ;  /* 0x000000021500720c */ /* 0x040fe20003fa4070 */
[----:B------:R-:W-:Y:S01]  /*12e0*/  @!P0 IMAD.MOV R11, RZ, RZ, -R11 ;  /* 0x000000ffff0b8224 */ /* 0x000fe200078e0a0b */
[----:B------:R-:W-:Y:S01]  /*12f0*/  ISETP.GT.U32.AND P0, PT, R21, R0, PT ;  /* 0x000000001500720c */ /* 0x000fe20003f04070 */
[----:B0-----:R-:W-:Y:S01]  /*1300*/  IMAD.HI.U32 R10, R14, R17, RZ ;  /* 0x000000110e0a7227 */ /* 0x001fe200078e00ff */
[----:B------:R-:W-:-:S02]  /*1310*/  IABS R8, R6 ;  /* 0x0000000600087213 */ /* 0x000fc40000000000 */
[----:B------:R0:W-:Y:S01]  /*1320*/  STL [R1+0xbc], R11 ;  /* 0x0000bc0b01007387 */ /* 0x0001e20000100800 */
[----:B------:R-:W-:Y:S02]  /*1330*/  IMAD.MOV R7, RZ, RZ, -R10 ;  /* 0x000000ffff077224 */ /* 0x000fe400078e0a0a */
[----:B------:R-:W-:-:S04]  /*1340*/  IMAD.HI.U32 R4, R14, R5, RZ ;  /* 0x000000050e047227 */ /* 0x000fc800078e00ff */
[C---:B------:R-:W-:Y:S02]  /*1350*/  IMAD R17, R21.reuse, R7, R17 ;  /* 0x0000000715117224 */ /* 0x040fe400078e0211 */
[--C-:B------:R-:W-:Y:S02]  /*1360*/  @!P5 IMAD.IADD R2, R2, 0x1, -R21.reuse ;  /* 0x000000010202d824 */ /* 0x100fe400078e0a15 */
[----:B------:R-:W-:Y:S01]  /*1370*/  @!P0 IMAD.IADD R0, R0, 0x1, -R21 ;  /* 0x0000000100008824 */ /* 0x000fe200078e0a15 */
[C---:B------:R-:W-:Y:S01]  /*1380*/  ISETP.GT.U32.AND P0, PT, R21.reuse, R17, PT ;  /* 0x000000111500720c */ /* 0x040fe20003f04070 */
[----:B------:R-:W-:Y:S01]  /*1390*/  @!P3 IMAD.MOV R9, RZ, RZ, -R9 ;  /* 0x000000ffff09b224 */ /* 0x000fe200078e0a09 */
[----:B------:R-:W-:Y:S01]  /*13a0*/  ISETP.GT.U32.AND P5, PT, R21, R2, PT ;  /* 0x000000021500720c */ /* 0x000fe20003fa4070 */
[----:B------:R-:W-:Y:S01]  /*13b0*/  IMAD.MOV.U32 R10, RZ, RZ, R0 ;  /* 0x000000ffff0a7224 */ /* 0x000fe200078e0000 */
[----:B------:R-:W-:Y:S01]  /*13c0*/  ISETP.GE.AND P3, PT, R6, RZ, PT ;  /* 0x000000ff0600720c */ /* 0x000fe20003f66270 */
[----:B------:R-:W-:Y:S01]  /*13d0*/  IMAD.MOV R4, RZ, RZ, -R4 ;  /* 0x000000ffff047224 */ /* 0x000fe200078e0a04 */
[----:B------:R-:W-:Y:S01]  /*13e0*/  LOP3.LUT R6, R22, 0x1a0, RZ, 0xfc, !PT ;  /* 0x000001a016067812 */ /* 0x000fe200078efcff */
[----:B------:R-:W-:Y:S01]  /*13f0*/  IMAD.HI.U32 R3, R14, R8, RZ ;  /* 0x000000080e037227 */ /* 0x000fe200078e00ff */
[----:B------:R1:W-:Y:S01]  /*1400*/  STL [R1+0xb8], R9 ;  /* 0x0000b80901007387 */ /* 0x0003e20000100800 */
[----:B------:R-:W-:-:S02]  /*1410*/  LOP3.LUT R0, R22, 0x188, RZ, 0xfc, !PT ;  /* 0x0000018816007812 */ /* 0x000fc400078efcff */
[----:B------:R-:W-:Y:S01]  /*1420*/  @!P4 IMAD.MOV R10, RZ, RZ, -R10 ;  /* 0x000000ffff0ac224 */ /* 0x000fe200078e0a0a */
[----:B------:R-:W-:Y:S01]  /*1430*/  ISETP.GE.AND P4, PT, R6, RZ, PT ;  /* 0x000000ff0600720c */ /* 0x000fe20003f86270 */
[--C-:B------:R-:W-:Y:S01]  /*1440*/  @!P0 IMAD.IADD R17, R17, 0x1, -R21.reuse ;  /* 0x0000000111118824 */ /* 0x100fe200078e0a15 */
[----:B------:R-:W-:Y:S01]  /*1450*/  IABS R6, R6 ;  /* 0x0000000600067213 */ /* 0x000fe20000000000 */
[----:B------:R-:W-:Y:S01]  /*1460*/  @!P5 IMAD.IADD R2, R2, 0x1, -R21 ;  /* 0x000000010202d824 */ /* 0x000fe200078e0a15 */
[----:B0-----:R-:W-:Y:S01]  /*1470*/  IABS R11, R0 ;  /* 0x00000000000b7213 */ /* 0x001fe20000000000 */
[C---:B------:R-:W-:Y:S01]  /*1480*/  IMAD R5, R21.reuse, R4, R5 ;  /* 0x0000000415057224 */ /* 0x040fe200078e0205 */
[C---:B------:R-:W-:Y:S01]  /*1490*/  ISETP.GT.U32.AND P0, PT, R21.reuse, R17, PT ;  /* 0x000000111500720c */ /* 0x040fe20003f04070 */
[----:B------:R-:W-:Y:S01]  /*14a0*/  IMAD.MOV.U32 R16, RZ, RZ, R2 ;  /* 0x000000ffff107224 */ /* 0x000fe200078e0002 */
[C---:B-1----:R-:W-:Y:S01]  /*14b0*/  LOP3.LUT R9, R22.reuse, 0x198, RZ, 0xfc, !PT ;  /* 0x0000019816097812 */ /* 0x042fe200078efcff */
[----:B------:R-:W-:Y:S01]  /*14c0*/  IMAD.MOV R3, RZ, RZ, -R3 ;  /* 0x000000ffff037224 */ /* 0x000fe200078e0a03 */
[----:B------:R-:W-:Y:S01]  /*14d0*/  LOP3.LUT R4, R22, 0x190, RZ, 0xfc, !PT ;  /* 0x0000019016047812 */ /* 0x000fe200078efcff */
[----:B------:R-:W-:Y:S01]  /*14e0*/  @!P6 IMAD.MOV R16, RZ, RZ, -R16 ;  /* 0x000000ffff10e224 */ /* 0x000fe200078e0a10 */
[C---:B------:R-:W-:Y:S01]  /*14f0*/  ISETP.GT.U32.AND P6, PT, R21.reuse, R5, PT ;  /* 0x000000051500720c */ /* 0x040fe20003fc4070 */
[----:B------:R-:W-:Y:S01]  /*1500*/  IMAD R8, R21, R3, R8 ;  /* 0x0000000315087224 */ /* 0x000fe200078e0208 */
[----:B------:R-:W-:Y:S01]  /*1510*/  ISETP.GE.AND P5, PT, R9, RZ, PT ;  /* 0x000000ff0900720c */ /* 0x000fe20003fa6270 */
[----:B------:R-:W-:Y:S01]  /*1520*/  IMAD.HI.U32 R15, R14, R6, RZ ;  /* 0x000000060e0f7227 */ /* 0x000fe200078e00ff */
[----:B------:R-:W-:Y:S01]  /*1530*/  IABS R12, R4 ;  /* 0x00000004000c7213 */ /* 0x000fe20000000000 */
[----:B------:R0:W-:Y:S01]  /*1540*/  STL [R1+0xb4], R10 ;  /* 0x0000b40a01007387 */ /* 0x0001e20000100800 */
[----:B------:R-:W-:Y:S01]  /*1550*/  IABS R9, R9 ;  /* 0x0000000900097213 */ /* 0x000fe20000000000 */
[----:B------:R-:W-:-:S02]  /*1560*/  IMAD.MOV R15, RZ, RZ, -R15 ;  /* 0x000000ffff0f7224 */ /* 0x000fc400078e0a0f */
[--C-:B------:R-:W-:Y:S01]  /*1570*/  @!P0 IMAD.IADD R17, R17, 0x1, -R21.reuse ;  /* 0x0000000111118824 */ /* 0x100fe200078e0a15 */
[C---:B------:R-:W-:Y:S01]  /*1580*/  ISETP.GT.U32.AND P0, PT, R21.reuse, R8, PT ;  /* 0x000000081500720c */ /* 0x040fe20003f04070 */
[----:B------:R-:W-:Y:S01]  /*1590*/  IMAD R6, R21, R15, R6 ;  /* 0x0000000f15067224 */ /* 0x000fe200078e0206 */
[----:B------:R1:W-:Y:S01]  /*15a0*/  STL [R1+0xb0], R16 ;  /* 0x0000b01001007387 */ /* 0x0003e20000100800 */
[----:B------:R-:W-:Y:S01]  /*15b0*/  @!P6 IMAD.IADD R5, R5, 0x1, -R21 ;  /* 0x000000010505e824 */ /* 0x000fe200078e0a15 */
[----:B------:R-:W-:Y:S01]  /*15c0*/  LOP3.LUT R15, R22, 0x170, RZ, 0xfc, !PT ;  /* 0x00000170160f7812 */ /* 0x000fe200078efcff */
[----:B------:R-:W-:Y:S01]  /*15d0*/  IMAD.MOV.U32 R19, RZ, RZ, R17 ;  /* 0x000000ffff137224 */ /* 0x000fe200078e0011 */
[----:B------:R-:W-:Y:S01]  /*15e0*/  ISETP.GT.U32.AND P6, PT, R21, R6, PT ;  /* 0x000000061500720c */ /* 0x000fe20003fc4070 */
[C---:B------:R-:W-:Y:S01]  /*15f0*/  IMAD.HI.U32 R3, R14.reuse, R12, RZ ;  /* 0x0000000c0e037227 */ /* 0x040fe200078e00ff */
[----:B0-----:R-:W-:Y:S02]  /*1600*/  IABS R10, R13 ;  /* 0x0000000d000a7213 */ /* 0x001fe40000000000 */
[----:B------:R-:W-:Y:S01]  /*1610*/  IABS R18, R15 ;  /* 0x0000000f00127213 */ /* 0x000fe20000000000 */
[----:B------:R-:W-:Y:S01]  /*1620*/  IMAD.HI.U32 R7, R14, R9, RZ ;  /* 0x000000090e077227 */ /* 0x000fe200078e00ff */
[----:B-1----:R-:W-:-:S03]  /*1630*/  LOP3.LUT R16, R22, 0x168, RZ, 0xfc, !PT ;  /* 0x0000016816107812 */ /* 0x002fc600078efcff */
[----:B------:R-:W-:Y:S01]  /*1640*/  @!P0 IMAD.IADD R8, R8, 0x1, -R21 ;  /* 0x0000000108088824 */ /* 0x000fe200078e0a15 */
[C---:B------:R-:W-:Y:S01]  /*1650*/  ISETP.GT.U32.AND P0, PT, R21.reuse, R5, PT ;  /* 0x000000051500720c */ /* 0x040fe20003f04070 */
[----:B------:R-:W-:Y:S02]  /*1660*/  @!P1 IMAD.MOV R19, RZ, RZ, -R19 ;  /* 0x000000ffff139224 */ /* 0x000fe400078e0a13 */
[----:B------:R-:W-:Y:S01]  /*1670*/  @!P6 IMAD.IADD R6, R6, 0x1, -R21 ;  /* 0x000000010606e824 */ /* 0x000fe200078e0a15 */
[C---:B------:R-:W-:Y:S01]  /*1680*/  ISETP.GT.U32.AND P1, PT, R21.reuse, R8, PT ;  /* 0x000000081500720c */ /* 0x040fe20003f24070 */
[----:B------:R-:W-:Y:S01]  /*1690*/  IMAD.MOV R3, RZ, RZ, -R3 ;  /* 0x000000ffff037224 */ /* 0x000fe200078e0a03 */
[----:B------:R0:W-:Y:S01]  /*16a0*/  STL [R1+0xac], R19 ;  /* 0x0000ac1301007387 */ /* 0x0001e20000100800 */
[----:B------:R-:W-:Y:S01]  /*16b0*/  IMAD.HI.U32 R2, R14, R11, RZ ;  /* 0x0000000b0e027227 */ /* 0x000fe200078e00ff */
[----:B------:R-:W-:-:S03]  /*16c0*/  ISETP.GT.U32.AND P6, PT, R21, R6, PT ;  /* 0x000000061500720c */ /* 0x000fc60003fc4070 */
[----:B------:R-:W-:Y:S02]  /*16d0*/  IMAD.MOV R7, RZ, RZ, -R7 ;  /* 0x000000ffff077224 */ /* 0x000fe400078e0a07 */
[C---:B------:R-:W-:Y:S02]  /*16e0*/  IMAD R12, R21.reuse, R3, R12 ;  /* 0x00000003150c7224 */ /* 0x040fe400078e020c */
[----:B------:R-:W-:Y:S02]  /*16f0*/  IMAD.MOV R2, RZ, RZ, -R2 ;  /* 0x000000ffff027224 */ /* 0x000fe400078e0a02 */
[----:B------:R-:W-:Y:S01]  /*1700*/  IMAD R9, R21, R7, R9 ;  /* 0x0000000715097224 */ /* 0x000fe200078e0209 */
[----:B------:R-:W-:Y:S01]  /*1710*/  LOP3.LUT R7, R22, 0x160, RZ, 0xfc, !PT ;  /* 0x0000016016077812 */ /* 0x000fe200078efcff */
[----:B------:R-:W-:-:S04]  /*1720*/  IMAD.HI.U32 R3, R14, R10, RZ ;  /* 0x0000000a0e037227 */ /* 0x000fc800078e00ff */
[----:B------:R-:W-:Y:S01]  /*1730*/  @!P0 IMAD.IADD R5, R5, 0x1, -R21 ;  /* 0x0000000105058824 */ /* 0x000fe200078e0a15 */
[C---:B------:R-:W-:Y:S01]  /*1740*/  ISETP.GT.U32.AND P0, PT, R21.reuse, R9, PT ;  /* 0x000000091500720c */ /* 0x040fe20003f04070 */
[C---:B------:R-:W-:Y:S01]  /*1750*/  IMAD R11, R21.reuse, R2, R11 ;  /* 0x00000002150b7224 */ /* 0x040fe200078e020b */
[----:B------:R-:W-:Y:S01]  /*1760*/  IABS R2, R16 ;  /* 0x0000001000027213 */ /* 0x000fe20000000000 */
[----:B------:R-:W-:Y:S02]  /*1770*/  IMAD.MOV R3, RZ, RZ, -R3 ;  /* 0x000000ffff037224 */ /* 0x000fe400078e0a03 */
[----:B------:R-:W-:Y:S02]  /*1780*/  IMAD.MOV.U32 R20, RZ, RZ, R5 ;  /* 0x000000ffff147224 */ /* 0x000fe400078e0005 */
[C---:B------:R-:W-:Y:S01]  /*1790*/  IMAD R10, R21.reuse, R3, R10 ;  /* 0x00000003150a7224 */ /* 0x040fe200078e020a */
[----:B------:R-:W-:Y:S01]  /*17a0*/  IABS R3, R7 ;  /* 0x0000000700037213 */ /* 0x000fe20000000000 */
[----:B------:R-:W-:Y:S01]  /*17b0*/  @!P2 IMAD.MOV R20, RZ, RZ, -R20 ;  /* 0x000000ffff14a224 */ /* 0x000fe200078e0a14 */
[C---:B------:R-:W-:Y:S01]  /*17c0*/  ISETP.GT.U32.AND P2, PT, R21.reuse, R12, PT ;  /* 0x0000000c1500720c */ /* 0x040fe20003f44070 */
[--C-:B------:R-:W-:Y:S01]  /*17d0*/  @!P1 IMAD.IADD R8, R8, 0x1, -R21.reuse ;  /* 0x0000000108089824 */ /* 0x100fe200078e0a15 */
[C---:B------:R-:W-:Y:S01]  /*17e0*/  ISETP.GT.U32.AND P1, PT, R21.reuse, R11, PT ;  /* 0x0000000b1500720c */ /* 0x040fe20003f24070 */
[--C-:B------:R-:W-:Y:S01]  /*17f0*/  @!P6 IMAD.IADD R6, R6, 0x1, -R21.reuse ;  /* 0x000000010606e824 */ /* 0x100fe200078e0a15 */
[----:B------:R-:W-:Y:S01]  /*1800*/  ISETP.GT.U32.AND P6, PT, R21, R10, PT ;  /* 0x0000000a1500720c */ /* 0x000fe20003fc4070 */
[----:B------:R-:W-:Y:S01]  /*1810*/  @!P0 IMAD.IADD R9, R9, 0x1, -R21 ;  /* 0x0000000109098824 */ /* 0x000fe200078e0a15 */
[----:B------:R-:W-:Y:S01]  /*1820*/  ISETP.GE.AND P0, PT, R4, RZ, PT ;  /* 0x000000ff0400720c */ /* 0x000fe20003f06270 */
[C---:B------:R-:W-:Y:S01]  /*1830*/  IMAD.HI.U32 R17, R14.reuse, R2, RZ ;  /* 0x000000020e117227 */ /* 0x040fe200078e00ff */
[----:B------:R1:W-:Y:S03]  /*1840*/  STL [R1+0xa8], R20 ;  /* 0x0000a81401007387 */ /* 0x0003e60000100800 */
[----:B0-----:R-:W-:-:S04]  /*1850*/  IMAD.HI.U32 R19, R14, R18, RZ ;  /* 0x000000120e137227 */ /* 0x001fc800078e00ff */
[--C-:B------:R-:W-:Y:S01]  /*1860*/  @!P2 IMAD.IADD R12, R12, 0x1, -R21.reuse ;  /* 0x000000010c0ca824 */ /* 0x100fe200078e0a15 */
[----:B------:R-:W-:Y:S01]  /*1870*/  ISETP.GT.U32.AND P2, PT, R21, R9, PT ;  /* 0x000000091500720c */ /* 0x000fe20003f44070 */
[--C-:B------:R-:W-:Y:S02]  /*1880*/  @!P1 IMAD.IADD R11, R11, 0x1, -R21.reuse ;  /* 0x000000010b0b9824 */ /* 0x100fe400078e0a15 */
[----:B------:R-:W-:Y:S01]  /*1890*/  @!P6 IMAD.IADD R10, R10, 0x1, -R21 ;  /* 0x000000010a0ae824 */ /* 0x000fe200078e0a15 */
[C---:B------:R-:W-:Y:S01]  /*18a0*/  ISETP.GT.U32.AND P1, PT, R21.reuse, R12, PT ;  /* 0x0000000c1500720c */ /* 0x040fe20003f24070 */
[----:B------:R-:W-:Y:S01]  /*18b0*/  IMAD.HI.U32 R5, R14, R3, RZ ;  /* 0x000000030e057227 */ /* 0x000fe200078e00ff */
[----:B------:R-:W-:-:S03]  /*18c0*/  ISETP.GT.U32.AND P6, PT, R21, R11, PT ;  /* 0x0000000b1500720c */ /* 0x000fc60003fc4070 */
[----:B------:R-:W-:Y:S02]  /*18d0*/  IMAD.MOV R17, RZ, RZ, -R17 ;  /* 0x000000ffff117224 */ /* 0x000fe400078e0a11 */
[----:B------:R-:W-:Y:S02]  /*18e0*/  IMAD.MOV R19, RZ, RZ, -R19 ;  /* 0x000000ffff137224 */ /* 0x000fe400078e0a13 */
[----:B------:R-:W-:Y:S02]  /*18f0*/  IMAD.MOV R5, RZ, RZ, -R5 ;  /* 0x000000ffff057224 */ /* 0x000fe400078e0a05 */
[C---:B------:R-:W-:Y:S02]  /*1900*/  IMAD R2, R21.reuse, R17, R2 ;  /* 0x0000001115027224 */ /* 0x040fe400078e0202 */
[C---:B------:R-:W-:Y:S02]  /*1910*/  IMAD R4, R21.reuse, R19, R18 ;  /* 0x0000001315047224 */ /* 0x040fe400078e0212 */
[----:B------:R-:W-:Y:S01]  /*1920*/  IMAD R3, R21, R5, R3 ;  /* 0x0000000515037224 */ /* 0x000fe200078e0203 */
[C---:B------:R-:W-:Y:S01]  /*1930*/  LOP3.LUT R5, R22.reuse, 0x158, RZ, 0xfc, !PT ;  /* 0x0000015816057812 */ /* 0x040fe200078efcff */
[----:B-1----:R-:W-:Y:S01]  /*1940*/  IMAD.MOV.U32 R20, RZ, RZ, R8 ;  /* 0x000000ffff147224 */ /* 0x002fe200078e0008 */
[----:B------:R-:W-:Y:S01]  /*1950*/  LOP3.LUT R8, R22, 0x150, RZ, 0xfc, !PT ;  /* 0x0000015016087812 */ /* 0x000fe200078efcff */
[--C-:B------:R-:W-:Y:S01]  /*1960*/  @!P2 IMAD.IADD R9, R9, 0x1, -R21.reuse ;  /* 0x000000010909a824 */ /* 0x100fe200078e0a15 */
[C---:B------:R-:W-:Y:S01]  /*1970*/  ISETP.GT.U32.AND P2, PT, R21.reuse, R2, PT ;  /* 0x000000021500720c */ /* 0x040fe20003f44070 */
[----:B------:R-:W-:Y:S01]  /*1980*/  @!P4 IMAD.MOV R6, RZ, RZ, -R6 ;  /* 0x000000ffff06c224 */ /* 0x000fe200078e0a06 */
[C---:B------:R-:W-:Y:S01]  /*1990*/  ISETP.GT.U32.AND P4, PT, R21.reuse, R4, PT ;  /* 0x000000041500720c */ /* 0x040fe20003f84070 */
[----:B------:R-:W-:Y:S01]  /*19a0*/  @!P3 IMAD.MOV R20, RZ, RZ, -R20 ;  /* 0x000000ffff14b224 */ /* 0x000fe200078e0a14 */
[----:B------:R-:W-:Y:S01]  /*19b0*/  ISETP.GT.U32.AND P3, PT, R21, R10, PT ;  /* 0x0000000a1500720c */ /* 0x000fe20003f64070 */
[--C-:B------:R-:W-:Y:S01]  /*19c0*/  @!P6 IMAD.IADD R11, R11, 0x1, -R21.reuse ;  /* 0x000000010b0be824 */ /* 0x100fe200078e0a15 */
[----:B------:R-:W-:Y:S01]  /*19d0*/  ISETP.GT.U32.AND P6, PT, R21, R3, PT ;  /* 0x000000031500720c */ /* 0x000fe20003fc4070 */
[----:B------:R-:W-:Y:S01]  /*19e0*/  @!P1 IMAD.IADD R12, R12, 0x1, -R21 ;  /* 0x000000010c0c9824 */ /* 0x000fe200078e0a15 */
[----:B------:R-:W-:Y:S01]  /*19f0*/  IABS R17, R5 ;  /* 0x0000000500117213 */ /* 0x000fe20000000000 */
[----:B------:R-:W-:Y:S01]  /*1a00*/  STL [R1+0xa4], R20 ;  /* 0x0000a41401007387 */ /* 0x000fe20000100800 */
[----:B------:R-:W-:Y:S01]  /*1a10*/  ISETP.GE.AND P1, PT, R0, RZ, PT ;  /* 0x000000ff0000720c */ /* 0x000fe20003f26270 */
[----:B------:R-:W-:-:S02]  /*1a20*/  IMAD.MOV.U32 R19, RZ, RZ, R9 ;  /* 0x000000ffff137224 */ /* 0x000fc400078e0009 */
[----:B------:R-:W-:Y:S01]  /*1a30*/  @!P2 IMAD.IADD R2, R2, 0x1, -R21 ;  /* 0x000000010202a824 */ /* 0x000fe200078e0a15 */
[----:B------:R0:W-:Y:S01]  /*1a40*/  STL [R1+0x9c], R6 ;  /* 0x00009c0601007387 */ /* 0x0001e20000100800 */
[----:B------:R-:W-:Y:S01]  /*1a50*/  IMAD.MOV.U32 R0, RZ, RZ, R17 ;  /* 0x000000ffff007224 */ /* 0x000fe200078e0011 */
[----:B------:R-:W-:Y:S01]  /*1a60*/  ISETP.GE.AND P2, PT, R16, RZ, PT ;  /* 0x000000ff1000720c */ /* 0x000fe20003f46270 */
[--C-:B------:R-:W-:Y:S01]  /*1a70*/  @!P4 IMAD.IADD R4, R4, 0x1, -R21.reuse ;  /* 0x000000010404c824 */ /* 0x100fe200078e0a15 */
[----:B------:R-:W-:Y:S01]  /*1a80*/  ISETP.GE.AND P4, PT, R15, RZ, PT ;  /* 0x000000ff0f00720c */ /* 0x000fe20003f86270 */
[--C-:B------:R-:W-:Y:S01]  /*1a90*/  @!P3 IMAD.IADD R10, R10, 0x1, -R21.reuse ;  /* 0x000000010a0ab824 */ /* 0x100fe200078e0a15 */
[----:B------:R-:W-:Y:S01]  /*1aa0*/  ISETP.GE.AND P3, PT, R13, RZ, PT ;  /* 0x000000ff0d00720c */ /* 0x000fe20003f66270 */
[----:B------:R-:W-:Y:S01]  /*1ab0*/  @!P6 IMAD.IADD R3, R3, 0x1, -R21 ;  /* 0x000000010303e824 */ /* 0x000fe200078e0a15 */
[----:B------:R-:W-:Y:S01]  /*1ac0*/  ISETP.GT.U32.AND P6, PT, R21, R2, PT ;  /* 0x000000021500720c */ /* 0x000fe20003fc4070 */
[----:B------:R-:W-:Y:S01]  /*1ad0*/  IMAD.HI.U32 R13, R14, R0, RZ ;  /* 0x000000000e0d7227 */ /* 0x000fe200078e00ff */
[----:B0-----:R-:W-:-:S03]  /*1ae0*/  IABS R6, R8 ;  /* 0x0000000800067213 */ /* 0x001fc60000000000 */
[----:B------:R-:W-:Y:S01]  /*1af0*/  @!P5 IMAD.MOV R19, RZ, RZ, -R19 ;  /* 0x000000ffff13d224 */ /* 0x000fe200078e0a13 */
[----:B------:R-:W-:Y:S01]  /*1b00*/  ISETP.GT.U32.AND P5, PT, R21, R4, PT ;  /* 0x000000041500720c */ /* 0x000fe20003fa4070 */
[----:B------:R-:W-:-:S03]  /*1b10*/  IMAD.HI.U32 R15, R14, R6, RZ ;  /* 0x000000060e0f7227 */ /* 0x000fc600078e00ff */
[----:B------:R-:W-:Y:S01]  /*1b20*/  STL [R1+0x98], R19 ;  /* 0x0000981301007387 */ /* 0x000fe20000100800 */
[----:B------:R-:W-:Y:S02]  /*1b30*/  IMAD.MOV R13, RZ, RZ, -R13 ;  /* 0x000000ffff0d7224 */ /* 0x000fe400078e0a0d */
[----:B------:R-:W-:Y:S02]  /*1b40*/  IMAD.MOV R9, RZ, RZ, -R15 ;  /* 0x000000ffff097224 */ /* 0x000fe400078e0a0f */
[----:B------:R-:W-:Y:S02]  /*1b50*/  IMAD.MOV.U32 R18, RZ, RZ, R12 ;  /* 0x000000ffff127224 */ /* 0x000fe400078e000c */
[C---:B------:R-:W-:Y:S02]  /*1b60*/  IMAD R0, R21.reuse, R13, R0 ;  /* 0x0000000d15007224 */ /* 0x040fe400078e0200 */
[----:B------:R-:W-:Y:S01]  /*1b70*/  @!P0 IMAD.MOV R18, RZ, RZ, -R18 ;  /* 0x000000ffff128224 */ /* 0x000fe200078e0a12 */
[C---:B------:R-:W-:Y:S01]  /*1b80*/  ISETP.GT.U32.AND P0, PT, R21.reuse, R3, PT ;  /* 0x000000031500720c */ /* 0x040fe20003f04070 */
[C---:B------:R-:W-:Y:S01]  /*1b90*/  IMAD R6, R21.reuse, R9, R6 ;  /* 0x0000000915067224 */ /* 0x040fe200078e0206 */
[----:B------:R-:W-:Y:S01]  /*1ba0*/  LOP3.LUT R9, R22, 0x148, RZ, 0xfc, !PT ;  /* 0x0000014816097812 */ /* 0x000fe200078efcff */
[----:B------:R-:W-:Y:S01]  /*1bb0*/  @!P1 IMAD.MOV R11, RZ, RZ, -R11 ;  /* 0x000000ffff0b9224 */ /* 0x000fe200078e0a0b */
[----:B------:R-:W-:Y:S01]  /*1bc0*/  ISETP.GT.U32.AND P1, PT, R21, R0, PT ;  /* 0x000000001500720c */ /* 0x000fe20003f24070 */
[--C-:B------:R-:W-:Y:S01]  /*1bd0*/  @!P6 IMAD.IADD R2, R2, 0x1, -R21.reuse ;  /* 0x000000010202e824 */ /* 0x100fe200078e0a15 */
[----:B------:R-:W-:Y:S01]  /*1be0*/  ISETP.GE.AND P6, PT, R5, RZ, PT ;  /* 0x000000ff0500720c */ /* 0x000fe20003fc6270 */
[----:B------:R-:W-:Y:S01]  /*1bf0*/  @!P5 IMAD.IADD R4, R4, 0x1, -R21 ;  /* 0x000000010404d824 */ /* 0x000fe200078e0a15 */
[----:B------:R-:W-:Y:S01]  /*1c00*/  IABS R5, R9 ;  /* 0x0000000900057213 */ /* 0x000fe20000000000 */
[----:B------:R-:W-:Y:S01]  /*1c10*/  @!P3 IMAD.MOV R10, RZ, RZ, -R10 ;  /* 0x000000ffff0ab224 */ /* 0x000fe200078e0a0a */
[----:B------:R-:W-:Y:S01]  /*1c20*/  ISETP.GT.U32.AND P5, PT, R21, R6, PT ;  /* 0x000000061500720c */ /* 0x000fe20003fa4070 */
[----:B------:R-:W-:Y:S01]  /*1c30*/  IMAD.MOV.U32 R12, RZ, RZ, R4 ;  /* 0x000000ffff0c7224 */ /* 0x000fe200078e0004 */
[----:B------:R-:W-:Y:S01]  /*1c40*/  ISETP.GE.AND P3, PT, R7, RZ, PT ;  /* 0x000000ff0700720c */ /* 0x000fe20003f66270 */
[----:B------:R-:W-:Y:S01]  /*1c50*/  IMAD.HI.U32 R4, R14, R5, RZ ;  /* 0x000000050e047227 */ /* 0x000fe200078e00ff */
[----:B------:R-:W-:Y:S01]  /*1c60*/  STL [R1+0x94], R18 ;  /* 0x0000941201007387 */ /* 0x000fe20000100800 */
[----:B------:R-:W-:-:S02]  /*1c70*/  LOP3.LUT R7, R22, 0x140, RZ, 0xfc, !PT ;  /* 0x0000014016077812 */ /* 0x000fc400078efcff */
[--C-:B------:R-:W-:Y:S01]  /*1c80*/  @!P0 IMAD.IADD R3, R3, 0x1, -R21.reuse ;  /* 0x0000000103038824 */ /* 0x100fe200078e0a15 */
[----:B------:R0:W-:Y:S01]  /*1c90*/  STL [R1+0x90], R11 ;  /* 0x0000900b01007387 */ /* 0x0001e20000100800 */
[----:B------:R-:W-:Y:S01]  /*1ca0*/  IMAD.MOV R4, RZ, RZ, -R4 ;  /* 0x000000ffff047224 */ /* 0x000fe200078e0a04 */
[----:B------:R-:W-:Y:S01]  /*1cb0*/  ISETP.GE.AND P0, PT, R8, RZ, PT ;  /* 0x000000ff0800720c */ /* 0x000fe20003f06270 */
[----:B------:R-:W-:Y:S01]  /*1cc0*/  @!P1 IMAD.IADD R0, R0, 0x1, -R21 ;  /* 0x0000000100009824 */ /* 0x000fe200078e0a15 */
[----:B------:R1:W-:Y:S01]  /*1cd0*/  STL [R1+0x8c], R10 ;  /* 0x00008c0a01007387 */ /* 0x0003e20000100800 */
[----:B------:R-:W-:Y:S01]  /*1ce0*/  IMAD.MOV.U32 R8, RZ, RZ, R3 ;  /* 0x000000ffff087224 */ /* 0x000fe200078e0003 */
[----:B------:R-:W-:Y:S01]  /*1cf0*/  ISETP.GE.AND P1, PT, R9, RZ, PT ;  /* 0x000000ff0900720c */ /* 0x000fe20003f26270 */
[----:B------:R-:W-:Y:S01]  /*1d00*/  @!P5 IMAD.IADD R6, R6, 0x1, -R21 ;  /* 0x000000010606d824 */ /* 0x000fe200078e0a15 */
[----:B------:R-:W-:Y:S01]  /*1d10*/  ISETP.GT.U32.AND P5, PT, R21, R0, PT ;  /* 0x000000001500720c */ /* 0x000fe20003fa4070 */
[----:B------:R-:W-:Y:S01]  /*1d20*/  @!P3 IMAD.MOV R8, RZ, RZ, -R8 ;  /* 0x000000ffff08b224 */ /* 0x000fe200078e0a08 */
[----:B0-----:R-:W-:Y:S01]  /*1d30*/  IABS R11, R7 ;  /* 0x00000007000b7213 */ /* 0x001fe20000000000 */
[----:B------:R-:W-:Y:S01]  /*1d40*/  @!P4 IMAD.MOV R12, RZ, RZ, -R12 ;  /* 0x000000ffff0cc224 */ /* 0x000fe200078e0a0c */
[----:B------:R-:W-:Y:S01]  /*1d50*/  ISETP.GE.AND P4, PT, R7, RZ, PT ;  /* 0x000000ff0700720c */ /* 0x000fe20003f86270 */
[----:B-1----:R-:W-:Y:S01]  /*1d60*/  IMAD.MOV.U32 R10, RZ, RZ, R2 ;  /* 0x000000ffff0a7224 */ /* 0x002fe200078e0002 */
[C---:B------:R-:W-:Y:S01]  /*1d70*/  LOP3.LUT R7, R22.reuse, 0x128, RZ, 0xfc, !PT ;  /* 0x0000012816077812 */ /* 0x040fe200078efcff */
[----:B------:R-:W-:Y:S01]  /*1d80*/  IMAD R2, R21, R4, R5 ;  /* 0x0000000415027224 */ /* 0x000fe200078e0205 */
[----:B------:R-:W-:Y:S01]  /*1d90*/  LOP3.LUT R5, R22, 0x130, RZ, 0xfc, !PT ;  /* 0x0000013016057812 */ /* 0x000fe200078efcff */
[----:B------:R-:W-:Y:S01]  /*1da0*/  IMAD.HI.U32 R3, R14, R11, RZ ;  /* 0x0000000b0e037227 */ /* 0x000fe200078e00ff */
[----:B------:R-:W-:Y:S01]  /*1db0*/  STL [R1+0x84], R12 ;  /* 0x0000840c01007387 */ /* 0x000fe20000100800 */
[----:B------:R-:W-:-:S02]  /*1dc0*/  LOP3.LUT R4, R22, 0x120, RZ, 0xfc, !PT ;  /* 0x0000012016047812 */ /* 0x000fc400078efcff */
[----:B------:R-:W-:Y:S01]  /*1dd0*/  ISETP.GT.U32.AND P3, PT, R21, R2, PT ;  /* 0x000000021500720c */ /* 0x000fe20003f64070 */
[----:B------:R-:W-:Y:S01]  /*1de0*/  @!P5 IMAD.IADD R0, R0, 0x1, -R21 ;  /* 0x000000010000d824 */ /* 0x000fe200078e0a15 */
[----:B------:R-:W-:Y:S01]  /*1df0*/  ISETP.GE.AND P5, PT, R5, RZ, PT ;  /* 0x000000ff0500720c */ /* 0x000fe20003fa6270 */
[----:B------:R-:W-:Y:S01]  /*1e00*/  IMAD.MOV R3, RZ, RZ, -R3 ;  /* 0x000000ffff037224 */ /* 0x000fe200078e0a03 */
[----:B------:R-:W-:Y:S01]  /*1e10*/  IABS R5, R5 ;  /* 0x0000000500057213 */ /* 0x000fe20000000000 */
[----:B------:R-:W-:Y:S01]  /*1e20*/  @!P2 IMAD.MOV R10, RZ, RZ, -R10 ;  /* 0x000000ffff0aa224 */ /* 0x000fe200078e0a0a */
[C---:B------:R-:W-:Y:S01]  /*1e30*/  ISETP.GT.U32.AND P2, PT, R21.reuse, R6, PT ;  /* 0x000000061500720c */ /* 0x040fe20003f44070 */
[----:B------:R-:W-:Y:S02]  /*1e40*/  IMAD R11, R21, R3, R11 ;  /* 0x00000003150b7224 */ /* 0x000fe400078e020b */
[----:B------:R-:W-:Y:S01]  /*1e50*/  IMAD.HI.U32 R3, R14, R5, RZ ;  /* 0x000000050e037227 */ /* 0x000fe200078e00ff */
[----:B------:R0:W-:Y:S03]  /*1e60*/  STL [R1+0x80], R10 ;  /* 0x0000800a01007387 */ /* 0x0001e60000100800 */
[----:B------:R-:W-:Y:S01]  /*1e70*/  @!P3 IMAD.IADD R2, R2, 0x1, -R21 ;  /* 0x000000010202b824 */ /* 0x000fe200078e0a15 */
[----:B------:R1:W-:Y:S01]  /*1e80*/  STL [R1+0x7c], R8 ;  /* 0x00007c0801007387 */ /* 0x0003e20000100800 */
[----:B------:R-:W-:-:S03]  /*1e90*/  IMAD.MOV R3, RZ, RZ, -R3 ;  /* 0x000000ffff037224 */ /* 0x000fc600078e0a03 */
[C---:B------:R-:W-:Y:S01]  /*1ea0*/  ISETP.GT.U32.AND P3, PT, R21.reuse, R2, PT ;  /* 0x000000021500720c */ /* 0x040fe20003f64070 */
[----:B------:R-:W-:Y:S02]  /*1eb0*/  IMAD R5, R21, R3, R5 ;  /* 0x0000000315057224 */ /* 0x000fe400078e0205 */
[----:B0-----:R-:W-:Y:S02]  /*1ec0*/  IMAD.MOV.U32 R10, RZ, RZ, R0 ;  /* 0x000000ffff0a7224 */ /* 0x001fe400078e0000 */
[----:B------:R-:W-:Y:S01]  /*1ed0*/  @!P2 IMAD.IADD R6, R6, 0x1, -R21 ;  /* 0x000000010606a824 */ /* 0x000fe200078e0a15 */
[----:B------:R-:W-:Y:S01]  /*1ee0*/  ISETP.GE.AND P2, PT, R7, RZ, PT ;  /* 0x000000ff0700720c */ /* 0x000fe20003f46270 */
[----:B------:R-:W-:Y:S01]  /*1ef0*/  @!P6 IMAD.MOV R10, RZ, RZ, -R10 ;  /* 0x000000ffff0ae224 */ /* 0x000fe200078e0a0a */
[----:B------:R-:W-:Y:S01]  /*1f00*/  ISETP.GT.U32.AND P6, PT, R21, R11, PT ;  /* 0x0000000b1500720c */ /* 0x000fe20003fc4070 */
[----:B------:R-:W-:Y:S01]  /*1f10*/  IMAD.MOV.U32 R9, RZ, RZ, R6 ;  /* 0x000000ffff097224 */ /* 0x000fe200078e0006 */
[----:B------:R-:W-:-:S02]  /*1f20*/  IABS R7, R7 ;  /* 0x0000000700077213 */ /* 0x000fc40000000000 */
[----:B-1----:R-:W-:Y:S01]  /*1f30*/  IABS R8, R4 ;  /* 0x0000000400087213 */ /* 0x002fe20000000000 */
[--C-:B------:R-:W-:Y:S01]  /*1f40*/  @!P3 IMAD.IADD R2, R2, 0x1, -R21.reuse ;  /* 0x000000010202b824 */ /* 0x100fe200078e0a15 */
[----:B------:R-:W-:Y:S01]  /*1f50*/  ISETP.GT.U32.AND P3, PT, R21, R5, PT ;  /* 0x000000051500720c */ /* 0x000fe20003f64070 */
[----:B------:R-:W-:Y:S01]  /*1f60*/  IMAD.HI.U32 R0, R14, R7, RZ ;  /* 0x000000070e007227 */ /* 0x000fe200078e00ff */
[----:B------:R-:W-:Y:S03]  /*1f70*/  STL [R1+0x78], R10 ;  /* 0x0000780a01007387 */ /* 0x000fe60000100800 */
[----:B------:R-:W-:Y:S02]  /*1f80*/  IMAD.MOV R0, RZ, RZ, -R0 ;  /* 0x000000ffff007224 */ /* 0x000fe400078e0a00 */
[----:B------:R-:W-:Y:S02]  /*1f90*/  @!P6 IMAD.IADD R11, R11, 0x1, -R21 ;  /* 0x000000010b0be824 */ /* 0x000fe400078e0a15 */
[----:B------:R-:W-:Y:S01]  /*1fa0*/  @!P0 IMAD.MOV R9, RZ, RZ, -R9 ;  /* 0x000000ffff098224 */ /* 0x000fe200078e0a09 */
[----:B------:R-:W-:Y:S01]  /*1fb0*/  ISETP.GE.AND P0, PT, R4, RZ, PT ;  /* 0x000000ff0400720c */ /* 0x000fe20003f06270 */
[C---:B------:R-:W-:Y:S01]  /*1fc0*/  IMAD R7, R21.reuse, R0, R7 ;  /* 0x0000000015077224 */ /* 0x040fe200078e0207 */
[----:B------:R-:W-:Y:S01]  /*1fd0*/  ISETP.GT.U32.AND P6, PT, R21, R11, PT ;  /* 0x0000000b1500720c */ /* 0x000fe20003fc4070 */
[----:B------:R-:W-:Y:S01]  /*1fe0*/  IMAD.MOV.U32 R6, RZ, RZ, R2 ;  /* 0x000000ffff067224 */ /* 0x000fe200078e0002 */
[----:B------:R0:W-:Y:S01]  /*1ff0*/  STL [R1+0x74], R9 ;  /* 0x0000740901007387 */ /* 0x0001e20000100800 */
[----:B------:R-:W-:Y:S01]  /*2000*/  @!P3 IMAD.IADD R5, R5, 0x1, -R21 ;  /* 0x000000010505b824 */ /* 0x000fe200078e0a15 */
[----:B------:R-:W-:Y:S01]  /*2010*/  LOP3.LUT R4, R22, 0x110, RZ, 0xfc, !PT ;  /* 0x0000011016047812 */ /* 0x000fe200078efcff */
[----:B------:R-:W-:-:S03]  /*2020*/  IMAD.HI.U32 R0, R14, R8, RZ ;  /* 0x000000080e007227 */ /* 0x000fc600078e00ff */
[C---:B------:R-:W-:Y:S01]  /*2030*/  ISETP.GT.U32.AND P3, PT, R21.reuse, R5, PT ;  /* 0x000000051500720c */ /* 0x040fe20003f64070 */
[----:B------:R-:W-:Y:S01]  /*2040*/  @!P1 IMAD.MOV R6, RZ, RZ, -R6 ;  /* 0x000000ffff069224 */ /* 0x000fe200078e0a06 */
[----:B------:R-:W-:Y:S01]  /*2050*/  ISETP.GT.U32.AND P1, PT, R21, R7, PT ;  /* 0x000000071500720c */ /* 0x000fe20003f24070 */
[----:B------:R-:W-:Y:S01]  /*2060*/  IMAD.MOV R0, RZ, RZ, -R0 ;  /* 0x000000ffff007224 */ /* 0x000fe200078e0a00 */
[----:B0-----:R-:W-:Y:S01]  /*2070*/  LOP3.LUT R9, R22, 0x118, RZ, 0xfc, !PT ;  /* 0x0000011816097812 */ /* 0x001fe200078efcff */
[----:B------:R-:W-:Y:S01]  /*2080*/  @!P6 IMAD.IADD R11, R11, 0x1, -R21 ;  /* 0x000000010b0be824 */ /* 0x000fe200078e0a15 */
[----:B------:R-:W-:Y:S01]  /*2090*/  IABS R2, R4 ;  /* 0x0000000400027213 */ /* 0x000fe20000000000 */
[C---:B------:R-:W-:Y:S01]  /*20a0*/  IMAD R8, R21.reuse, R0, R8 ;  /* 0x0000000015087224 */ /* 0x040fe200078e0208 */
[----:B------:R-:W-:Y:S01]  /*20b0*/  IABS R3, R9 ;  /* 0x0000000900037213 */ /* 0x000fe20000000000 */
[----:B------:R-:W-:Y:S01]  /*20c0*/  IMAD.MOV.U32 R13, RZ, RZ, R11 ;  /* 0x000000ffff0d7224 */ /* 0x000fe200078e000b */
[----:B------:R0:W-:Y:S01]  /*20d0*/  STL [R1+0x70], R6 ;  /* 0x0000700601007387 */ /* 0x0001e20000100800 */
[----:B------:R-:W-:Y:S01]  /*20e0*/  IMAD.HI.U32 R10, R14, R2, RZ ;  /* 0x000000020e0a7227 */ /* 0x000fe200078e00ff */
[----:B------:R-:W-:-:S03]  /*20f0*/  ISETP.GT.U32.AND P6, PT, R21, R8, PT ;  /* 0x000000081500720c */ /* 0x000fc60003fc4070 */
[----:B------:R-:W-:-:S04]  /*2100*/  IMAD.HI.U32 R12, R14, R3, RZ ;  /* 0x000000030e0c7227 */ /* 0x000fc800078e00ff */
[----:B------:R-:W-:Y:S01]  /*2110*/  IMAD.MOV R12, RZ, RZ, -R12 ;  /* 0x000000ffff0c7224 */ /* 0x000fe200078e0a0c */
[C---:B0-----:R-:W-:Y:S01]  /*2120*/  LOP3.LUT R6, R22.reuse, 0x108, RZ, 0xfc, !PT ;  /* 0x0000010816067812 */ /* 0x041fe200078efcff */
[--C-:B------:R-:W-:Y:S02]  /*2130*/  @!P1 IMAD.IADD R7, R7, 0x1, -R21.reuse ;  /* 0x0000000107079824 */ /* 0x100fe400078e0a15 */
[----:B------:R-:W-:Y:S01]  /*2140*/  IMAD.MOV R11, RZ, RZ, -R10 ;  /* 0x000000ffff0b7224 */ /* 0x000fe200078e0a0a */
[----:B------:R-:W-:Y:S01]  /*2150*/  IABS R0, R6 ;  /* 0x0000000600007213 */ /* 0x000fe20000000000 */
[----:B------:R-:W-:Y:S01]  /*2160*/  @!P3 IMAD.IADD R5, R5, 0x1, -R21 ;  /* 0x000000010505b824 */ /* 0x000fe200078e0a15 */
[C---:B------:R-:W-:Y:S01]  /*2170*/  ISETP.GT.U32.AND P1, PT, R21.reuse, R7, PT ;  /* 0x000000071500720c */ /* 0x040fe20003f24070 */
[----:B------:R-:W-:Y:S01]  /*2180*/  IMAD R3, R21, R12, R3 ;  /* 0x0000000c15037224 */ /* 0x000fe200078e0203 */
[----:B------:R-:W-:Y:S01]  /*2190*/  ISETP.GE.AND P3, PT, R9, RZ, PT ;  /* 0x000000ff0900720c */ /* 0x000fe20003f66270 */
[----:B------:R-:W-:Y:S01]  /*21a0*/  IMAD R2, R21, R11, R2 ;  /* 0x0000000b15027224 */ /* 0x000fe200078e0202 */
[----:B------:R-:W-:Y:S01]  /*21b0*/  LOP3.LUT R9, R22, 0x100, RZ, 0xfc, !PT ;  /* 0x0000010016097812 */ /* 0x000fe200078efcff */
[----:B------:R-:W-:-:S02]  /*21c0*/  IMAD.MOV.U32 R12, RZ, RZ, R5 ;  /* 0x000000ffff0c7224 */ /* 0x000fc400078e0005 */
[----:B------:R-:W-:Y:S01]  /*21d0*/  @!P4 IMAD.MOV R13, RZ, RZ, -R13 ;  /* 0x000000ffff0dc224 */ /* 0x000fe200078e0a0d */
[C---:B------:R-:W-:Y:S01]  /*21e0*/  ISETP.GT.U32.AND P4, PT, R21.reuse, R3, PT ;  /* 0x000000031500720c */ /* 0x040fe20003f84070 */
[----:B------:R-:W-:Y:S01]  /*21f0*/  @!P5 IMAD.MOV R12, RZ, RZ, -R12 ;  /* 0x000000ffff0cd224 */ /* 0x000fe200078e0a0c */
[C---:B------:R-:W-:Y:S01]  /*2200*/  ISETP.GT.U32.AND P5, PT, R21.reuse, R2, PT ;  /* 0x000000021500720c */ /* 0x040fe20003fa4070 */
[--C-:B------:R-:W-:Y:S01]  /*2210*/  @!P6 IMAD.IADD R8, R8, 0x1, -R21.reuse ;  /* 0x000000010808e824 */ /* 0x100fe200078e0a15 */
[----:B------:R-:W-:Y:S01]  /*2220*/  IABS R5, R9 ;  /* 0x0000000900057213 */ /* 0x000fe20000000000 */
[----:B------:R-:W-:Y:S01]  /*2230*/  IMAD.HI.U32 R10, R14, R0, RZ ;  /* 0x000000000e0a7227 */ /* 0x000fe200078e00ff */
[----:B------:R-:W-:Y:S02]  /*2240*/  STL [R1+0x6c], R13 ;  /* 0x00006c0d01007387 */ /* 0x000fe40000100800 */
[----:B------:R-:W-:Y:S01]  /*2250*/  ISETP.GT.U32.AND P6, PT, R21, R8, PT ;  /* 0x000000081500720c */ /* 0x000fe20003fc4070 */
[----:B------:R-:W-:Y:S01]  /*2260*/  @!P1 IMAD.IADD R7, R7, 0x1, -R21 ;  /* 0x0000000107079824 */ /* 0x000fe200078e0a15 */
[----:B------:R-:W-:Y:S01]  /*2270*/  ISETP.GE.AND P1, PT, R4, RZ, PT ;  /* 0x000000ff0400720c */ /* 0x000fe20003f26270 */
[----:B------:R-:W-:Y:S01]  /*2280*/  IMAD.MOV R10, RZ, RZ, -R10 ;  /* 0x000000ffff0a7224 */ /* 0x000fe200078e0a0a */
[----:B------:R-:W-:Y:S01]  /*2290*/  LOP3.LUT R4, R22, 0xf0, RZ, 0xfc, !PT ;  /* 0x000000f016047812 */ /* 0x000fe200078efcff */
[----:B------:R-:W-:Y:S01]  /*22a0*/  IMAD.MOV.U32 R11, RZ, RZ, R7 ;  /* 0x000000ffff0b7224 */ /* 0x000fe200078e0007 */
[----:B------:R0:W-:Y:S01]  /*22b0*/  STL [R1+0x68], R12 ;  /* 0x0000680c01007387 */ /* 0x0001e20000100800 */
[--C-:B------:R-:W-:Y:S01]  /*22c0*/  @!P5 IMAD.IADD R2, R2, 0x1, -R21.reuse ;  /* 0x000000010202d824 */ /* 0x100fe200078e0a15 */
[----:B------:R-:W-:Y:S01]  /*22d0*/  ISETP.GE.AND P5, PT, R6, RZ, PT ;  /* 0x000000ff0600720c */ /* 0x000fe20003fa6270 */
[----:B------:R-:W-:-:S02]  /*22e0*/  @!P4 IMAD.IADD R3, R3, 0x1, -R21 ;  /* 0x000000010303c824 */ /* 0x000fc400078e0a15 */
[C---:B------:R-:W-:Y:S02]  /*22f0*/  IMAD R0, R21.reuse, R10, R0 ;  /* 0x0000000a15007224 */ /* 0x040fe400078e0200 */
[----:B------:R-:W-:Y:S01]  /*2300*/  @!P2 IMAD.MOV R11, RZ, RZ, -R11 ;  /* 0x000000ffff0ba224 */ /* 0x000fe200078e0a0b */
[C---:B------:R-:W-:Y:S01]  /*2310*/  ISETP.GT.U32.AND P2, PT, R21.reuse, R2, PT ;  /* 0x000000021500720c */ /* 0x040fe20003f44070 */
[----:B------:R-:W-:Y:S01]  /*2320*/  @!P6 IMAD.IADD R8, R8, 0x1, -R21 ;  /* 0x000000010808e824 */ /* 0x000fe200078e0a15 */
[C---:B------:R-:W-:Y:S01]  /*2330*/  ISETP.GT.U32.AND P4, PT, R21.reuse, R3, PT ;  /* 0x000000031500720c */ /* 0x040fe20003f84070 */
[----:B------:R-:W-:Y:S01]  /*2340*/  IMAD.HI.U32 R6, R14, R5, RZ ;  /* 0x000000050e067227 */ /* 0x000fe200078e00ff */
[----:B------:R-:W-:Y:S01]  /*2350*/  ISETP.GT.U32.AND P6, PT, R21, R0, PT ;  /* 0x000000001500720c */ /* 0x000fe20003fc4070 */
[----:B------:R1:W-:Y:S01]  /*2360*/  STL [R1+0x60], R11 ;  /* 0x0000600b01007387 */ /* 0x0003e20000100800 */
[----:B0-----:R-:W-:Y:S01]  /*2370*/  IABS R12, R4 ;  /* 0x00000004000c7213 */ /* 0x001fe20000000000 */
[----:B------:R-:W-:-:S02]  /*2380*/  IMAD.MOV R6, RZ, RZ, -R6 ;  /* 0x000000ffff067224 */ /* 0x000fc400078e0a06 */
[----:B------:R-:W-:Y:S02]  /*2390*/  @!P0 IMAD.MOV R8, RZ, RZ, -R8 ;  /* 0x000000ffff088224 */ /* 0x000fe400078e0a08 */
[----:B------:R-:W-:Y:S01]  /*23a0*/  IMAD R5, R21, R6, R5 ;  /* 0x0000000615057224 */ /* 0x000fe200078e0205 */
[----:B------:R-:W-:Y:S01]  /*23b0*/  LOP3.LUT R6, R22, 0xe0, RZ, 0xfc, !PT ;  /* 0x000000e016067812 */ /* 0x000fe200078efcff */
[--C-:B------:R-:W-:Y:S01]  /*23c0*/  @!P2 IMAD.IADD R2, R2, 0x1, -R21.reuse ;  /* 0x000000010202a824 */ /* 0x100fe200078e0a15 */
[----:B------:R0:W-:Y:S01]  /*23d0*/  STL [R1+0x58], R8 ;  /* 0x0000580801007387 */ /* 0x0001e20000100800 */
[--C-:B------:R-:W-:Y:S01]  /*23e0*/  @!P4 IMAD.IADD R3, R3, 0x1, -R21.reuse ;  /* 0x000000010303c824 */ /* 0x100fe200078e0a15 */
[----:B------:R-:W-:Y:S01]  /*23f0*/  ISETP.GT.U32.AND P2, PT, R21, R5, PT ;  /* 0x000000051500720c */ /* 0x000fe20003f44070 */
[----:B------:R-:W-:Y:S01]  /*2400*/  @!P6 IMAD.IADD R0, R0, 0x1, -R21 ;  /* 0x000000010000e824 */ /* 0x000fe200078e0a15 */
[----:B------:R-:W-:Y:S01]  /*2410*/  ISETP.GE.AND P4, PT, R9, RZ, PT ;  /* 0x000000ff0900720c */ /* 0x000fe20003f86270 */
[----:B------:R-:W-:Y:S01]  /*2420*/  IMAD.MOV.U32 R9, RZ, RZ, R3 ;  /* 0x000000ffff097224 */ /* 0x000fe200078e0003 */
[----:B------:R-:W-:Y:S01]  /*2430*/  LOP3.LUT R3, R22, 0xe8, RZ, 0xfc, !PT ;  /* 0x000000e816037812 */ /* 0x000fe200078efcff */
[----:B------:R-:W-:Y:S01]  /*2440*/  IMAD.HI.U32 R7, R14, R12, RZ ;  /* 0x0000000c0e077227 */ /* 0x000fe200078e00ff */
[----:B------:R-:W-:-:S02]  /*2450*/  ISETP.GT.U32.AND P0, PT, R21, R0, PT ;  /* 0x000000001500720c */ /* 0x000fc40003f04070 */
[----:B-1----:R-:W-:Y:S01]  /*2460*/  IABS R11, R3 ;  /* 0x00000003000b7213 */ /* 0x002fe20000000000 */
[----:B------:R-:W-:Y:S01]  /*2470*/  IMAD.MOV R7, RZ, RZ, -R7 ;  /* 0x000000ffff077224 */ /* 0x000fe200078e0a07 */
[----:B------:R-:W-:Y:S01]  /*2480*/  ISETP.GE.AND P6, PT, R4, RZ, PT ;  /* 0x000000ff0400720c */ /* 0x000fe20003fc6270 */
[----:B0-----:R-:W-:Y:S01]  /*2490*/  IMAD.MOV.U32 R8, RZ, RZ, R2 ;  /* 0x000000ffff087224 */ /* 0x001fe200078e0002 */
[----:B------:R-:W-:Y:S01]  /*24a0*/  LOP3.LUT R4, R22, 0xd8, RZ, 0xfc, !PT ;  /* 0x000000d816047812 */ /* 0x000fe200078efcff */
[----:B------:R-:W-:Y:S02]  /*24b0*/  @!P2 IMAD.IADD R5, R5, 0x1, -R21 ;  /* 0x000000010505a824 */ /* 0x000fe400078e0a15 */
[C---:B------:R-:W-:Y:S01]  /*24c0*/  IMAD R12, R21.reuse, R7, R12 ;  /* 0x00000007150c7224 */ /* 0x040fe200078e020c */
[----:B------:R-:W-:Y:S01]  /*24d0*/  IABS R17, R4 ;  /* 0x0000000400117213 */ /* 0x000fe20000000000 */
[----:B------:R-:W-:Y:S01]  /*24e0*/  IMAD.HI.U32 R2, R14, R11, RZ ;  /* 0x0000000b0e027227 */ /* 0x000fe200078e00ff */
[----:B------:R-:W-:-:S03]  /*24f0*/  ISETP.GT.U32.AND P2, PT, R21, R5, PT ;  /* 0x000000051500720c */ /* 0x000fc60003f44070 */
[----:B------:R-:W-:Y:S01]  /*2500*/  @!P3 IMAD.MOV R9, RZ, RZ, -R9 ;  /* 0x000000ffff09b224 */ /* 0x000fe200078e0a09 */
[----:B------:R-:W-:Y:S01]  /*2510*/  ISETP.GE.AND P3, PT, R3, RZ, PT ;  /* 0x000000ff0300720c */ /* 0x000fe20003f66270 */
[----:B------:R-:W-:Y:S01]  /*2520*/  @!P1 IMAD.MOV R8, RZ, RZ, -R8 ;  /* 0x000000ffff089224 */ /* 0x000fe200078e0a08 */
[C---:B------:R-:W-:Y:S01]  /*2530*/  ISETP.GT.U32.AND P1, PT, R21.reuse, R12, PT ;  /* 0x0000000c1500720c */ /* 0x040fe20003f24070 */
[----:B------:R-:W-:Y:S01]  /*2540*/  @!P0 IMAD.IADD R0, R0, 0x1, -R21 ;  /* 0x0000000100008824 */ /* 0x000fe200078e0a15 */
[----:B------:R-:W-:Y:S01]  /*2550*/  STL [R1+0x4c], R9 ;  /* 0x00004c0901007387 */ /* 0x000fe20000100800 */
[----:B------:R-:W-:Y:S01]  /*2560*/  IMAD.MOV R2, RZ, RZ, -R2 ;  /* 0x000000ffff027224 */ /* 0x000fe200078e0a02 */
[----:B------:R-:W-:Y:S02]  /*2570*/  ISETP.GE.AND P0, PT, R6, RZ, PT ;  /* 0x000000ff0600720c */ /* 0x000fe40003f06270 */
[----:B------:R0:W-:Y:S01]  /*2580*/  STL [R1+0x48], R8 ;  /* 0x0000480801007387 */ /* 0x0001e20000100800 */
[----:B------:R-:W-:Y:S01]  /*2590*/  IMAD R11, R21, R2, R11 ;  /* 0x00000002150b7224 */ /* 0x000fe200078e020b */
[----:B------:R-:W-:Y:S01]  /*25a0*/  IABS R6, R6 ;  /* 0x0000000600067213 */ /* 0x000fe20000000000 */
[----:B------:R-:W-:Y:S01]  /*25b0*/  @!P2 IMAD.IADD R5, R5, 0x1, -R21 ;  /* 0x000000010505a824 */ /* 0x000fe200078e0a15 */
[----:B------:R-:W-:Y:S01]  /*25c0*/  ISETP.GE.AND P2, PT, R4, RZ, PT ;  /* 0x000000ff0400720c */ /* 0x000fe20003f46270 */
[----:B------:R-:W-:Y:S01]  /*25d0*/  IMAD.HI.U32 R2, R14, R17, RZ ;  /* 0x000000110e027227 */ /* 0x000fe200078e00ff */
[----:B------:R-:W-:-:S03]  /*25e0*/  LOP3.LUT R3, R22, 0xd0, RZ, 0xfc, !PT ;  /* 0x000000d016037812 */ /* 0x000fc600078efcff */
[----:B------:R-:W-:Y:S01]  /*25f0*/  IMAD.HI.U32 R7, R14, R6, RZ ;  /* 0x000000060e077227 */ /* 0x000fe200078e00ff */
[----:B------:R-:W-:-:S03]  /*2600*/  IABS R16, R3 ;  /* 0x0000000300107213 */ /* 0x000fc60000000000 */
[----:B0-----:R-:W-:Y:S02]  /*2610*/  IMAD.MOV.U32 R8, RZ, RZ, R0 ;  /* 0x000000ffff087224 */ /* 0x001fe400078e0000 */
[----:B------:R-:W-:Y:S02]  /*2620*/  @!P1 IMAD.IADD R12, R12, 0x1, -R21 ;  /* 0x000000010c0c9824 */ /* 0x000fe400078e0a15 */
[----:B------:R-:W-:Y:S01]  /*2630*/  @!P5 IMAD.MOV R8, RZ, RZ, -R8 ;  /* 0x000000ffff08d224 */ /* 0x000fe200078e0a08 */
[C---:B------:R-:W-:Y:S01]  /*2640*/  ISETP.GT.U32.AND P5, PT, R21.reuse, R11, PT ;  /* 0x0000000b1500720c */ /* 0x040fe20003fa4070 */
[----:B------:R-:W-:Y:S01]  /*2650*/  IMAD.MOV R4, RZ, RZ, -R7 ;  /* 0x000000ffff047224 */ /* 0x000fe200078e0a07 */
[C---:B------:R-:W-:Y:S01]  /*2660*/  ISETP.GT.U32.AND P1, PT, R21.reuse, R12, PT ;  /* 0x0000000c1500720c */ /* 0x040fe20003f24070 */
[----:B------:R-:W-:Y:S01]  /*2670*/  IMAD.MOV.U32 R13, RZ, RZ, R5 ;  /* 0x000000ffff0d7224 */ /* 0x000fe200078e0005 */
[----:B------:R0:W-:Y:S01]  /*2680*/  STL [R1+0x44], R8 ;  /* 0x0000440801007387 */ /* 0x0001e20000100800 */
[----:B------:R-:W-:Y:S01]  /*2690*/  IMAD R6, R21, R4, R6 ;  /* 0x0000000415067224 */ /* 0x000fe200078e0206 */
[C---:B------:R-:W-:Y:S01]  /*26a0*/  LOP3.LUT R4, R22.reuse, 0xc0, RZ, 0xfc, !PT ;  /* 0x000000c016047812 */ /* 0x040fe200078efcff */
[----:B------:R-:W-:Y:S01]  /*26b0*/  @!P4 IMAD.MOV R13, RZ, RZ, -R13 ;  /* 0x000000ffff0dc224 */ /* 0x000fe200078e0a0d */
[----:B------:R-:W-:Y:S01]  /*26c0*/  LOP3.LUT R7, R22, 0xa0, RZ, 0xfc, !PT ;  /* 0x000000a016077812 */ /* 0x000fe200078efcff */
[----:B------:R-:W-:Y:S01]  /*26d0*/  IMAD.HI.U32 R0, R14, R16, RZ ;  /* 0x000000100e007227 */ /* 0x000fe200078e00ff */
[----:B------:R-:W-:-:S02]  /*26e0*/  IABS R10, R4 ;  /* 0x00000004000a7213 */ /* 0x000fc40000000000 */
[----:B------:R1:W-:Y:S01]  /*26f0*/  STL [R1+0x40], R13 ;  /* 0x0000400d01007387 */ /* 0x0003e20000100800 */
[--C-:B------:R-:W-:Y:S01]  /*2700*/  @!P5 IMAD.IADD R11, R11, 0x1, -R21.reuse ;  /* 0x000000010b0bd824 */ /* 0x100fe200078e0a15 */
[----:B------:R-:W-:Y:S01]  /*2710*/  ISETP.GT.U32.AND P5, PT, R21, R6, PT ;  /* 0x000000061500720c */ /* 0x000fe20003fa4070 */
[----:B------:R-:W-:Y:S01]  /*2720*/  @!P1 IMAD.IADD R12, R12, 0x1, -R21 ;  /* 0x000000010c0c9824 */ /* 0x000fe200078e0a15 */
[----:B------:R-:W-:Y:S01]  /*2730*/  ISETP.GE.AND P1, PT, R3, RZ, PT ;  /* 0x000000ff0300720c */ /* 0x000fe20003f26270 */
[----:B------:R-:W-:Y:S01]  /*2740*/  IMAD.MOV R2, RZ, RZ, -R2 ;  /* 0x000000ffff027224 */ /* 0x000fe200078e0a02 */
[C---:B------:R-:W-:Y:S01]  /*2750*/  ISETP.GT.U32.AND P4, PT, R21.reuse, R11, PT ;  /* 0x0000000b1500720c */ /* 0x040fe20003f84070 */
[----:B------:R-:W-:Y:S01]  /*2760*/  IMAD.MOV R0, RZ, RZ, -R0 ;  /* 0x000000ffff007224 */ /* 0x000fe200078e0a00 */
[C---:B------:R-:W-:Y:S01]  /*2770*/  LOP3.LUT R3, R22.reuse, 0xc8, RZ, 0xfc, !PT ;  /* 0x000000c816037812 */ /* 0x040fe200078efcff */
[C---:B------:R-:W-:Y:S01]  /*2780*/  IMAD R17, R21.reuse, R2, R17 ;  /* 0x0000000215117224 */ /* 0x040fe200078e0211 */
[----:B------:R-:W-:Y:S01]  /*2790*/  LOP3.LUT R2, R22, 0xb0, RZ, 0xfc, !PT ;  /* 0x000000b016027812 */ /* 0x000fe200078efcff */
[C---:B------:R-:W-:Y:S01]  /*27a0*/  IMAD R16, R21.reuse, R0, R16 ;  /* 0x0000000015107224 */ /* 0x040fe200078e0210 */
[----:B------:R-:W-:Y:S01]  /*27b0*/  IABS R15, R3 ;  /* 0x00000003000f7213 */ /* 0x000fe20000000000 */
[----:B------:R-:W-:Y:S01]  /*27c0*/  @!P6 IMAD.MOV R12, RZ, RZ, -R12 ;  /* 0x000000ffff0ce224 */ /* 0x000fe200078e0a0c */
[C---:B------:R-:W-:Y:S01]  /*27d0*/  ISETP.GT.U32.AND P6, PT, R21.reuse, R17, PT ;  /* 0x000000111500720c */ /* 0x040fe20003fc4070 */
[--C-:B------:R-:W-:Y:S01]  /*27e0*/  @!P5 IMAD.IADD R6, R6, 0x1, -R21.reuse ;  /* 0x000000010606d824 */ /* 0x100fe200078e0a15 */
[----:B------:R-:W-:Y:S01]  /*27f0*/  LOP3.LUT R0, R22, 0xa8, RZ, 0xfc, !PT ;  /* 0x000000a816007812 */ /* 0x000fe200078efcff */
[C---:B------:R-:W-:Y:S01]  /*2800*/  IMAD.HI.U32 R5, R14.reuse, R15, RZ ;  /* 0x0000000f0e057227 */ /* 0x040fe200078e00ff */
[----:B------:R-:W-:Y:S01]  /*2810*/  IABS R9, R2 ;  /* 0x0000000200097213 */ /* 0x000fe20000000000 */
[----:B------:R2:W-:Y:S01]  /*2820*/  STL [R1+0x3c], R12 ;  /* 0x00003c0c01007387 */ /* 0x0005e20000100800 */
[----:B------:R-:W-:Y:S01]  /*2830*/  ISETP.GT.U32.AND P5, PT, R21, R6, PT ;  /* 0x000000061500720c */ /* 0x000fe20003fa4070 */
[----:B------:R-:W-:Y:S01]  /*2840*/  @!P4 IMAD.IADD R11, R11, 0x1, -R21 ;  /* 0x000000010b0bc824 */ /* 0x000fe200078e0a15 */
[----:B------:R-:W-:Y:S01]  /*2850*/  ISETP.GT.U32.AND P4, PT, R21, R16, PT ;  /* 0x000000101500720c */ /* 0x000fe20003f84070 */
[----:B------:R-:W-:Y:S01]  /*2860*/  IMAD.MOV R5, RZ, RZ, -R5 ;  /* 0x000000ffff057224 */ /* 0x000fe200078e0a05 */
[----:B0-----:R-:W-:Y:S01]  /*2870*/  IABS R8, R0 ;  /* 0x0000000000087213 */ /* 0x001fe20000000000 */
[----:B-1----:R-:W-:Y:S01]  /*2880*/  IMAD.HI.U32 R13, R14, R10, RZ ;  /* 0x0000000a0e0d7227 */ /* 0x002fe200078e00ff */
[----:B------:R-:W-:-:S03]  /*2890*/  IABS R18, R7 ;  /* 0x0000000700127213 */ /* 0x000fc60000000000 */
[C---:B------:R-:W-:Y:S02]  /*28a0*/  IMAD R15, R21.reuse, R5, R15 ;  /* 0x00000005150f7224 */ /* 0x040fe400078e020f */
[----:B------:R-:W-:Y:S02]  /*28b0*/  IMAD.MOV R13, RZ, RZ, -R13 ;  /* 0x000000ffff0d7224 */ /* 0x000fe400078e0a0d */
[--C-:B------:R-:W-:Y:S01]  /*28c0*/  @!P5 IMAD.IADD R6, R6, 0x1, -R21.reuse ;  /* 0x000000010606d824 */ /* 0x100fe200078e0a15 */
[----:B------:R-:W-:Y:S01]  /*28d0*/  ISETP.GT.U32.AND P5, PT, R21, R15, PT ;  /* 0x0000000f1500720c */ /* 0x000fe20003fa4070 */
[----:B------:R-:W-:Y:S01]  /*28e0*/  @!P6 IMAD.IADD R17, R17, 0x1, -R21 ;  /* 0x000000011111e824 */ /* 0x000fe200078e0a15 */
[----:B------:R-:W-:Y:S01]  /*28f0*/  ISETP.GE.AND P6, PT, R3, RZ, PT ;  /* 0x000000ff0300720c */ /* 0x000fe20003fc6270 */
[----:B------:R-:W-:-:S04]  /*2900*/  IMAD.HI.U32 R5, R14, R8, RZ ;  /* 0x000000080e057227 */ /* 0x000fc800078e00ff */
[C---:B------:R-:W-:Y:S02]  /*2910*/  IMAD R10, R21.reuse, R13, R10 ;  /* 0x0000000d150a7224 */ /* 0x040fe400078e020a */
[----:B------:R-:W-:Y:S01]  /*2920*/  @!P4 IMAD.IADD R16, R16, 0x1, -R21 ;  /* 0x000000011010c824 */ /* 0x000fe200078e0a15 */
[----:B------:R-:W-:Y:S01]  /*2930*/  ISETP.GT.U32.AND P4, PT, R21, R17, PT ;  /* 0x000000111500720c */ /* 0x000fe20003f84070 */
[----:B------:R-:W-:Y:S02]  /*2940*/  IMAD.MOV R5, RZ, RZ, -R5 ;  /* 0x000000ffff057224 */ /* 0x000fe400078e0a05 */
[----:B--2---:R-:W-:-:S04]  /*2950*/  IMAD.HI.U32 R12, R14, R9, RZ ;  /* 0x000000090e0c7227 */ /* 0x004fc800078e00ff */
[----:B------:R-:W-:Y:S02]  /*2960*/  IMAD.MOV.U32 R3, RZ, RZ, R18 ;  /* 0x000000ffff037224 */ /* 0x000fe400078e0012 */
[----:B------:R-:W-:Y:S01]  /*2970*/  @!P0 IMAD.MOV R6, RZ, RZ, -R6 ;  /* 0x000000ffff068224 */ /* 0x000fe200078e0a06 */
[C---:B------:R-:W-:Y:S01]  /*2980*/  ISETP.GT.U32.AND P0, PT, R21.reuse, R10, PT ;  /* 0x0000000a1500720c */ /* 0x040fe20003f04070 */
[----:B------:R-:W-:Y:S02]  /*2990*/  IMAD R8, R21, R5, R8 ;  /* 0x0000000515087224 */ /* 0x000fe400078e0208 */
[----:B------:R-:W-:Y:S02]  /*29a0*/  IMAD.MOV R12, RZ, RZ, -R12 ;  /* 0x000000ffff0c7224 */ /* 0x000fe400078e0a0c */
[----:B------:R-:W-:-:S04]  /*29b0*/  IMAD.HI.U32 R5, R14, R3, RZ ;  /* 0x000000030e057227 */ /* 0x000fc800078e00ff */
[----:B------:R-:W-:Y:S01]  /*29c0*/  @!P5 IMAD.IADD R15, R15, 0x1, -R21 ;  /* 0x000000010f0fd824 */ /* 0x000fe200078e0a15 */
[C---:B------:R-:W-:Y:S01]  /*29d0*/  ISETP.GT.U32.AND P5, PT, R21.reuse, R16, PT ;  /* 0x000000101500720c */ /* 0x040fe20003fa4070 */
[C---:B------:R-:W-:Y:S01]  /*29e0*/  IMAD R9, R21.reuse, R12, R9 ;  /* 0x0000000c15097224 */ /* 0x040fe200078e0209 */
[----:B------:R-:W-:Y:S01]  /*29f0*/  LOP3.LUT R12, R22, 0x98, RZ, 0xfc, !PT ;  /* 0x00000098160c7812 */ /* 0x000fe200078efcff */
[----:B------:R-:W-:Y:S02]  /*2a00*/  IMAD.MOV.U32 R19, RZ, RZ, R11 ;  /* 0x000000ffff137224 */ /* 0x000fe400078e000b */
[----:B------:R-:W-:Y:S01]  /*2a10*/  IMAD.MOV R5, RZ, RZ, -R5 ;  /* 0x000000ffff057224 */ /* 0x000fe200078e0a05 */
[----:B------:R-:W-:Y:S01]  /*2a20*/  IABS R11, R12 ;  /* 0x0000000c000b7213 */ /* 0x000fe20000000000 */
[----:B------:R-:W-:Y:S01]  /*2a30*/  @!P3 IMAD.MOV R19, RZ, RZ, -R19 ;  /* 0x000000ffff13b224 */ /* 0x000fe200078e0a13 */
[C---:B------:R-:W-:Y:S01]  /*2a40*/  ISETP.GT.U32.AND P3, PT, R21.reuse, R15, PT ;  /* 0x0000000f1500720c */ /* 0x040fe20003f64070 */
[----:B------:R-:W-:-:S02]  /*2a50*/  IMAD R3, R21, R5, R3 ;  /* 0x0000000515037224 */ /* 0x000fc400078e0203 */
[--C-:B------:R-:W-:Y:S01]  /*2a60*/  @!P4 IMAD.IADD R17, R17, 0x1, -R21.reuse ;  /* 0x000000011111c824 */ /* 0x100fe200078e0a15 */
[C---:B------:R-:W-:Y:S01]  /*2a70*/  ISETP.GT.U32.AND P4, PT, R21.reuse, R9, PT ;  /* 0x000000091500720c */ /* 0x040fe20003f84070 */
[--C-:B------:R-:W-:Y:S01]  /*2a80*/  @!P0 IMAD.IADD R10, R10, 0x1, -R21.reuse ;  /* 0x000000010a0a8824 */ /* 0x100fe200078e0a15 */
[----:B------:R-:W-:Y:S01]  /*2a90*/  STL [R1+0x38], R19 ;  /* 0x0000381301007387 */ /* 0x000fe20000100800 */
[C---:B------:R-:W-:Y:S01]  /*2aa0*/  ISETP.GT.U32.AND P0, PT, R21.reuse, R3, PT ;  /* 0x000000031500720c */ /* 0x040fe20003f04070 */
[----:B------:R-:W-:Y:S01]  /*2ab0*/  @!P5 IMAD.IADD R16, R16, 0x1, -R21 ;  /* 0x000000011010d824 */ /* 0x000fe200078e0a15 */
[----:B------:R-:W-:Y:S01]  /*2ac0*/  ISETP.GT.U32.AND P5, PT, R21, R8, PT ;  /* 0x000000081500720c */ /* 0x000fe20003fa4070 */
[----:B------:R0:W-:Y:S01]  /*2ad0*/  STL [R1+0x34], R6 ;  /* 0x0000340601007387 */ /* 0x0001e20000100800 */
[----:B------:R-:W-:-:S04]  /*2ae0*/  IMAD.HI.U32 R18, R14, R11, RZ ;  /* 0x0000000b0e127227 */ /* 0x000fc800078e00ff */
[--C-:B------:R-:W-:Y:S01]  /*2af0*/  @!P3 IMAD.IADD R15, R15, 0x1, -R21.reuse ;  /* 0x000000010f0fb824 */ /* 0x100fe200078e0a15 */
[----:B------:R-:W-:Y:S01]  /*2b00*/  ISETP.GE.AND P3, PT, R4, RZ, PT ;  /* 0x000000ff0400720c */ /* 0x000fe20003f66270 */
[--C-:B------:R-:W-:Y:S01]  /*2b10*/  @!P4 IMAD.IADD R9, R9, 0x1, -R21.reuse ;  /* 0x000000010909c824 */ /* 0x100fe200078e0a15 */
[----:B------:R-:W-:Y:S01]  /*2b20*/  ISETP.GE.AND P4, PT, R2, RZ, PT ;  /* 0x000000ff0200720c */ /* 0x000fe20003f86270 */
[----:B------:R-:W-:Y:S01]  /*2b30*/  IMAD.MOV R18, RZ, RZ, -R18 ;  /* 0x000000ffff127224 */ /* 0x000fe200078e0a12 */
[----:B0-----:R-:W-:Y:S01]  /*2b40*/  LOP3.LUT R6, R22, 0x90, RZ, 0xfc, !PT ;  /* 0x0000009016067812 */ /* 0x001fe200078efcff */
[--C-:B------:R-:W-:Y:S01]  /*2b50*/  @!P0 IMAD.IADD R3, R3, 0x1, -R21.reuse ;  /* 0x0000000103038824 */ /* 0x100fe200078e0a15 */
[C---:B------:R-:W-:Y:S01]  /*2b60*/  ISETP.GT.U32.AND P0, PT, R21.reuse, R9, PT ;  /* 0x000000091500720c */ /* 0x040fe20003f04070 */
[----:B------:R-:W-:Y:S01]  /*2b70*/  @!P5 IMAD.IADD R8, R8, 0x1, -R21 ;  /* 0x000000010808d824 */ /* 0x000fe200078e0a15 */
[----:B------:R-:W-:Y:S01]  /*2b80*/  IABS R5, R6 ;  /* 0x0000000600057213 */ /* 0x000fe20000000000 */
[----:B------:R-:W-:Y:S01]  /*2b90*/  IMAD.MOV.U32 R20, RZ, RZ, R17 ;  /* 0x000000ffff147224 */ /* 0x000fe200078e0011 */
[C---:B------:R-:W-:Y:S01]  /*2ba0*/  ISETP.GT.U32.AND P5, PT, R21.reuse, R10, PT ;  /* 0x0000000a1500720c */ /* 0x040fe20003fa4070 */
[----:B------:R-:W-:-:S02]  /*2bb0*/  IMAD R2, R21, R18, R11 ;  /* 0x0000001215027224 */ /* 0x000fc400078e020b */
[----:B------:R-:W-:Y:S01]  /*2bc0*/  IMAD.MOV.U32 R4, RZ, RZ, R5 ;  /* 0x000000ffff047224 */ /* 0x000fe200078e0005 */
[----:B------:R-:W-:Y:S01]  /*2bd0*/  LOP3.LUT R5, R22, 0x88, RZ, 0xfc, !PT ;  /* 0x0000008816057812 */ /* 0x000fe200078efcff */
[----:B------:R-:W-:Y:S01]  /*2be0*/  @!P2 IMAD.MOV R20, RZ, RZ, -R20 ;  /* 0x000000ffff14a224 */ /* 0x000fe200078e0a14 */
[C---:B------:R-:W-:Y:S01]  /*2bf0*/  ISETP.GT.U32.AND P2, PT, R21.reuse, R8, PT ;  /* 0x000000081500720c */ /* 0x040fe20003f44070 */
[----:B------:R-:W-:Y:S01]  /*2c00*/  IMAD.HI.U32 R13, R14, R4, RZ ;  /* 0x000000040e0d7227 */ /* 0x000fe200078e00ff */
[----:B------:R-:W-:Y:S02]  /*2c10*/  IABS R11, R5 ;  /* 0x00000005000b7213 */ /* 0x000fe40000000000 */
[----:B------:R0:W-:Y:S01]  /*2c20*/  STL [R1+0x30], R20 ;  /* 0x0000301401007387 */ /* 0x0001e20000100800 */
[----:B------:R-:W-:Y:S02]  /*2c30*/  IMAD.MOV R13, RZ, RZ, -R13 ;  /* 0x000000ffff0d7224 */ /* 0x000fe400078e0a0d */
[----:B------:R-:W-:Y:S01]  /*2c40*/  @!P6 IMAD.MOV R15, RZ, RZ, -R15 ;  /* 0x000000ffff0fe224 */ /* 0x000fe200078e0a0f */
[C---:B------:R-:W-:Y:S01]  /*2c50*/  ISETP.GT.U32.AND P6, PT, R21.reuse, R2, PT ;  /* 0x000000021500720c */ /* 0x040fe20003fc4070 */
[----:B------:R-:W-:-:S02]  /*2c60*/  IMAD R4, R21, R13, R4 ;  /* 0x0000000d15047224 */ /* 0x000fc400078e0204 */
[--C-:B------:R-:W-:Y:S02]  /*2c70*/  @!P0 IMAD.IADD R9, R9, 0x1, -R21.reuse ;  /* 0x0000000109098824 */ /* 0x100fe400078e0a15 */
[--C-:B------:R-:W-:Y:S01]  /*2c80*/  @!P5 IMAD.IADD R10, R10, 0x1, -R21.reuse ;  /* 0x000000010a0ad824 */ /* 0x100fe200078e0a15 */
[----:B------:R-:W-:Y:S01]  /*2c90*/  ISETP.GT.U32.AND P0, PT, R21, R4, PT ;  /* 0x000000041500720c */ /* 0x000fe20003f04070 */
[----:B------:R-:W-:Y:S01]  /*2ca0*/  IMAD.MOV.U32 R19, RZ, RZ, R16 ;  /* 0x000000ffff137224 */ /* 0x000fe200078e0010 */
[----:B------:R-:W-:Y:S01]  /*2cb0*/  ISETP.GE.AND P5, PT, R0, RZ, PT ;  /* 0x000000ff0000720c */ /* 0x000fe20003fa6270 */
[----:B------:R-:W-:Y:S01]  /*2cc0*/  @!P2 IMAD.IADD R8, R8, 0x1, -R21 ;  /* 0x000000010808a824 */ /* 0x000fe200078e0a15 */
[----:B------:R-:W-:Y:S01]  /*2cd0*/  LOP3.LUT R0, R22, 0x80, RZ, 0xfc, !PT ;  /* 0x0000008016007812 */ /* 0x000fe200078efcff */
[----:B------:R-:W-:Y:S01]  /*2ce0*/  @!P1 IMAD.MOV R19, RZ, RZ, -R19 ;  /* 0x000000ffff139224 */ /* 0x000fe200078e0a13 */
[----:B------:R-:W-:Y:S01]  /*2cf0*/  ISETP.GE.AND P2, PT, R7, RZ, PT ;  /* 0x000000ff0700720c */ /* 0x000fe20003f46270 */
[----:B------:R-:W-:Y:S01]  /*2d00*/  @!P6 IMAD.IADD R2, R2, 0x1, -R21 ;  /* 0x000000010202e824 */ /* 0x000fe200078e0a15 */
[----:B------:R-:W-:Y:S01]  /*2d10*/  IABS R7, R0 ;  /* 0x0000000000077213 */ /* 0x000fe20000000000 */
[----:B------:R-:W-:Y:S01]  /*2d20*/  IMAD.MOV.U32 R16, RZ, RZ, R10 ;  /* 0x000000ffff107224 */ /* 0x000fe200078e000a */
[----:B------:R-:W-:Y:S01]  /*2d30*/  ISETP.GT.U32.AND P1, PT, R21, R3, PT ;  /* 0x000000031500720c */ /* 0x000fe20003f24070 */
[----:B------:R-:W-:Y:S01]  /*2d40*/  IMAD.HI.U32 R13, R14, R11, RZ ;  /* 0x0000000b0e0d7227 */ /* 0x000fe200078e00ff */
[----:B------:R-:W-:Y:S01]  /*2d50*/  STL [R1+0x2c], R19 ;  /* 0x00002c1301007387 */ /* 0x000fe20000100800 */
[----:B------:R-:W-:-:S02]  /*2d60*/  ISETP.GE.AND P6, PT, R6, RZ, PT ;  /* 0x000000ff0600720c */ /* 0x000fc40003fc6270 */
[----:B------:R-:W-:Y:S01]  /*2d70*/  @!P0 IMAD.IADD R4, R4, 0x1, -R21 ;  /* 0x0000000104048824 */ /* 0x000fe200078e0a15 */
[C---:B------:R-:W-:Y:S01]  /*2d80*/  ISETP.GT.U32.AND P0, PT, R21.reuse, R2, PT ;  /* 0x000000021500720c */ /* 0x040fe20003f04070 */
[----:B------:R-:W-:Y:S01]  /*2d90*/  IMAD.HI.U32 R10, R14, R7, RZ ;  /* 0x000000070e0a7227 */ /* 0x000fe200078e00ff */
[----:B------:R1:W-:Y:S01]  /*2da0*/  STL [R1+0x28], R15 ;  /* 0x0000280f01007387 */ /* 0x0003e20000100800 */
[----:B0-----:R-:W-:Y:S02]  /*2db0*/  LOP3.LUT R20, R22, 0x10, RZ, 0xfc, !PT ;  /* 0x0000001016147812 */ /* 0x001fe400078efcff */
[----:B------:R-:W-:Y:S02]  /*2dc0*/  IMAD.MOV R13, RZ, RZ, -R13 ;  /* 0x000000ffff0d7224 */ /* 0x000fe400078e0a0d */
[----:B------:R-:W-:Y:S01]  /*2dd0*/  @!P5 IMAD.MOV R8, RZ, RZ, -R8 ;  /* 0x000000ffff08d224 */ /* 0x000fe200078e0a08 */
[----:B------:R-:W-:Y:S01]  /*2de0*/  IABS R23, R20 ;  /* 0x0000001400177213 */ /* 0x000fe20000000000 */
[----:B------:R-:W-:-:S02]  /*2df0*/  IMAD R6, R21, R13, R11 ;  /* 0x0000000d15067224 */ /* 0x000fc400078e020b */
[----:B------:R-:W-:Y:S01]  /*2e00*/  @!P1 IMAD.IADD R3, R3, 0x1, -R21 ;  /* 0x0000000103039824 */ /* 0x000fe200078e0a15 */
[----:B------:R-:W-:Y:S01]  /*2e10*/  ISETP.GE.AND P1, PT, R12, RZ, PT ;  /* 0x000000ff0c00720c */ /* 0x000fe20003f26270 */
[----:B-1----:R-:W-:Y:S01]  /*2e20*/  IMAD.MOV.U32 R15, RZ, RZ, R9 ;  /* 0x000000ffff0f7224 */ /* 0x002fe200078e0009 */
[C---:B------:R-:W-:Y:S01]  /*2e30*/  ISETP.GT.U32.AND P5, PT, R21.reuse, R6, PT ;  /* 0x000000061500720c */ /* 0x040fe20003fa4070 */
[----:B------:R-:W-:Y:S02]  /*2e40*/  IMAD.MOV R9, RZ, RZ, -R10 ;  /* 0x000000ffff097224 */ /* 0x000fe400078e0a0a */
[----:B------:R-:W-:Y:S02]  /*2e50*/  @!P0 IMAD.IADD R2, R2, 0x1, -R21 ;  /* 0x0000000102028824 */ /* 0x000fe400078e0a15 */
[----:B------:R-:W-:Y:S02]  /*2e60*/  IMAD R7, R21, R9, R7 ;  /* 0x0000000915077224 */ /* 0x000fe400078e0207 */
[----:B------:R-:W-:Y:S01]  /*2e70*/  @!P3 IMAD.MOV R16, RZ, RZ, -R16 ;  /* 0x000000ffff10b224 */ /* 0x000fe200078e0a10 */
[----:B------:R-:W-:Y:S01]  /*2e80*/  ISETP.GE.AND P3, PT, R5, RZ, PT ;  /* 0x000000ff0500720c */ /* 0x000fe20003f66270 */
[----:B------:R-:W-:Y:S01]  /*2e90*/  @!P4 IMAD.MOV R15, RZ, RZ, -R15 ;  /* 0x000000ffff0fc224 */ /* 0x000fe200078e0a0f */
[C---:B------:R-:W-:Y:S01]  /*2ea0*/  ISETP.GT.U32.AND P0, PT, R21.reuse, R7, PT ;  /* 0x000000071500720c */ /* 0x040fe20003f04070 */
[----:B------:R-:W-:Y:S01]  /*2eb0*/  @!P2 IMAD.MOV R3, RZ, RZ, -R3 ;  /* 0x000000ffff03a224 */ /* 0x000fe200078e0a03 */
[----:B------:R-:W-:Y:S01]  /*2ec0*/  ISETP.GT.U32.AND P4, PT, R21, R4, PT ;  /* 0x000000041500720c */ /* 0x000fe20003f84070 */
[----:B------:R-:W-:Y:S01]  /*2ed0*/  STL [R1+0x24], R16 ;  /* 0x0000241001007387 */ /* 0x000fe20000100800 */
[----:B------:R-:W-:Y:S01]  /*2ee0*/  ISETP.GE.AND P2, PT, R0, RZ, PT ;  /* 0x000000ff0000720c */ /* 0x000fe20003f46270 */
[----:B------:R-:W-:Y:S01]  /*2ef0*/  @!P5 IMAD.IADD R6, R6, 0x1, -R21 ;  /* 0x000000010606d824 */ /* 0x000fe200078e0a15 */
[----:B------:R-:W-:Y:S01]  /*2f00*/  LOP3.LUT R0, R22, 0x68, RZ, 0xfc, !PT ;  /* 0x0000006816007812 */ /* 0x000fe200078efcff */
[----:B------:R-:W-:Y:S01]  /*2f10*/  STL [R1+0x20], R15 ;  /* 0x0000200f01007387 */ /* 0x000fe20000100800 */
[----:B------:R-:W-:-:S02]  /*2f20*/  IMAD.MOV.U32 R5, RZ, RZ, R2 ;  /* 0x000000ffff057224 */ /* 0x000fc400078e0002 */
[----:B------:R-:W-:Y:S01]  /*2f30*/  IABS R9, R0 ;  /* 0x0000000000097213 */ /* 0x000fe20000000000 */
[----:B------:R-:W-:Y:S01]  /*2f40*/  STL [R1+0x1c], R8 ;  /* 0x00001c0801007387 */ /* 0x000fe20000100800 */
[----:B------:R-:W-:Y:S01]  /*2f50*/  @!P1 IMAD.MOV R5, RZ, RZ, -R5 ;  /* 0x000000ffff059224 */ /* 0x000fe200078e0a05 */
[----:B------:R-:W-:Y:S01]  /*2f60*/  ISETP.GT.U32.AND P1, PT, R21, R6, PT ;  /* 0x000000061500720c */ /* 0x000fe20003f24070 */
[--C-:B------:R-:W-:Y:S01]  /*2f70*/  @!P0 IMAD.IADD R7, R7, 0x1, -R21.reuse ;  /* 0x0000000107078824 */ /* 0x100fe200078e0a15 */
[----:B------:R0:W-:Y:S01]  /*2f80*/  STL [R1+0x18], R3 ;  /* 0x0000180301007387 */ /* 0x0001e20000100800 */
[----:B------:R-:W-:Y:S01]  /*2f90*/  @!P4 IMAD.IADD R4, R4, 0x1, -R21 ;  /* 0x000000010404c824 */ /* 0x000fe200078e0a15 */
[----:B------:R-:W-:Y:S01]  /*2fa0*/  ISETP.GE.AND P5, PT, R0, RZ, PT ;  /* 0x000000ff0000720c */ /* 0x000fe20003fa6270 */
[----:B------:R-:W-:Y:S01]  /*2fb0*/  IMAD.HI.U32 R2, R14, R9, RZ ;  /* 0x000000090e027227 */ /* 0x000fe200078e00ff */
[----:B------:R-:W-:Y:S01]  /*2fc0*/  ISETP.GT.U32.AND P0, PT, R21, R7, PT ;  /* 0x000000071500720c */ /* 0x000fe20003f04070 */
[----:B------:R1:W-:Y:S01]  /*2fd0*/  STL [R1+0x4], R5 ;  /* 0x0000040501007387 */ /* 0x0003e20000100800 */
[----:B------:R-:W-:Y:S01]  /*2fe0*/  LOP3.LUT R0, R22, 0x60, RZ, 0xfc, !PT ;  /* 0x0000006016007812 */ /* 0x000fe200078efcff */
[----:B------:R-:W-:-:S02]  /*2ff0*/  IMAD.MOV R2, RZ, RZ, -R2 ;  /* 0x000000ffff027224 */ /* 0x000fc400078e0a02 */
[----:B------:R-:W-:Y:S01]  /*3000*/  @!P6 IMAD.MOV R4, RZ, RZ, -R4 ;  /* 0x000000ffff04e224 */ /* 0x000fe200078e0a04 */
[----:B0-----:R-:W-:Y:S01]  /*3010*/  LOP3.LUT R3, R22, 0x70, RZ, 0xfc, !PT ;  /* 0x0000007016037812 */ /* 0x001fe200078efcff */
[----:B------:R-:W-:Y:S01]  /*3020*/  IMAD R9, R21, R2, R9 ;  /* 0x0000000215097224 */ /* 0x000fe200078e0209 */
[----:B------:R-:W-:Y:S01]  /*3030*/  IABS R10, R0 ;  /* 0x00000000000a7213 */ /* 0x000fe20000000000 */
[--C-:B------:R-:W-:Y:S01]  /*3040*/  @!P1 IMAD.IADD R6, R6, 0x1, -R21.reuse ;  /* 0x0000000106069824 */ /* 0x100fe200078e0a15 */
[----:B------:R-:W-:Y:S01]  /*3050*/  IABS R8, R3 ;  /* 0x0000000300087213 */ /* 0x000fe20000000000 */
[----:B------:R0:W-:Y:S01]  /*3060*/  STL [R1], R4 ;  /* 0x0000000401007387 */ /* 0x0001e20000100800 */
[----:B------:R-:W-:Y:S01]  /*3070*/  ISETP.GE.AND P4, PT, R3, RZ, PT ;  /* 0x000000ff0300720c */ /* 0x000fe20003f86270 */
[----:B------:R-:W-:Y:S01]  /*3080*/  @!P0 IMAD.IADD R7, R7, 0x1, -R21 ;  /* 0x0000000107078824 */ /* 0x000fe200078e0a15 */
[----:B------:R-:W-:Y:S01]  /*3090*/  ISETP.GT.U32.AND P0, PT, R21, R9, PT ;  /* 0x000000091500720c */ /* 0x000fe20003f04070 */
[----:B------:R-:W-:Y:S01]  /*30a0*/  IMAD.HI.U32 R3, R14, R8, RZ ;  /* 0x000000080e037227 */ /* 0x000fe200078e00ff */
[----:B------:R-:W-:-:S02]  /*30b0*/  LOP3.LUT R2, R22, 0x50, RZ, 0xfc, !PT ;  /* 0x0000005016027812 */ /* 0x000fc400078efcff */
[----:B-1----:R-:W-:Y:S01]  /*30c0*/  LOP3.LUT R5, R22, 0x58, RZ, 0xfc, !PT ;  /* 0x0000005816057812 */ /* 0x002fe200078efcff */
[----:B------:R-:W-:Y:S01]  /*30d0*/  IMAD.MOV R3, RZ, RZ, -R3 ;  /* 0x000000ffff037224 */ /* 0x000fe200078e0a03 */
[----:B------:R-:W-:Y:S01]  /*30e0*/  IABS R12, R2 ;  /* 0x00000002000c7213 */ /* 0x000fe20000000000 */
[----:B------:R-:W-:Y:S01]  /*30f0*/  @!P3 IMAD.MOV R6, RZ, RZ, -R6 ;  /* 0x000000ffff06b224 */ /* 0x000fe200078e0a06 */
[----:B0-----:R-:W-:Y:S01]  /*3100*/  IABS R4, R5 ;  /* 0x0000000500047213 */ /* 0x001fe20000000000 */
[C---:B------:R-:W-:Y:S01]  /*3110*/  IMAD R8, R21.reuse, R3, R8 ;  /* 0x0000000315087224 */ /* 0x040fe200078e0208 */
[----:B------:R-:W-:Y:S01]  /*3120*/  ISETP.GE.AND P6, PT, R0, RZ, PT ;  /* 0x000000ff0000720c */ /* 0x000fe20003fc6270 */
[----:B------:R-:W-:Y:S01]  /*3130*/  IMAD.HI.U32 R3, R14, R10, RZ ;  /* 0x0000000a0e037227 */ /* 0x000fe200078e00ff */
[----:B------:R-:W-:Y:S01]  /*3140*/  LOP3.LUT R0, R22, 0x48, RZ, 0xfc, !PT ;  /* 0x0000004816007812 */ /* 0x000fe200078efcff */
[----:B------:R-:W-:Y:S01]  /*3150*/  STL [R1+0x750], R6 ;  /* 0x0007500601007387 */ /* 0x000fe20000100800 */
[----:B------:R-:W-:Y:S01]  /*3160*/  ISETP.GT.U32.AND P1, PT, R21, R8, PT ;  /* 0x000000081500720c */ /* 0x000fe20003f24070 */
[----:B------:R-:W-:Y:S01]  /*3170*/  IMAD.MOV R3, RZ, RZ, -R3 ;  /* 0x000000ffff037224 */ /* 0x000fe200078e0a03 */
[----:B------:R-:W-:Y:S01]  /*3180*/  IABS R13, R0 ;  /* 0x00000000000d7213 */ /* 0x000fe20000000000 */
[----:B------:R-:W-:-:S02]  /*3190*/  @!P0 IMAD.IADD R9, R9, 0x1, -R21 ;  /* 0x0000000109098824 */ /* 0x000fc400078e0a15 */
[C---:B------:R-:W-:Y:S02]  /*31a0*/  IMAD R10, R21.reuse, R3, R10 ;  /* 0x00000003150a7224 */ /* 0x040fe400078e020a */
[----:B------:R-:W-:Y:S01]  /*31b0*/  IMAD.HI.U32 R15, R14, R12, RZ ;  /* 0x0000000c0e0f7227 */ /* 0x000fe200078e00ff */
[----:B------:R-:W-:-:S03]  /*31c0*/  ISETP.GT.U32.AND P0, PT, R21, R9, PT ;  /* 0x000000091500720c */ /* 0x000fc60003f04070 */
[----:B------:R-:W-:Y:S02]  /*31d0*/  IMAD.MOV R15, RZ, RZ, -R15 ;  /* 0x000000ffff0f7224 */ /* 0x000fe400078e0a0f */
[----:B------:R-:W-:Y:S01]  /*31e0*/  @!P1 IMAD.IADD R8, R8, 0x1, -R21 ;  /* 0x0000000108089824 */ /* 0x000fe200078e0a15 */
[C---:B------:R-:W-:Y:S01]  /*31f0*/  ISETP.GT.U32.AND P1, PT, R21.reuse, R10, PT ;  /* 0x0000000a1500720c */ /* 0x040fe20003f24070 */
[C---:B------:R-:W-:Y:S02]  /*3200*/  IMAD R12, R21.reuse, R15, R12 ;  /* 0x0000000f150c7224 */ /* 0x040fe400078e020c */
[----:B------:R-:W-:Y:S01]  /*3210*/  IMAD.HI.U32 R11, R14, R4, RZ ;  /* 0x000000040e0b7227 */ /* 0x000fe200078e00ff */
[----:B------:R-:W-:-:S03]  /*3220*/  ISETP.GT.U32.AND P3, PT, R21, R8, PT ;  /* 0x000000081500720c */ /* 0x000fc60003f64070 */
[----:B------:R-:W-:Y:S01]  /*3230*/  @!P0 IMAD.IADD R9, R9, 0x1, -R21 ;  /* 0x0000000109098824 */ /* 0x000fe200078e0a15 */
[----:B------:R-:W-:Y:S01]  /*3240*/  ISETP.GT.U32.AND P0, PT, R21, R12, PT ;  /* 0x0000000c1500720c */ /* 0x000fe20003f04070 */
[----:B------:R-:W-:Y:S02]  /*3250*/  IMAD.MOV R11, RZ, RZ, -R11 ;  /* 0x000000ffff0b7224 */ /* 0x000fe400078e0a0b */
[----:B------:R-:W-:-:S04]  /*3260*/  IMAD.HI.U32 R3, R14, R13, RZ ;  /* 0x0000000d0e037227 */ /* 0x000fc800078e00ff */
[--C-:B------:R-:W-:Y:S02]  /*3270*/  @!P1 IMAD.IADD R10, R10, 0x1, -R21.reuse ;  /* 0x000000010a0a9824 */ /* 0x100fe400078e0a15 */
[--C-:B------:R-:W-:Y:S02]  /*3280*/  @!P3 IMAD.IADD R8, R8, 0x1, -R21.reuse ;  /* 0x000000010808b824 */ /* 0x100fe400078e0a15 */
[C---:B------:R-:W-:Y:S01]  /*3290*/  IMAD R11, R21.reuse, R11, R4 ;  /* 0x0000000b150b7224 */ /* 0x040fe200078e0204 */
[C---:B------:R-:W-:Y:S01]  /*32a0*/  ISETP.GT.U32.AND P1, PT, R21.reuse, R10, PT ;  /* 0x0000000a1500720c */ /* 0x040fe20003f24070 */
[----:B------:R-:W-:Y:S01]  /*32b0*/  @!P4 IMAD.MOV R8, RZ, RZ, -R8 ;  /* 0x000000ffff08c224 */ /* 0x000fe200078e0a08 */
[----:B------:R-:W-:Y:S01]  /*32c0*/  ISETP.GE.AND P4, PT, R2, RZ, PT ;  /* 0x000000ff0200720c */ /* 0x000fe20003f86270 */
[----:B------:R-:W-:Y:S01]  /*32d0*/  @!P0 IMAD.IADD R12, R12, 0x1, -R21 ;  /* 0x000000010c0c8824 */ /* 0x000fe200078e0a15 */
[----:B------:R-:W-:Y:S01]  /*32e0*/  LOP3.LUT R2, R22, 0x40, RZ, 0xfc, !PT ;  /* 0x0000004016027812 */ /* 0x000fe200078efcff */
[----:B------:R-:W-:Y:S01]  /*32f0*/  IMAD.MOV R3, RZ, RZ, -R3 ;  /* 0x000000ffff037224 */ /* 0x000fe200078e0a03 */
[C---:B------:R-:W-:Y:S01]  /*3300*/  ISETP.GT.U32.AND P3, PT, R21.reuse, R11, PT ;  /* 0x0000000b1500720c */ /* 0x040fe20003f64070 */
[----:B------:R-:W-:Y:S01]  /*3310*/  @!P5 IMAD.MOV R9, RZ, RZ, -R9 ;  /* 0x000000ffff09d224 */ /* 0x000fe200078e0a09 */
[----:B------:R-:W-:Y:S01]  /*3320*/  IABS R16, R2 ;  /* 0x0000000200107213 */ /* 0x000fe20000000000 */
[----:B------:R-:W-:-:S02]  /*3330*/  IMAD R13, R21, R3, R13 ;  /* 0x00000003150d7224 */ /* 0x000fc400078e020d */
[----:B------:R-:W-:Y:S01]  /*3340*/  @!P2 IMAD.MOV R7, RZ, RZ, -R7 ;  /* 0x000000ffff07a224 */ /* 0x000fe200078e0a07 */
[----:B------:R-:W-:Y:S01]  /*3350*/  ISETP.GE.AND P2, PT, R5, RZ, PT ;  /* 0x000000ff0500720c */ /* 0x000fe20003f46270 */
[----:B------:R-:W-:Y:S01]  /*3360*/  @!P1 IMAD.IADD R10, R10, 0x1, -R21 ;  /* 0x000000010a0a9824 */ /* 0x000fe200078e0a15 */
[----:B------:R-:W-:Y:S01]  /*3370*/  ISETP.GE.AND P1, PT, R0, RZ, PT ;  /* 0x000000ff0000720c */ /* 0x000fe20003f26270 */
[----:B------:R-:W-:Y:S01]  /*3380*/  IMAD.HI.U32 R3, R14, R16, RZ ;  /* 0x000000100e037227 */ /* 0x000fe200078e00ff */
[----:B------:R-:W-:Y:S01]  /*3390*/  LOP3.LUT R0, R22, 0x30, RZ, 0xfc, !PT ;  /* 0x0000003016007812 */ /* 0x000fe200078efcff */
[----:B------:R-:W-:Y:S01]  /*33a0*/  STL [R1+0x754], R7 ;  /* 0x0007540701007387 */ /* 0x000fe20000100800 */
[C---:B------:R-:W-:Y:S01]  /*33b0*/  ISETP.GT.U32.AND P5, PT, R21.reuse, R13, PT ;  /* 0x0000000d1500720c */ /* 0x040fe20003fa4070 */
[----:B------:R-:W-:Y:S01]  /*33c0*/  @!P6 IMAD.MOV R10, RZ, RZ, -R10 ;  /* 0x000000ffff0ae224 */ /* 0x000fe200078e0a0a */
[----:B------:R-:W-:Y:S01]  /*33d0*/  ISETP.GT.U32.AND P6, PT, R21, R12, PT ;  /* 0x0000000c1500720c */ /* 0x000fe20003fc4070 */
[----:B------:R-:W-:Y:S01]  /*33e0*/  IMAD.MOV R3, RZ, RZ, -R3 ;  /* 0x000000ffff037224 */ /* 0x000fe200078e0a03 */
[----:B------:R-:W-:Y:S01]  /*33f0*/  IABS R17, R0 ;  /* 0x0000000000117213 */ /* 0x000fe20000000000 */
[----:B------:R-:W-:Y:S01]  /*3400*/  @!P3 IMAD.IADD R11, R11, 0x1, -R21 ;  /* 0x000000010b0bb824 */ /* 0x000fe200078e0a15 */
[----:B------:R-:W-:Y:S01]  /*3410*/  ISETP.GE.AND P3, PT, R2, RZ, PT ;  /* 0x000000ff0200720c */ /* 0x000fe20003f66270 */
[C---:B------:R-:W-:Y:S01]  /*3420*/  IMAD R16, R21.reuse, R3, R16 ;  /* 0x0000000315107224 */ /* 0x040fe200078e0210 */
[----:B------:R-:W-:Y:S01]  /*3430*/  LOP3.LUT R2, R22, 0x28, RZ, 0xfc, !PT ;  /* 0x0000002816027812 */ /* 0x000fe200078efcff */
[----:B------:R-:W-:Y:S01]  /*3440*/  IMAD.HI.U32 R4, R14, R17, RZ ;  /* 0x000000110e047227 */ /* 0x000fe200078e00ff */
[----:B------:R-:W-:Y:S01]  /*3450*/  ISETP.GT.U32.AND P0, PT, R21, R11, PT ;  /* 0x0000000b1500720c */ /* 0x000fe20003f04070 */
[----:B------:R0:W-:Y:S01]  /*3460*/  STL [R1+0x758], R8 ;  /* 0x0007580801007387 */ /* 0x0001e20000100800 */
[----:B------:R-:W-:Y:S01]  /*3470*/  IABS R18, R2 ;  /* 0x0000000200127213 */ /* 0x000fe20000000000 */
[----:B------:R-:W-:-:S02]  /*3480*/  IMAD.MOV R4, RZ, RZ, -R4 ;  /* 0x000000ffff047224 */ /* 0x000fc400078e0a04 */
[----:B------:R-:W-:Y:S01]  /*3490*/  @!P6 IMAD.IADD R12, R12, 0x1, -R21 ;  /* 0x000000010c0ce824 */ /* 0x000fe200078e0a15 */
[C---:B------:R-:W-:Y:S01]  /*34a0*/  ISETP.GT.U32.AND P6, PT, R21.reuse, R16, PT ;  /* 0x000000101500720c */ /* 0x040fe20003fc4070 */
[----:B------:R-:W-:Y:S01]  /*34b0*/  IMAD.HI.U32 R3, R14, R18, RZ ;  /* 0x000000120e037227 */ /* 0x000fe200078e00ff */
[----:B------:R-:W-:Y:S03]  /*34c0*/  STL [R1+0x75c], R9 ;  /* 0x00075c0901007387 */ /* 0x000fe60000100800 */
[----:B------:R-:W-:Y:S01]  /*34d0*/  IMAD.MOV R3, RZ, RZ, -R3 ;  /* 0x000000ffff037224 */ /* 0x000fe200078e0a03 */
[----:B------:R1:W-:Y:S01]  /*34e0*/  STL [R1+0x760], R10 ;  /* 0x0007600a01007387 */ /* 0x0003e20000100800 */
[C---:B------:R-:W-:Y:S02]  /*34f0*/  IMAD R17, R21.reuse, R4, R17 ;  /* 0x0000000415117224 */ /* 0x040fe400078e0211 */
[----:B------:R-:W-:Y:S01]  /*3500*/  IMAD R18, R21, R3, R18 ;  /* 0x0000000315127224 */ /* 0x000fe200078e0212 */
[----:B0-----:R-:W0:Y:S01]  /*3510*/  S2R R8, SR_TID.X ;  /* 0x0000000000087919 */ /* 0x001e220000002100 */
[----:B------:R-:W-:-:S02]  /*3520*/  @!P4 IMAD.MOV R12, RZ, RZ, -R12 ;  /* 0x000000ffff0cc224 */ /* 0x000fc400078e0a0c */
[--C-:B------:R-:W-:Y:S01]  /*3530*/  @!P6 IMAD.IADD R16, R16, 0x1, -R21.reuse ;  /* 0x000000011010e824 */ /* 0x100fe200078e0a15 */
[----:B------:R-:W-:Y:S01]  /*3540*/  ISETP.GT.U32.AND P6, PT, R21, R17, PT ;  /* 0x000000111500720c */ /* 0x000fe20003fc4070 */
[--C-:B------:R-:W-:Y:S01]  /*3550*/  @!P5 IMAD.IADD R13, R13, 0x1, -R21.reuse ;  /* 0x000000010d0dd824 */ /* 0x100fe200078e0a15 */
[----:B------:R-:W-:Y:S01]  /*3560*/  ISETP.GT.U32.AND P4, PT, R21, R18, PT ;  /* 0x000000121500720c */ /* 0x000fe20003f84070 */
[----:B------:R-:W-:Y:S01]  /*3570*/  @!P0 IMAD.IADD R11, R11, 0x1, -R21 ;  /* 0x000000010b0b8824 */ /* 0x000fe200078e0a15 */
[----:B------:R-:W-:Y:S02]  /*3580*/  ISETP.GE.AND P0, PT, R0, RZ, PT ;  /* 0x000000ff0000720c */ /* 0x000fe40003f06270 */
[C---:B------:R-:W-:Y:S01]  /*3590*/  ISETP.GT.U32.AND P5, PT, R21.reuse, R13, PT ;  /* 0x0000000d1500720c */ /* 0x040fe20003fa4070 */
[----:B------:R-:W-:Y:S01]  /*35a0*/  @!P2 IMAD.MOV R11, RZ, RZ, -R11 ;  /* 0x000000ffff0ba224 */ /* 0x000fe200078e0a0b */
[----:B------:R-:W-:Y:S02]  /*35b0*/  ISETP.GT.U32.AND P2, PT, R21, R16, PT ;  /* 0x000000101500720c */ /* 0x000fe40003f44070 */
[----:B------:R-:W-:-:S02]  /*35c0*/  LOP3.LUT R0, R22, 0x20, RZ, 0xfc, !PT ;  /* 0x0000002016007812 */ /* 0x000fc400078efcff */
[----:B------:R-:W-:Y:S01]  /*35d0*/  STL [R1+0x764], R11 ;  /* 0x0007640b01007387 */ /* 0x000fe20000100800 */
[--C-:B------:R-:W-:Y:S01]  /*35e0*/  @!P6 IMAD.IADD R17, R17, 0x1, -R21.reuse ;  /* 0x000000011111e824 */ /* 0x100fe200078e0a15 */
[----:B------:R-:W-:Y:S01]  /*35f0*/  IABS R19, R0 ;  /* 0x0000000000137213 */ /* 0x000fe20000000000 */
[--C-:B------:R-:W-:Y:S01]  /*3600*/  @!P4 IMAD.IADD R18, R18, 0x1, -R21.reuse ;  /* 0x000000011212c824 */ /* 0x100fe200078e0a15 */
[----:B------:R-:W-:Y:S01]  /*3610*/  STL [R1+0x768], R12 ;  /* 0x0007680c01007387 */ /* 0x000fe20000100800 */
[----:B-1----:R-:W-:Y:S02]  /*3620*/  LOP3.LUT R10, R22, 0x8, RZ, 0xfc, !PT ;  /* 0x00000008160a7812 */ /* 0x002fe400078efcff */
[----:B------:R-:W-:Y:S01]  /*3630*/  ISETP.GT.U32.AND P4, PT, R21, R17, PT ;  /* 0x000000111500720c */ /* 0x000fe20003f84070 */
[--C-:B------:R-:W-:Y:S01]  /*3640*/  @!P5 IMAD.IADD R13, R13, 0x1, -R21.reuse ;  /* 0x000000010d0dd824 */ /* 0x100fe200078e0a15 */
[----:B------:R-:W-:Y:S01]  /*3650*/  ISETP.GE.AND P5, PT, R2, RZ, PT ;  /* 0x000000ff0200720c */ /* 0x000fe20003fa6270 */
[----:B------:R-:W-:Y:S01]  /*3660*/  @!P2 IMAD.IADD R16, R16, 0x1, -R21 ;  /* 0x000000011010a824 */ /* 0x000fe200078e0a15 */
[----:B------:R-:W-:Y:S01]  /*3670*/  LOP3.LUT R2, R22, 0x18, RZ, 0xfc, !PT ;  /* 0x0000001816027812 */ /* 0x000fe200078efcff */
[----:B------:R-:W-:Y:S01]  /*3680*/  @!P1 IMAD.MOV R13, RZ, RZ, -R13 ;  /* 0x000000ffff0d9224 */ /* 0x000fe200078e0a0d */
[----:B------:R-:W-:Y:S01]  /*3690*/  ISETP.GE.AND P1, PT, R0, RZ, PT ;  /* 0x000000ff0000720c */ /* 0x000fe20003f26270 */
[----:B------:R-:W-:Y:S01]  /*36a0*/  @!P3 IMAD.MOV R16, RZ, RZ, -R16 ;  /* 0x000000ffff10b224 */ /* 0x000fe200078e0a10 */
[----:B------:R-:W-:Y:S01]  /*36b0*/  IABS R28, R2 ;  /* 0x00000002001c7213 */ /* 0x000fe20000000000 */
[----:B------:R-:W-:Y:S01]  /*36c0*/  IMAD.HI.U32 R3, R14, R19, RZ ;  /* 0x000000130e037227 */ /* 0x000fe200078e00ff */
[----:B------:R-:W-:Y:S01]  /*36d0*/  STL [R1+0x76c], R13 ;  /* 0x00076c0d01007387 */ /* 0x000fe20000100800 */
[----:B------:R-:W-:-:S02]  /*36e0*/  ISETP.GE.AND P6, PT, R2, RZ, PT ;  /* 0x000000ff0200720c */ /* 0x000fc40003fc6270 */
[----:B------:R-:W-:Y:S01]  /*36f0*/  @!P4 IMAD.IADD R17, R17, 0x1, -R21 ;  /* 0x000000011111c824 */ /* 0x000fe200078e0a15 */
[----:B------:R1:W-:Y:S01]  /*3700*/  STL [R1+0x770], R16 ;  /* 0x0007701001007387 */ /* 0x0003e20000100800 */
[----:B------:R-:W-:Y:S01]  /*3710*/  IMAD.MOV R3, RZ, RZ, -R3 ;  /* 0x000000ffff037224 */ /* 0x000fe200078e0a03 */
[C---:B------:R-:W-:Y:S01]  /*3720*/  ISETP.GT.U32.AND P3, PT, R21.reuse, R18, PT ;  /* 0x000000121500720c */ /* 0x040fe20003f64070 */
[----:B------:R-:W-:Y:S01]  /*3730*/  @!P0 IMAD.MOV R17, RZ, RZ, -R17 ;  /* 0x000000ffff118224 */ /* 0x000fe200078e0a11 */
[----:B------:R2:W-:Y:S01]  /*3740*/  STL [R1+0x688], R26 ;  /* 0x0006881a01007387 */ /* 0x0005e20000100800 */
[----:B------:R-:W-:Y:S01]  /*3750*/  IMAD R19, R21, R3, R19 ;  /* 0x0000000315137224 */ /* 0x000fe200078e0213 */
[----:B0-----:R-:W-:Y:S01]  /*3760*/  LEA.HI R3, R8, R26, RZ, 0x1c ;  /* 0x0000001a08037211 */ /* 0x001fe200078fe0ff */
[----:B------:R-:W-:Y:S01]  /*3770*/  IMAD.HI.U32 R2, R14, R23, RZ ;  /* 0x000000170e027227 */ /* 0x000fe200078e00ff */
[----:B------:R0:W-:Y:S01]  /*3780*/  STL [R1+0x774], R17 ;  /* 0x0007741101007387 */ /* 0x0001e20000100800 */
[----:B------:R-:W-:-:S02]  /*3790*/  IABS R27, R10 ;  /* 0x0000000a001b7213 */ /* 0x000fc40000000000 */
[----:B------:R-:W-:Y:S01]  /*37a0*/  ISETP.GT.U32.AND P2, PT, R21, R19, PT ;  /* 0x000000131500720c */ /* 0x000fe20003f44070 */
[----:B-1----:R-:W3:Y:S01]  /*37b0*/  LDL R16, [R1+0x63c] ;  /* 0x00063c0001107983 */ /* 0x002ee20000100800 */
[----:B------:R-:W-:Y:S01]  /*37c0*/  IMAD.MOV R2, RZ, RZ, -R2 ;  /* 0x000000ffff027224 */ /* 0x000fe200078e0a02 */
[C---:B------:R-:W-:Y:S01]  /*37d0*/  IADD3 R25, R3.reuse, 0x1f8, RZ ;  /* 0x000001f803197810 */ /* 0x040fe20007ffe0ff */
[----:B------:R-:W-:Y:S01]  /*37e0*/  IMAD.HI.U32 R0, R14, R28, RZ ;  /* 0x0000001c0e007227 */ /* 0x000fe200078e00ff */
[C---:B--2---:R-:W-:Y:S02]  /*37f0*/  IADD3 R26, R3.reuse, 0x178, RZ ;  /* 0x00000178031a7810 */ /* 0x044fe40007ffe0ff */
[----:B------:R-:W-:Y:S01]  /*3800*/  IADD3 R24, R3, 0x1b8, RZ ;  /* 0x000001b803187810 */ /* 0x000fe20007ffe0ff */
[----:B------:R-:W-:Y:S01]  /*3810*/  IMAD R23, R21, R2, R23 ;  /* 0x0000000215177224 */ /* 0x000fe200078e0217 */
[C---:B------:R-:W-:Y:S01]  /*3820*/  IADD3 R13, R3.reuse, 0x138, RZ ;  /* 0x00000138030d7810 */ /* 0x040fe20007ffe0ff */
[----:B------:R-:W-:Y:S01]  /*3830*/  IMAD.MOV R0, RZ, RZ, -R0 ;  /* 0x000000ffff007224 */ /* 0x000fe200078e0a00 */
[----:B------:R-:W-:Y:S01]  /*3840*/  IADD3 R11, R3, 0xf8, RZ ;  /* 0x000000f8030b7810 */ /* 0x000fe20007ffe0ff */
[--C-:B------:R-:W-:Y:S01]  /*3850*/  @!P3 IMAD.IADD R18, R18, 0x1, -R21.reuse ;  /* 0x000000011212b824 */ /* 0x100fe200078e0a15 */
[----:B------:R-:W-:Y:S01]  /*3860*/  ISETP.GE.AND P3, PT, R25, RZ, PT ;  /* 0x000000ff1900720c */ /* 0x000fe20003f66270 */
[----:B------:R-:W-:Y:S01]  /*3870*/  @!P2 IMAD.IADD R19, R19, 0x1, -R21 ;  /* 0x000000011313a824 */ /* 0x000fe200078e0a15 */
[----:B------:R-:W-:Y:S01]  /*3880*/  IABS R25, R25 ;  /* 0x0000001900197213 */ /* 0x000fe20000000000 */
[C---:B------:R-:W-:Y:S01]  /*3890*/  IMAD R28, R21.reuse, R0, R28 ;  /* 0x00000000151c7224 */ /* 0x040fe200078e021c */
[----:B------:R-:W-:Y:S01]  /*38a0*/  IABS R20, R13 ;  /* 0x0000000d00147213 */ /* 0x000fe20000000000 */
[----:B------:R-:W-:Y:S01]  /*38b0*/  IMAD.HI.U32 R0, R14, R27, RZ ;  /* 0x0000001b0e007227 */ /* 0x000fe200078e00ff */
[----:B------:R-:W-:-:S02]  /*38c0*/  ISETP.GT.U32.AND P2, PT, R21, R19, PT ;  /* 0x000000131500720c */ /* 0x000fc40003f44070 */
[----:B------:R-:W-:Y:S01]  /*38d0*/  ISETP.GT.U32.AND P4, PT, R21, R28, PT ;  /* 0x0000001c1500720c */ /* 0x000fe20003f84070 */
[----:B------:R-:W-:Y:S01]  /*38e0*/  IMAD.HI.U32 R5, R14, R25, RZ ;  /* 0x000000190e057227 */ /* 0x000fe200078e00ff */
[----:B0-----:R-:W-:Y:S02]  /*38f0*/  IABS R17, c[0x0][0x178] ;  /* 0x00005e0000117a13 */ /* 0x001fe40000000000 */
[C---:B------:R-:W-:Y:S01]  /*3900*/  IADD3 R6, R3.reuse, 0xb8, RZ ;  /* 0x000000b803067810 */ /* 0x040fe20007ffe0ff */
[----:B------:R-:W-:Y:S01]  /*3910*/  IMAD.MOV R0, RZ, RZ, -R0 ;  /* 0x000000ffff007224 */ /* 0x000fe200078e0a00 */
[----:B------:R-:W0:Y:S01]  /*3920*/  I2F.RP R15, R17 ;  /* 0x00000011000f7306 */ /* 0x000e220000209400 */
[----:B------:R-:W-:Y:S01]  /*3930*/  IMAD.MOV R5, RZ, RZ, -R5 ;  /* 0x000000ffff057224 */ /* 0x000fe200078e0a05 */
[----:B------:R-:W-:Y:S01]  /*3940*/  IADD3 R9, R3, 0x78, RZ ;  /* 0x0000007803097810 */ /* 0x000fe20007ffe0ff */
[----:B------:R-:W-:Y:S01]  /*3950*/  IMAD R27, R21, R0, R27 ;  /* 0x00000000151b7224 */ /* 0x000fe200078e021b */
[----:B------:R-:W-:Y:S01]  /*3960*/  IABS R0, R26 ;  /* 0x0000001a00007213 */ /* 0x000fe20000000000 */
[--C-:B------:R-:W-:Y:S01]  /*3970*/  @!P2 IMAD.IADD R19, R19, 0x1, -R21.reuse ;  /* 0x000000011313a824 */ /* 0x100fe200078e0a15 */
[C---:B------:R-:W-:Y:S01]  /*3980*/  ISETP.GT.U32.AND P2, PT, R21.reuse, R23, PT ;  /* 0x000000171500720c */ /* 0x040fe20003f44070 */
[----:B------:R-:W-:Y:S01]  /*3990*/  @!P4 IMAD.IADD R28, R28, 0x1, -R21 ;  /* 0x000000011c1cc824 */ /* 0x000fe200078e0a15 */
[----:B------:R-:W-:Y:S01]  /*39a0*/  ISETP.GE.AND P4, PT, R24, RZ, PT ;  /* 0x000000ff1800720c */ /* 0x000fe20003f86270 */
[C---:B------:R-:W-:Y:S01]  /*39b0*/  IMAD R25, R21.reuse, R5, R25 ;  /* 0x0000000515197224 */ /* 0x040fe200078e0219 */
[----:B------:R-:W-:Y:S01]  /*39c0*/  IABS R24, R24 ;  /* 0x0000001800187213 */ /* 0x000fe20000000000 */
[----:B------:R-:W-:Y:S01]  /*39d0*/  IMAD.HI.U32 R2, R14, R0, RZ ;  /* 0x000000000e027227 */ /* 0x000fe200078e00ff */
[----:B------:R-:W-:-:S02]  /*39e0*/  ISETP.GT.U32.AND P0, PT, R21, R28, PT ;  /* 0x0000001c1500720c */ /* 0x000fc40003f04070 */
[----:B------:R-:W-:Y:S01]  /*39f0*/  IADD3 R7, R3, 0x38, RZ ;  /* 0x0000003803077810 */ /* 0x000fe20007ffe0ff */
[----:B------:R-:W-:Y:S01]  /*3a00*/  IMAD.MOV R2, RZ, RZ, -R2 ;  /* 0x000000ffff027224 */ /* 0x000fe200078e0a02 */
[----:B0-----:R-:W0:Y:S01]  /*3a10*/  MUFU.RCP R15, R15 ;  /* 0x0000000f000f7308 */ /* 0x001e220000001000 */
[----:B------:R-:W-:Y:S01]  /*3a20*/  IMAD.HI.U32 R4, R14, R24, RZ ;  /* 0x000000180e047227 */ /* 0x000fe200078e00ff */
[----:B------:R-:W-:Y:S02]  /*3a30*/  IABS R29, R9 ;  /* 0x00000009001d7213 */ /* 0x000fe40000000000 */
[----:B------:R-:W-:Y:S01]  /*3a40*/  IABS R12, R7 ;  /* 0x00000007000c7213 */ /* 0x000fe20000000000 */
[--C-:B------:R-:W-:Y:S02]  /*3a50*/  @!P2 IMAD.IADD R23, R23, 0x1, -R21.reuse ;  /* 0x000000011717a824 */ /* 0x100fe400078e0a15 */
[C---:B------:R-:W-:Y:S01]  /*3a60*/  IMAD R0, R21.reuse, R2, R0 ;  /* 0x0000000215007224 */ /* 0x040fe200078e0200 */
[----:B------:R-:W-:Y:S01]  /*3a70*/  IABS R2, R11 ;  /* 0x0000000b00027213 */ /* 0x000fe20000000000 */
[----:B------:R-:W-:Y:S01]  /*3a80*/  @!P0 IMAD.IADD R28, R28, 0x1, -R21 ;  /* 0x000000011c1c8824 */ /* 0x000fe200078e0a15 */
[C---:B------:R-:W-:Y:S01]  /*3a90*/  ISETP.GT.U32.AND P2, PT, R21.reuse, R23, PT ;  /* 0x000000171500720c */ /* 0x040fe20003f44070 */
[----:B------:R-:W-:Y:S01]  /*3aa0*/  IMAD.MOV R4, RZ, RZ, -R4 ;  /* 0x000000ffff047224 */ /* 0x000fe200078e0a04 */
[----:B------:R-:W-:-:S03]  /*3ab0*/  ISETP.GT.U32.AND P0, PT, R21, R27, PT ;  /* 0x0000001b1500720c */ /* 0x000fc60003f04070 */
[----:B------:R-:W-:Y:S02]  /*3ac0*/  IMAD R24, R21, R4, R24 ;  /* 0x0000000415187224 */ /* 0x000fe400078e0218 */
[----:B------:R-:W-:-:S04]  /*3ad0*/  IMAD.HI.U32 R4, R14, R20, RZ ;  /* 0x000000140e047227 */ /* 0x000fc800078e00ff */
[----:B------:R-:W-:Y:S02]  /*3ae0*/  IMAD.MOV R5, RZ, RZ, -R4 ;  /* 0x000000ffff057224 */ /* 0x000fe400078e0a04 */
[--C-:B------:R-:W-:Y:S01]  /*3af0*/  @!P2 IMAD.IADD R23, R23, 0x1, -R21.reuse ;  /* 0x000000011717a824 */ /* 0x100fe200078e0a15 */
[----:B------:R-:W-:Y:S01]  /*3b00*/  ISETP.GT.U32.AND P2, PT, R21, R25, PT ;  /* 0x000000191500720c */ /* 0x000fe20003f44070 */
[----:B------:R-:W-:Y:S01]  /*3b10*/  @!P0 IMAD.IADD R27, R27, 0x1, -R21 ;  /* 0x000000011b1b8824 */ /* 0x000fe200078e0a15 */
[C---:B------:R-:W-:Y:S01]  /*3b20*/  ISETP.GT.U32.AND P0, PT, R21.reuse, R24, PT ;  /* 0x000000181500720c */ /* 0x040fe20003f04070 */
[----:B------:R-:W-:Y:S02]  /*3b30*/  IMAD.MOV.U32 R4, RZ, RZ, R2 ;  /* 0x000000ffff047224 */ /* 0x000fe400078e0002 */
[----:B------:R-:W-:Y:S01]  /*3b40*/  IMAD R20, R21, R5, R20 ;  /* 0x0000000515147224 */ /* 0x000fe200078e0214 */
[----:B------:R-:W-:Y:S01]  /*3b50*/  IABS R5, R6 ;  /* 0x0000000600057213 */ /* 0x000fe20000000000 */
[----:B------:R-:W-:-:S04]  /*3b60*/  IMAD.HI.U32 R2, R14, R4, RZ ;  /* 0x000000040e027227 */ /* 0x000fc800078e00ff */
[----:B------:R-:W-:Y:S02]  /*3b70*/  @!P5 IMAD.MOV R18, RZ, RZ, -R18 ;  /* 0x000000ffff12d224 */ /* 0x000fe400078e0a12 */
[--C-:B------:R-:W-:Y:S01]  /*3b80*/  @!P2 IMAD.IADD R25, R25, 0x1, -R21.reuse ;  /* 0x000000011919a824 */ /* 0x100fe200078e0a15 */
[C---:B------:R-:W-:Y:S01]  /*3b90*/  ISETP.GT.U32.AND P2, PT, R21.reuse, R0, PT ;  /* 0x000000001500720c */ /* 0x040fe20003f44070 */
[----:B------:R-:W-:Y:S02]  /*3ba0*/  IMAD.MOV R2, RZ, RZ, -R2 ;  /* 0x000000ffff027224 */ /* 0x000fe400078e0a02 */
[----:B------:R-:W-:Y:S01]  /*3bb0*/  @!P0 IMAD.IADD R24, R24, 0x1, -R21 ;  /* 0x0000000118188824 */ /* 0x000fe200078e0a15 */
[----:B------:R-:W-:Y:S01]  /*3bc0*/  ISETP.GT.U32.AND P0, PT, R21, R27, PT ;  /* 0x0000001b1500720c */ /* 0x000fe20003f04070 */
[----:B------:R-:W-:Y:S02]  /*3bd0*/  @!P1 IMAD.MOV R19, RZ, RZ, -R19 ;  /* 0x000000ffff139224 */ /* 0x000fe400078e0a13 */
[----:B------:R-:W-:-:S02]  /*3be0*/  IMAD.MOV.U32 R3, RZ, RZ, R5 ;  /* 0x000000ffff037224 */ /* 0x000fc400078e0005 */
[----:B------:R-:W-:Y:S01]  /*3bf0*/  IMAD R2, R21, R2, R4 ;  /* 0x0000000215027224 */ /* 0x000fe200078e0204 */
[----:B------:R-:W-:Y:S01]  /*3c00*/  STL [R1+0x778], R18 ;  /* 0x0007781201007387 */ /* 0x000fe20000100800 */
[----:B------:R-:W-:-:S04]  /*3c10*/  IMAD.HI.U32 R5, R14, R3, RZ ;  /* 0x000000030e057227 */ /* 0x000fc800078e00ff */
[----:B------:R-:W-:Y:S01]  /*3c20*/  @!P2 IMAD.IADD R0, R0, 0x1, -R21 ;  /* 0x000000010000a824 */ /* 0x000fe200078e0a15 */
[----:B------:R-:W-:-:S04]  /*3c30*/  ISETP.GT.U32.AND P2, PT, R21, R25, PT ;  /* 0x000000191500720c */ /* 0x000fc80003f44070 */
[----:B------:R-:W-:Y:S01]  /*3c40*/  ISETP.GT.U32.AND P5, PT, R21, R0, PT ;  /* 0x000000001500720c */ /* 0x000fe20003fa4070 */
[----:B------:R1:W-:Y:S01]  /*3c50*/  STL [R1+0x77c], R19 ;  /* 0x00077c1301007387 */ /* 0x0003e20000100800 */
[----:B------:R-:W-:-:S07]  /*3c60*/  IMAD.MOV R4, RZ, RZ, -R5 ;  /* 0x000000ffff047224 */ /* 0x000fce00078e0a05 */
[--C-:B------:R-:W-:Y:S01]  /*3c70*/  @!P2 IMAD.IADD R25, R25, 0x1, -R21.reuse ;  /* 0x000000011919a824 */ /* 0x100fe200078e0a15 */
[C---:B------:R-:W-:Y:S02]  /*3c80*/  ISETP.GT.U32.AND P2, PT, R21.reuse, R2, PT ;  /* 0x000000021500720c */ /* 0x040fe40003f44070 */
[----:B-1----:R-:W-:Y:S01]  /*3c90*/  LOP3.LUT R19, R22, 0x10, RZ, 0xfc, !PT ;  /* 0x0000001016137812 */ /* 0x002fe200078efcff */
[--C-:B------:R-:W-:Y:S01]  /*3ca0*/  @!P5 IMAD.IADD R0, R0, 0x1, -R21.reuse ;  /* 0x000000010000d824 */ /* 0x100fe200078e0a15 */
[----:B------:R-:W-:Y:S02]  /*3cb0*/  ISETP.GT.U32.AND P1, PT, R21, R24, PT ;  /* 0x000000181500720c */ /* 0x000fe40003f24070 */
[----:B------:R-:W-:Y:S01]  /*3cc0*/  ISETP.GE.AND P5, PT, R19, RZ, PT ;  /* 0x000000ff1300720c */ /* 0x000fe20003fa6270 */
[----:B------:R-:W-:Y:S01]  /*3cd0*/  @!P0 IMAD.IADD R27, R27, 0x1, -R21 ;  /* 0x000000011b1b8824 */ /* 0x000fe200078e0a15 */
[C---:B------:R-:W-:Y:S01]  /*3ce0*/  ISETP.GT.U32.AND P0, PT, R21.reuse, R20, PT ;  /* 0x000000141500720c */ /* 0x040fe20003f04070 */
[----:B------:R-:W-:-:S02]  /*3cf0*/  IMAD R3, R21, R4, R3 ;  /* 0x0000000415037224 */ /* 0x000fc400078e0203 */
[----:B------:R-:W-:Y:S01]  /*3d00*/  IMAD.HI.U32 R4, R14, R29, RZ ;  /* 0x0000001d0e047227 */ /* 0x000fe200078e00ff */
[----:B0-----:R-:W-:-:S03]  /*3d10*/  IADD3 R15, R15, 0xffffffe, RZ ;  /* 0x0ffffffe0f0f7810 */ /* 0x001fc60007ffe0ff */
[----:B------:R-:W-:-:S04]  /*3d20*/  IMAD.HI.U32 R5, R14, R12, RZ ;  /* 0x0000000c0e057227 */ /* 0x000fc800078e00ff */
[----:B------:R-:W-:Y:S02]  /*3d30*/  IMAD.MOV R4, RZ, RZ, -R4 ;  /* 0x000000ffff047224 */ /* 0x000fe400078e0a04 */
[----:B------:R-:W-:Y:S01]  /*3d40*/  @!P2 IMAD.IADD R2, R2, 0x1, -R21 ;  /* 0x000000010202a824 */ /* 0x000fe200078e0a15 */
[----:B------:R-:W0:Y:S01]  /*3d50*/  F2I.FTZ.U32.TRUNC.NTZ R15, R15 ;  /* 0x0000000f000f7305 */ /* 0x000e22000021f000 */
[----:B------:R-:W-:Y:S02]  /*3d60*/  IMAD.MOV R5, RZ, RZ, -R5 ;  /* 0x000000ffff057224 */ /* 0x000fe400078e0a05 */
[C---:B------:R-:W-:Y:S02]  /*3d70*/  IMAD R4, R21.reuse, R4, R29 ;  /* 0x0000000415047224 */ /* 0x040fe400078e021d */
[----:B------:R-:W-:Y:S01]  /*3d80*/  @!P5 IMAD.MOV R23, RZ, RZ, -R23 ;  /* 0x000000ffff17d224 */ /* 0x000fe200078e0a17 */
[C---:B------:R-:W-:Y:S01]  /*3d90*/  ISETP.GT.U32.AND P5, PT, R21.reuse, R2, PT ;  /* 0x000000021500720c */ /* 0x040fe20003fa4070 */
[----:B------:R-:W-:Y:S01]  /*3da0*/  @!P1 IMAD.IADD R24, R24, 0x1, -R21 ;  /* 0x0000000118189824 */ /* 0x000fe200078e0a15 */
[C---:B------:R-:W-:Y:S01]  /*3db0*/  ISETP.GT.U32.AND P1, PT, R21.reuse, R3, PT ;  /* 0x000000031500720c */ /* 0x040fe20003f24070 */
[----:B------:R-:W-:-:S02]  /*3dc0*/  IMAD R5, R21, R5, R12 ;  /* 0x0000000515057224 */ /* 0x000fc400078e020c */
[----:B------:R-:W-:Y:S01]  /*3dd0*/  @!P0 IMAD.IADD R20, R20, 0x1, -R21 ;  /* 0x0000000114148824 */ /* 0x000fe200078e0a15 */
[C---:B------:R-:W-:Y:S02]  /*3de0*/  ISETP.GT.U32.AND P0, PT, R21.reuse, R4, PT ;  /* 0x000000041500720c */ /* 0x040fe40003f04070 */
[----:B------:R-:W-:Y:S02]  /*3df0*/  ISETP.GT.U32.AND P2, PT, R21, R5, PT ;  /* 0x000000051500720c */ /* 0x000fe40003f44070 */
[----:B------:R-:W-:Y:S01]  /*3e00*/  IABS R18, R22 ;  /* 0x0000001600127213 */ /* 0x000fe20000000000 */
[----:B0-----:R-:W-:Y:S02]  /*3e10*/  IMAD.MOV R29, RZ, RZ, -R15 ;  /* 0x000000ffff1d7224 */ /* 0x001fe400078e0a0f */
[--C-:B------:R-:W-:Y:S01]  /*3e20*/  @!P5 IMAD.IADD R2, R2, 0x1, -R21.reuse ;  /* 0x000000010202d824 */ /* 0x100fe200078e0a15 */
[----:B------:R-:W-:Y:S01]  /*3e30*/  ISETP.GE.AND P5, PT, R6, RZ, PT ;  /* 0x000000ff0600720c */ /* 0x000fe20003fa6270 */
[----:B------:R-:W-:Y:S01]  /*3e40*/  @!P1 IMAD.IADD R3, R3, 0x1, -R21 ;  /* 0x0000000103039824 */ /* 0x000fe200078e0a15 */
[----:B------:R-:W0:Y:S01]  /*3e50*/  S2R R6, SR_TID.X ;  /* 0x0000000000067919 */ /* 0x000e220000002100 */
[----:B------:R-:W-:-:S02]  /*3e60*/  ISETP.GE.AND P1, PT, R10, RZ, PT ;  /* 0x000000ff0a00720c */ /* 0x000fc40003f26270 */
[----:B------:R-:W-:Y:S01]  /*3e70*/  @!P0 IMAD.IADD R4, R4, 0x1, -R21 ;  /* 0x0000000104048824 */ /* 0x000fe200078e0a15 */
[----:B------:R-:W-:Y:S01]  /*3e80*/  ISETP.GE.AND P0, PT, R26, RZ, PT ;  /* 0x000000ff1a00720c */ /* 0x000fe20003f06270 */
[----:B------:R-:W-:-:S04]  /*3e90*/  IMAD.HI.U32 R12, R14, R18, RZ ;  /* 0x000000120e0c7227 */ /* 0x000fc800078e00ff */
[----:B------:R-:W-:Y:S02]  /*3ea0*/  IMAD R10, R29, R17, RZ ;  /* 0x000000111d0a7224 */ /* 0x000fe400078e02ff */
[----:B------:R-:W-:Y:S02]  /*3eb0*/  IMAD.MOV.U32 R14, RZ, RZ, RZ ;  /* 0x000000ffff0e7224 */ /* 0x000fe400078e00ff */
[----:B------:R-:W-:Y:S02]  /*3ec0*/  @!P2 IMAD.IADD R5, R5, 0x1, -R21 ;  /* 0x000000010505a824 */ /* 0x000fe400078e0a15 */
[----:B------:R-:W-:-:S03]  /*3ed0*/  @!P4 IMAD.MOV R24, RZ, RZ, -R24 ;  /* 0x000000ffff18c224 */ /* 0x000fc600078e0a18 */
[C---:B------:R-:W-:Y:S02]  /*3ee0*/  ISETP.GT.U32.AND P4, PT, R21.reuse, R5, PT ;  /* 0x000000051500720c */ /* 0x040fe40003f84070 */
[----:B------:R-:W-:Y:S02]  /*3ef0*/  ISETP.GT.U32.AND P2, PT, R21, R20, PT ;  /* 0x000000141500720c */ /* 0x000fe40003f44070 */
[----:B0-----:R-:W-:Y:S01]  /*3f00*/  LOP3.LUT R6, R6, 0x3f, RZ, 0xc0, !PT ;  /* 0x0000003f06067812 */ /* 0x001fe200078ec0ff */
[----:B------:R-:W-:-:S08]  /*3f10*/  @!P3 IMAD.MOV R25, RZ, RZ, -R25 ;  /* 0x000000ffff19b224 */ /* 0x000fd000078e0a19 */
[--C-:B------:R-:W-:Y:S01]  /*3f20*/  @!P4 IMAD.IADD R5, R5, 0x1, -R21.reuse ;  /* 0x000000010505c824 */ /* 0x100fe200078e0a15 */
[----:B------:R-:W-:Y:S02]  /*3f30*/  ISETP.GE.AND P4, PT, R7, RZ, PT ;  /* 0x000000ff0700720c */ /* 0x000fe40003f86270 */
[----:B------:R-:W-:Y:S01]  /*3f40*/  LOP3.LUT R7, R8, 0x7, RZ, 0xc0, !PT ;  /* 0x0000000708077812 */ /* 0x000fe200078ec0ff */
[----:B------:R-:W-:Y:S01]  /*3f50*/  @!P2 IMAD.IADD R20, R20, 0x1, -R21 ;  /* 0x000000011414a824 */ /* 0x000fe200078e0a15 */
[----:B------:R-:W-:Y:S01]  /*3f60*/  ISETP.GE.AND P2, PT, R11, RZ, PT ;  /* 0x000000ff0b00720c */ /* 0x000fe20003f46270 */
[----:B------:R-:W-:Y:S02]  /*3f70*/  IMAD.SHL.U32 R11, R6, 0x2, RZ ;  /* 0x00000002060b7824 */ /* 0x000fe400078e00ff */
[----:B------:R-:W-:Y:S01]  /*3f80*/  IMAD.SHL.U32 R6, R8, 0x40, RZ ;  /* 0x0000004008067824 */ /* 0x000fe200078e00ff */
[----:B---3--:R-:W-:Y:S01]  /*3f90*/  IABS R29, R16 ;  /* 0x00000010001d7213 */ /* 0x008fe20000000000 */
[----:B------:R-:W-:-:S02]  /*3fa0*/  IMAD.MOV R16, RZ, RZ, -R12 ;  /* 0x000000ffff107224 */ /* 0x000fc400078e0a0c */
[----:B------:R-:W-:-:S04]  /*3fb0*/  IMAD.HI.U32 R12, R15, R10, R14 ;  /* 0x0000000a0f0c7227 */ /* 0x000fc800078e000e */
[----:B------:R-:W-:Y:S02]  /*3fc0*/  IMAD.MOV.U32 R15, RZ, RZ, R28 ;  /* 0x000000ffff0f7224 */ /* 0x000fe400078e001c */
[----:B------:R-:W-:Y:S02]  /*3fd0*/  IMAD.MOV.U32 R10, RZ, RZ, R29 ;  /* 0x000000ffff0a7224 */ /* 0x000fe400078e001d */
[----:B------:R-:W-:Y:S02]  /*3fe0*/  IMAD.MOV.U32 R28, RZ, RZ, R27 ;  /* 0x000000ffff1c7224 */ /* 0x000fe400078e001b */
[C---:B------:R-:W-:Y:S02]  /*3ff0*/  IMAD R14, R21.reuse, R16, R18 ;  /* 0x00000010150e7224 */ /* 0x040fe400078e0212 */
[----:B------:R-:W-:Y:S02]  /*4000*/  IMAD.MOV.U32 R29, RZ, RZ, R0 ;  /* 0x000000ffff1d7224 */ /* 0x000fe400078e0000 */
[----:B------:R-:W-:Y:S01]  /*4010*/  @!P1 IMAD.MOV R28, RZ, RZ, -R28 ;  /* 0x000000ffff1c9224 */ /* 0x000fe200078e0a1c */
[C---:B------:R-:W-:Y:S01]  /*4020*/  ISETP.GT.U32.AND P1, PT, R21.reuse, R3, PT ;  /* 0x000000031500720c */ /* 0x040fe20003f24070 */
[----:B------:R-:W-:Y:S01]  /*4030*/  @!P0 IMAD.MOV R29, RZ, RZ, -R29 ;  /* 0x000000ffff1d8224 */ /* 0x000fe200078e0a1d */
[----:B------:R-:W-:Y:S01]  /*4040*/  ISETP.GT.U32.AND P0, PT, R21, R14, PT ;  /* 0x0000000e1500720c */ /* 0x000fe20003f04070 */
[----:B------:R-:W-:-:S04]  /*4050*/  IMAD.HI.U32 R12, R12, R10, RZ ;  /* 0x0000000a0c0c7227 */ /* 0x000fc800078e00ff */
[----:B------:R-:W-:Y:S02]  /*4060*/  @!P6 IMAD.MOV R15, RZ, RZ, -R15 ;  /* 0x000000ffff0fe224 */ /* 0x000fe400078e0a0f */
[----:B------:R-:W-:Y:S01]  /*4070*/  IMAD.MOV R0, RZ, RZ, -R12 ;  /* 0x000000ffff007224 */ /* 0x000fe200078e0a0c */
[----:B------:R-:W-:Y:S02]  /*4080*/  SHF.R.S32.HI R27, RZ, 0x2, R8 ;  /* 0x00000002ff1b7819 */ /* 0x000fe40000011408 */
[----:B------:R0:W-:Y:S01]  /*4090*/  STL [R1+0x780], R15 ;  /* 0x0007800f01007387 */ /* 0x0001e20000100800 */
[--C-:B------:R-:W-:Y:S01]  /*40a0*/  @!P1 IMAD.IADD R3, R3, 0x1, -R21.reuse ;  /* 0x0000000103039824 */ /* 0x100fe200078e0a15 */
[----:B------:R-:W-:Y:S01]  /*40b0*/  ISETP.GE.AND P1, PT, R9, RZ, PT ;  /* 0x000000ff0900720c */ /* 0x000fe20003f26270 */
[----:B------:R-:W-:Y:S01]  /*40c0*/  @!P0 IMAD.IADD R14, R14, 0x1, -R21 ;  /* 0x000000010e0e8824 */ /* 0x000fe200078e0a15 */
[----:B------:R-:W-:Y:S01]  /*40d0*/  SGXT R12, R27, 0x1 ;  /* 0x000000011b0c781a */ /* 0x000fe20000000200 */
[----:B------:R-:W-:-:S02]  /*40e0*/  IMAD.SHL.U32 R9, R8, 0x8, RZ ;  /* 0x0000000808097824 */ /* 0x000fc400078e00ff */
[----:B0-----:R-:W-:Y:S02]  /*40f0*/  IMAD R15, R17, R0, R10 ;  /* 0x00000000110f7224 */ /* 0x001fe400078e020a */
[C---:B------:R-:W-:Y:S01]  /*4100*/  IMAD.SHL.U32 R0, R8.reuse, 0x2, RZ ;  /* 0x0000000208007824 */ /* 0x040fe200078e00ff */
[C---:B------:R-:W-:Y:S01]  /*4110*/  LOP3.LUT P0, RZ, R8.reuse, 0x40, RZ, 0xc0, !PT ;  /* 0x0000004008ff7812 */ /* 0x040fe2000780c0ff */
[----:B------:R-:W-:Y:S01]  /*4120*/  IMAD.SHL.U32 R10, R8, 0x20, RZ ;  /* 0x00000020080a7824 */ /* 0x000fe200078e00ff */
[----:B------:R-:W-:Y:S01]  /*4130*/  STL [R1+0x784], R23 ;  /* 0x0007841701007387 */ /* 0x000fe20000100800 */
[----:B------:R-:W-:Y:S01]  /*4140*/  IMAD.SHL.U32 R27, R7, 0x10, RZ ;  /* 0x00000010071b7824 */ /* 0x000fe200078e00ff */
[----:B------:R-:W-:Y:S02]  /*4150*/  LOP3.LUT R8, R0, 0x10, RZ, 0xc0, !PT ;  /* 0x0000001000087812 */ /* 0x000fe400078ec0ff */
[----:B------:R-:W-:Y:S02]  /*4160*/  STL [R1+0x788], R28 ;  /* 0x0007881c01007387 */ /* 0x000fe40000100800 */
[----:B------:R-:W-:-:S02]  /*4170*/  LOP3.LUT R27, R27, R8, RZ, 0x3c, !PT ;  /* 0x000000081b1b7212 */ /* 0x000fc400078e3cff */
[----:B------:R-:W-:Y:S01]  /*4180*/  STL [R1+0x78c], R25 ;  /* 0x00078c1901007387 */ /* 0x000fe20000100800 */
[----:B------:R-:W-:-:S03]  /*4190*/  LOP3.LUT R10, R10, 0x60, RZ, 0xc0, !PT ;  /* 0x000000600a0a7812 */ /* 0x000fc600078ec0ff */
[----:B------:R-:W-:Y:S01]  /*41a0*/  STL [R1+0x790], R24 ;  /* 0x0007901801007387 */ /* 0x000fe20000100800 */
[----:B------:R-:W-:-:S03]  /*41b0*/  LOP3.LUT R9, R9, 0x300, RZ, 0xc0, !PT ;  /* 0x0000030009097812 */ /* 0x000fc600078ec0ff */
[----:B------:R-:W-:Y:S04]  /*41c0*/  STL [R1+0x794], R29 ;  /* 0x0007941d01007387 */ /* 0x000fe80000100800 */
[----:B------:R0:W-:Y:S01]  /*41d0*/  STL [R1+0x634], R6 ;  /* 0x0006340601007387 */ /* 0x0001e20000100800 */
[----:B------:R-:W-:Y:S01]  /*41e0*/  IMAD R7, R7, 0x80, R27 ;  /* 0x0000008007077824 */ /* 0x000fe200078e021b */
[----:B------:R-:W-:Y:S02]  /*41f0*/  SEL R0, RZ, 0x90, !P0 ;  /* 0x00000090ff007807 */ /* 0x000fe40004000000 */
[----:B------:R-:W-:Y:S02]  /*4200*/  LOP3.LUT R8, R8, 0x90, R12, 0x78, !PT ;  /* 0x0000009008087812 */ /* 0x000fe400078e780c */
[----:B0-----:R-:W-:-:S04]  /*4210*/  LOP3.LUT R6, R6, 0x400, RZ, 0xc0, !PT ;  /* 0x0000040006067812 */ /* 0x001fc800078ec0ff */
[----:B------:R-:W-:Y:S02]  /*4220*/  IADD3 R27, R9, R6, R10 ;  /* 0x00000006091b7210 */ /* 0x000fe40007ffe00a */
[----:B------:R-:W-:-:S03]  /*4230*/  LOP3.LUT R0, R0, R11, RZ, 0x3c, !PT ;  /* 0x0000000b00007212 */ /* 0x000fc600078e3cff */
[----:B------:R-:W-:Y:S01]  /*4240*/  IMAD.IADD R27, R8, 0x1, R27 ;  /* 0x00000001081b7824 */ /* 0x000fe200078e021b */
[----:B------:R0:W-:Y:S04]  /*4250*/  STL [R1+0x638], R10 ;  /* 0x0006380a01007387 */ /* 0x0001e80000100800 */
[----:B------:R-:W-:Y:S04]  /*4260*/  STL [R1+0x68c], R0 ;  /* 0x00068c0001007387 */ /* 0x000fe80000100800 */
[----:B------:R-:W-:Y:S01]  /*4270*/  STL [R1+0x690], R27 ;  /* 0x0006901b01007387 */ /* 0x000fe20000100800 */
[----:B------:R-:W-:-:S03]  /*4280*/  ISETP.GE.AND P6, PT, R13, RZ, PT ;  /* 0x000000ff0d00720c */ /* 0x000fc60003fc6270 */
[----:B------:R-:W2:Y:S04]  /*4290*/  LDL.LU R16, [R1+0xc4] ;  /* 0x0000c40001107983 */ /* 0x000ea80000300800 */
[----:B------:R-:W3:Y:S04]  /*42a0*/  LDL.LU R13, [R1+0xc0] ;  /* 0x0000c000010d7983 */ /* 0x000ee80000300800 */
[----:B------:R-:W4:Y:S04]  /*42b0*/  LDL.LU R12, [R1+0xbc] ;  /* 0x0000bc00010c7983 */ /* 0x000f280000300800 */
[----:B------:R-:W4:Y:S04]  /*42c0*/  LDL.LU R11, [R1+0xb8] ;  /* 0x0000b800010b7983 */ /* 0x000f280000300800 */
[----:B0-----:R-:W4:Y:S04]  /*42d0*/  LDL.LU R10, [R1+0xb4] ;  /* 0x0000b400010a7983 */ /* 0x001f280000300800 */
[----:B------:R-:W4:Y:S04]  /*42e0*/  LDL.LU R9, [R1+0xb0] ;  /* 0x0000b00001097983 */ /* 0x000f280000300800 */
[----:B------:R-:W4:Y:S01]  /*42f0*/  LDL.LU R8, [R1+0xac] ;  /* 0x0000ac0001087983 */ /* 0x000f220000300800 */
[----:B------:R-:W-:-:S13]  /*4300*/  ISETP.GT.U32.AND P3, PT, R21, R4, PT ;  /* 0x000000041500720c */ /* 0x000fda0003f64070 */
[----:B------:R-:W-:Y:S01]  /*4310*/  @!P3 IMAD.IADD R4, R4, 0x1, -R21 ;  /* 0x000000010404b824 */ /* 0x000fe200078e0a15 */
[----:B------:R-:W-:-:S13]  /*4320*/  ISETP.GT.U32.AND P3, PT, R17, R15, PT ;  /* 0x0000000f1100720c */ /* 0x000fda0003f64070 */
[----:B------:R-:W-:Y:S01]  /*4330*/  @!P3 IMAD.IADD R15, R15, 0x1, -R17 ;  /* 0x000000010f0fb824 */ /* 0x000fe200078e0a11 */
[----:B------:R-:W-:-:S04]  /*4340*/  ISETP.GT.U32.AND P3, PT, R21, R14, PT ;  /* 0x0000000e1500720c */ /* 0x000fc80003f64070 */
[----:B------:R-:W-:Y:S01]  /*4350*/  ISETP.GT.U32.AND P0, PT, R17, R15, PT ;  /* 0x0000000f1100720c */ /* 0x000fe20003f04070 */
[----:B------:R-:W-:Y:S02]  /*4360*/  @!P6 IMAD.MOV R20, RZ, RZ, -R20 ;  /* 0x000000ffff14e224 */ /* 0x000fe400078e0a14 */
[----:B------:R-:W-:Y:S02]  /*4370*/  IMAD.IADD R26, R6, 0x1, R7 ;  /* 0x00000001061a7824 */ /* 0x000fe400078e0207 */
[----:B------:R-:W4:Y:S04]  /*4380*/  LDL.LU R7, [R1+0xa8] ;  /* 0x0000a80001077983 */ /* 0x000f280000300800 */
[----:B------:R-:W-:Y:S01]  /*4390*/  @!P3 IMAD.IADD R14, R14, 0x1, -R21 ;  /* 0x000000010e0eb824 */ /* 0x000fe200078e0a15 */
[----:B------:R-:W-:Y:S01]  /*43a0*/  ISETP.GE.AND P3, PT, R22, RZ, PT ;  /* 0x000000ff1600720c */ /* 0x000fe20003f66270 */
[----:B------:R-:W4:Y:S02]  /*43b0*/  LDL.LU R6, [R1+0xa4] ;  /* 0x0000a40001067983 */ /* 0x000f240000300800 */
[----:B------:R-:W-:-:S02]  /*43c0*/  @!P0 IMAD.IADD R15, R15, 0x1, -R17 ;  /* 0x000000010f0f8824 */ /* 0x000fc400078e0a11 */
[----:B------:R-:W-:Y:S01]  /*43d0*/  @!P2 IMAD.MOV R2, RZ, RZ, -R2 ;  /* 0x000000ffff02a224 */ /* 0x000fe200078e0a02 */
[----:B------:R-:W-:Y:S01]  /*43e0*/  STL [R1+0x798], R20 ;  /* 0x0007981401007387 */ /* 0x000fe20000100800 */
[----:B------:R-:W-:Y:S01]  /*43f0*/  @!P5 IMAD.MOV R3, RZ, RZ, -R3 ;  /* 0x000000ffff03d224 */ /* 0x000fe200078e0a03 */
[----:B------:R-:W-:Y:S02]  /*4400*/  ISETP.NE.AND P0, PT, RZ, c[0x0][0x17c], PT ;  /* 0x00005f00ff007a0c */ /* 0x000fe40003f05270 */
[----:B------:R-:W-:Y:S01]  /*4410*/  STL [R1+0x14], R15 ;  /* 0x0000140f01007387 */ /* 0x000fe20000100800 */
[----:B------:R-:W-:Y:S01]  /*4420*/  LOP3.LUT R21, RZ, c[0x0][0x17c], RZ, 0x33, !PT ;  /* 0x00005f00ff157a12 */ /* 0x000fe200078e33ff */
[----:B------:R-:W-:Y:S02]  /*4430*/  @!P1 IMAD.MOV R4, RZ, RZ, -R4 ;  /* 0x000000ffff049224 */ /* 0x000fe400078e0a04 */
[----:B------:R-:W-:Y:S01]  /*4440*/  STL [R1+0x624], R26 ;  /* 0x0006241a01007387 */ /* 0x000fe20000100800 */
[----:B------:R-:W-:-:S03]  /*4450*/  @!P4 IMAD.MOV R5, RZ, RZ, -R5 ;  /* 0x000000ffff05c224 */ /* 0x000fc600078e0a05 */
[----:B------:R-:W-:Y:S01]  /*4460*/  STL [R1+0x694], R26 ;  /* 0x0006941a01007387 */ /* 0x000fe20000100800 */
[----:B------:R-:W-:-:S03]  /*4470*/  @!P3 IMAD.MOV R14, RZ, RZ, -R14 ;  /* 0x000000ffff0eb224 */ /* 0x000fc600078e0a0e */
[----:B------:R-:W-:Y:S04]  /*4480*/  STL [R1+0x79c], R2 ;  /* 0x00079c0201007387 */ /* 0x000fe80000100800 */
[----:B------:R2:W-:Y:S04]  /*4490*/  STL [R1+0x7a0], R3 ;  /* 0x0007a00301007387 */ /* 0x0005e80000100800 */
[----:B------:R-:W-:Y:S04]  /*44a0*/  STL [R1+0x7a4], R4 ;  /* 0x0007a40401007387 */ /* 0x000fe80000100800 */
[----:B------:R-:W-:Y:S04]  /*44b0*/  STL [R1+0x7a8], R5 ;  /* 0x0007a80501007387 */ /* 0x000fe80000100800 */
[----:B------:R-:W-:Y:S01]  /*44c0*/  STL [R1+0x7ac], R14 ;  /* 0x0007ac0e01007387 */ /* 0x000fe20000100800 */
[----:B--2---:R-:W-:-:S02]  /*44d0*/  SEL R3, R21, R16, !P0 ;  /* 0x0000001015037207 */ /* 0x004fc40004000000 */
[----:B---3--:R-:W-:-:S03]  /*44e0*/  SEL R2, R21, R13, !P0 ;  /* 0x0000000d15027207 */ /* 0x008fc60004000000 */
[----:B------:R0:W-:Y:S01]  /*44f0*/  STL [R1+0x45c], R3 ;  /* 0x00045c0301007387 */ /* 0x0001e20000100800 */
[----:B----4-:R-:W-:-:S03]  /*4500*/  SEL R0, R21, R12, !P0 ;  /* 0x0000000c15007207 */ /* 0x010fc60004000000 */
[----:B------:R1:W-:Y:S01]  /*4510*/  STL [R1+0x458], R2 ;  /* 0x0004580201007387 */ /* 0x0003e20000100800 */
[----:B0-----:R-:W-:-:S03]  /*4520*/  SEL R3, R21, R11, !P0 ;  /* 0x0000000b15037207 */ /* 0x001fc60004000000 */
[----:B------:R0:W-:Y:S01]  /*4530*/  STL [R1+0x454], R0 ;  /* 0x0004540001007387 */ /* 0x0001e20000100800 */
[----:B-1----:R-:W-:-:S03]  /*4540*/  SEL R2, R21, R10, !P0 ;  /* 0x0000000a15027207 */ /* 0x002fc60004000000 */
[----:B------:R1:W-:Y:S01]  /*4550*/  STL [R1+0x450], R3 ;  /* 0x0004500301007387 */ /* 0x0003e20000100800 */
[----:B0-----:R-:W-:-:S03]  /*4560*/  SEL R0, R21, R9, !P0 ;  /* 0x0000000915007207 */ /* 0x001fc60004000000 */
[----:B------:R0:W-:Y:S01]  /*4570*/  STL [R1+0x44c], R2 ;  /* 0x00044c0201007387 */ /* 0x0001e20000100800 */
[----:B-1----:R-:W-:-:S03]  /*4580*/  SEL R3, R21, R8, !P0 ;  /* 0x0000000815037207 */ /* 0x002fc60004000000 */
[----:B------:R1:W-:Y:S04]  /*4590*/  STL [R1+0x448], R0 ;  /* 0x0004480001007387 */ /* 0x0003e80000100800 */
[----:B------:R-:W-:Y:S04]  /*45a0*/  STL [R1+0x444], R3 ;  /* 0x0004440301007387 */ /* 0x000fe80000100800 */
[----:B------:R-:W2:Y:S01]  /*45b0*/  LDL.LU R14, [R1+0x90] ;  /* 0x00009000010e7983 */ /* 0x000ea20000300800 */
[C---:B0-----:R-:W-:Y:S02]  /*45c0*/  SEL R2, R21.reuse, R7, !P0 ;  /* 0x0000000715027207 */ /* 0x041fe40004000000 */
[----:B-1----:R-:W-:-:S03]  /*45d0*/  SEL R0, R21, R6, !P0 ;  /* 0x0000000615007207 */ /* 0x002fc60004000000 */
[----:B------:R-:W-:Y:S04]  /*45e0*/  STL [R1+0x440], R2 ;  /* 0x0004400201007387 */ /* 0x000fe80000100800 */
[----:B--2---:R0:W-:Y:S04]  /*45f0*/  STL [R1+0x7b0], R14 ;  /* 0x0007b00e01007387 */ /* 0x0041e80000100800 */
[----:B------:R-:W-:Y:S04]  /*4600*/  STL [R1+0x43c], R0 ;  /* 0x00043c0001007387 */ /* 0x000fe80000100800 */
[----:B0-----:R-:W2:Y:S04]  /*4610*/  LDL.LU R14, [R1+0x94] ;  /* 0x00009400010e7983 */ /* 0x001ea80000300800 */
[----:B--2---:R0:W-:Y:S04]  /*4620*/  STL [R1+0x7b4], R14 ;  /* 0x0007b40e01007387 */ /* 0x0041e80000100800 */
[----:B0-----:R-:W2:Y:S04]  /*4630*/  LDL.LU R14, [R1+0x98] ;  /* 0x00009800010e7983 */ /* 0x001ea80000300800 */
[----:B--2---:R0:W-:Y:S04]  /*4640*/  STL [R1+0x7b8], R14 ;  /* 0x0007b80e01007387 */ /* 0x0041e80000100800 */
[----:B0-----:R-:W2:Y:S04]  /*4650*/  LDL.LU R14, [R1+0x9c] ;  /* 0x00009c00010e7983 */ /* 0x001ea80000300800 */
[----:B------:R-:W3:Y:S04]  /*4660*/  LDL.LU R5, [R1+0x8c] ;  /* 0x00008c0001057983 */ /* 0x000ee80000300800 */
[----:B------:R-:W4:Y:S04]  /*4670*/  LDL.LU R4, [R1+0x84] ;  /* 0x0000840001047983 */ /* 0x000f280000300800 */
[----:B------:R-:W3:Y:S04]  /*4680*/  LDL.LU R3, [R1+0x80] ;  /* 0x0000800001037983 */ /* 0x000ee80000300800 */
        /* <DEDUP_REMOVED lines=23> */
[----:B------:R-:W3:Y:S01]  /*4800*/  LDL.LU R0, [R1] ;  /* 0x0000000001007983 */ /* 0x000ee20000300800 */
[----:B--2---:R-:W-:-:S05]  /*4810*/  SEL R14, R21, R14, !P0 ;  /* 0x0000000e150e7207 */ /* 0x004fca0004000000 */
[----:B------:R0:W-:Y:S04]  /*4820*/  STL [R1+0x438], R14 ;  /* 0x0004380e01007387 */ /* 0x0001e80000100800 */
[----:B0-----:R-:W2:Y:S02]  /*4830*/  LDL.LU R14, [R1+0x7b8] ;  /* 0x0007b800010e7983 */ /* 0x001ea40000300800 */
[----:B--2---:R-:W-:-:S05]  /*4840*/  SEL R14, R21, R14, !P0 ;  /* 0x0000000e150e7207 */ /* 0x004fca0004000000 */
[----:B------:R0:W-:Y:S04]  /*4850*/  STL [R1+0x434], R14 ;  /* 0x0004340e01007387 */ /* 0x0001e80000100800 */
[----:B0-----:R-:W2:Y:S02]  /*4860*/  LDL.LU R14, [R1+0x7b4] ;  /* 0x0007b400010e7983 */ /* 0x001ea40000300800 */
[----:B--2---:R-:W-:-:S05]  /*4870*/  SEL R14, R21, R14, !P0 ;  /* 0x0000000e150e7207 */ /* 0x004fca0004000000 */
[----:B------:R0:W-:Y:S04]  /*4880*/  STL [R1+0x430], R14 ;  /* 0x0004300e01007387 */ /* 0x0001e80000100800 */
[----:B0-----:R-:W2:Y:S01]  /*4890*/  LDL.LU R14, [R1+0x7b0] ;  /* 0x0007b000010e7983 */ /* 0x001ea20000300800 */
[C---:B---3--:R-:W-:Y:S02]  /*48a0*/  SEL R5, R21.reuse, R5, !P0 ;  /* 0x0000000515057207 */ /* 0x048fe40004000000 */
[C---:B----4-:R-:W-:Y:S02]  /*48b0*/  SEL R4, R21.reuse, R4, !P0 ;  /* 0x0000000415047207 */ /* 0x050fe40004000000 */
[C---:B------:R-:W-:Y:S02]  /*48c0*/  SEL R3, R21.reuse, R3, !P0 ;  /* 0x0000000315037207 */ /* 0x040fe40004000000 */
[----:B------:R-:W-:-:S02]  /*48d0*/  SEL R2, R21, R2, !P0 ;  /* 0x0000000215027207 */ /* 0x000fc40004000000 */
[C---:B------:R-:W-:Y:S02]  /*48e0*/  SEL R20, R21.reuse, R20, !P0 ;  /* 0x0000001415147207 */ /* 0x040fe40004000000 */
[C---:B------:R-:W-:Y:S02]  /*48f0*/  SEL R29, R21.reuse, R29, !P0 ;  /* 0x0000001d151d7207 */ /* 0x040fe40004000000 */
[C---:B------:R-:W-:Y:S02]  /*4900*/  SEL R24, R21.reuse, R24, !P0 ;  /* 0x0000001815187207 */ /* 0x040fe40004000000 */
[C---:B------:R-:W-:Y:S02]  /*4910*/  SEL R25, R21.reuse, R25, !P0 ;  /* 0x0000001915197207 */ /* 0x040fe40004000000 */
        /* <DEDUP_REMOVED lines=15> */
[----:B--2---:R-:W-:-:S05]  /*4a10*/  SEL R14, R21, R14, !P0 ;  /* 0x0000000e150e7207 */ /* 0x004fca0004000000 */
[----:B------:R0:W-:Y:S04]  /*4a20*/  STL [R1+0x42c], R14 ;  /* 0x00042c0e01007387 */ /* 0x0001e80000100800 */
[----:B0-----:R-:W2:Y:S04]  /*4a30*/  LDL.LU R14, [R1+0x7ac] ;  /* 0x0007ac00010e7983 */ /* 0x001ea80000300800 */
[----:B------:R0:W-:Y:S04]  /*4a40*/  STL [R1+0x428], R5 ;  /* 0x0004280501007387 */ /* 0x0001e80000100800 */
[----:B0-----:R-:W3:Y:S04]  /*4a50*/  LDL.LU R5, [R1+0x7a8] ;  /* 0x0007a80001057983 */ /* 0x001ee80000300800 */
[----:B------:R0:W-:Y:S04]  /*4a60*/  STL [R1+0x424], R4 ;  /* 0x0004240401007387 */ /* 0x0001e80000100800 */
[----:B0-----:R-:W4:Y:S04]  /*4a70*/  LDL.LU R4, [R1+0x7a4] ;  /* 0x0007a40001047983 */ /* 0x001f280000300800 */
[----:B------:R0:W-:Y:S04]  /*4a80*/  STL [R1+0x420], R3 ;  /* 0x0004200301007387 */ /* 0x0001e80000100800 */
[----:B0-----:R-:W2:Y:S04]  /*4a90*/  LDL.LU R3, [R1+0x7a0] ;  /* 0x0007a00001037983 */ /* 0x001ea80000300800 */
[----:B------:R0:W-:Y:S04]  /*4aa0*/  STL [R1+0x414], R2 ;  /* 0x0004140201007387 */ /* 0x0001e80000100800 */
[----:B0-----:R-:W2:Y:S04]  /*4ab0*/  LDL.LU R2, [R1+0x79c] ;  /* 0x00079c0001027983 */ /* 0x001ea80000300800 */
[----:B------:R0:W-:Y:S04]  /*4ac0*/  STL [R1+0x410], R20 ;  /* 0x0004101401007387 */ /* 0x0001e80000100800 */
[----:B0-----:R-:W4:Y:S04]  /*4ad0*/  LDL.LU R20, [R1+0x798] ;  /* 0x0007980001147983 */ /* 0x001f280000300800 */
        /* <DEDUP_REMOVED lines=35> */
[----:B0-----:R-:W4:Y:S01]  /*4d10*/  LDL.LU R6, [R1+0x750] ;  /* 0x0007500001067983 */ /* 0x001f220000300800 */
[----:B------:R-:W-:-:S02]  /*4d20*/  SEL R26, R21, R26, !P0 ;  /* 0x0000001a151a7207 */ /* 0x000fc40004000000 */
[----:B------:R-:W-:-:S03]  /*4d30*/  SEL R22, R21, R22, !P0 ;  /* 0x0000001615167207 */ /* 0x000fc60004000000 */
[----:B------:R0:W-:Y:S02]  /*4d40*/  STL [R1+0x1c], R26 ;  /* 0x00001c1a01007387 */ /* 0x0001e40000100800 */
[C---:B0-----:R-:W-:Y:S02]  /*4d50*/  SEL R26, R21.reuse, R27, !P0 ;  /* 0x0000001b151a7207 */ /* 0x041fe40004000000 */
[----:B------:R-:W-:-:S03]  /*4d60*/  SEL R27, R21, R0, !P0 ;  /* 0x00000000151b7207 */ /* 0x000fc60004000000 */
[----:B------:R-:W-:Y:S04]  /*4d70*/  STL [R1+0x10], R26 ;  /* 0x0000101a01007387 */ /* 0x000fe80000100800 */
[----:B------:R0:W-:Y:S04]  /*4d80*/  STL [R1+0x6dc], R27 ;  /* 0x0006dc1b01007387 */ /* 0x0001e80000100800 */
[----:B------:R1:W-:Y:S04]  /*4d90*/  STL [R1+0xc], R22 ;  /* 0x00000c1601007387 */ /* 0x0003e80000100800 */
[----:B0-----:R-:W4:Y:S01]  /*4da0*/  LDL R27, [R1+0x63c] ;  /* 0x00063c00011b7983 */ /* 0x001f220000100800 */
[----:B---3--:R-:W-:-:S02]  /*4db0*/  SEL R5, R21, R5, !P0 ;  /* 0x0000000515057207 */ /* 0x008fc40004000000 */
[C---:B--2---:R-:W-:Y:S02]  /*4dc0*/  SEL R14, R21.reuse, R14, !P0 ;  /* 0x0000000e150e7207 */ /* 0x044fe40004000000 */
[C---:B----4-:R-:W-:Y:S02]  /*4dd0*/  SEL R20, R21.reuse, R20, !P0 ;  /* 0x0000001415147207 */ /* 0x050fe40004000000 */
        /* <DEDUP_REMOVED lines=15> */
[----:B-1----:R-:W-:-:S02]  /*4ed0*/  SEL R22, R21, R8, !P0 ;  /* 0x0000000815167207 */ /* 0x002fc40004000000 */
[C---:B------:R-:W-:Y:S02]  /*4ee0*/  SEL R0, R21.reuse, R7, !P0 ;  /* 0x0000000715007207 */ /* 0x040fe40004000000 */
[----:B------:R-:W-:-:S05]  /*4ef0*/  SEL R26, R21, R6, !P0 ;  /* 0x00000006151a7207 */ /* 0x000fca0004000000 */
[----:B------:R-:W-:Y:S04]  /*4f00*/  STL [R1+0x6e0], R26 ;  /* 0x0006e01a01007387 */ /* 0x000fe80000100800 */
[----:B------:R0:W-:Y:S04]  /*4f10*/  STL [R1+0x6e4], R0 ;  /* 0x0006e40001007387 */ /* 0x0001e80000100800 */
[----:B------:R1:W-:Y:S04]  /*4f20*/  STL [R1+0x6e8], R22 ;  /* 0x0006e81601007387 */ /* 0x0003e80000100800 */
[----:B------:R-:W-:Y:S04]  /*4f30*/  STL [R1+0x6ec], R9 ;  /* 0x0006ec0901007387 */ /* 0x000fe80000100800 */
[----:B------:R-:W-:Y:S04]  /*4f40*/  STL [R1+0x6f0], R10 ;  /* 0x0006f00a01007387 */ /* 0x000fe80000100800 */
[----:B------:R-:W-:Y:S04]  /*4f50*/  STL [R1+0x6f4], R11 ;  /* 0x0006f40b01007387 */ /* 0x000fe80000100800 */
[----:B------:R-:W-:Y:S04]  /*4f60*/  STL [R1+0x6f8], R12 ;  /* 0x0006f80c01007387 */ /* 0x000fe80000100800 */
[----:B------:R2:W-:Y:S04]  /*4f70*/  STL [R1+0x6fc], R13 ;  /* 0x0006fc0d01007387 */ /* 0x0005e80000100800 */
[----:B------:R-:W-:Y:S04]  /*4f80*/  STL [R1+0x700], R16 ;  /* 0x0007001001007387 */ /* 0x000fe80000100800 */
[----:B------:R-:W-:Y:S04]  /*4f90*/  STL [R1+0x704], R17 ;  /* 0x0007041101007387 */ /* 0x000fe80000100800 */
[----:B------:R-:W-:Y:S01]  /*4fa0*/  STL [R1+0x708], R18 ;  /* 0x0007081201007387 */ /* 0x000fe20000100800 */
[----:B------:R-:W-:-:S03]  /*4fb0*/  SEL R8, R21, R2, !P0 ;  /* 0x0000000215087207 */ /* 0x000fc60004000000 */
[----:B------:R-:W-:Y:S01]  /*4fc0*/  STL [R1+0x70c], R19 ;  /* 0x00070c1301007387 */ /* 0x000fe20000100800 */
[----:B------:R-:W-:-:S03]  /*4fd0*/  SEL R7, R21, R3, !P0 ;  /* 0x0000000315077207 */ /* 0x000fc60004000000 */
[----:B------:R-:W-:Y:S01]  /*4fe0*/  STL [R1+0x710], R15 ;  /* 0x0007100f01007387 */ /* 0x000fe20000100800 */
[----:B------:R-:W-:-:S03]  /*4ff0*/  SEL R6, R21, R4, !P0 ;  /* 0x0000000415067207 */ /* 0x000fc60004000000 */
[----:B------:R-:W-:Y:S04]  /*5000*/  STL [R1+0x714], R23 ;  /* 0x0007141701007387 */ /* 0x000fe80000100800 */
        /* <DEDUP_REMOVED lines=8> */
[----:B------:R3:W-:Y:S04]  /*5090*/  STL [R1+0x738], R5 ;  /* 0x0007380501007387 */ /* 0x0007e80000100800 */
[----:B------:R-:W-:Y:S04]  /*50a0*/  STL [R1+0x73c], R14 ;  /* 0x00073c0e01007387 */ /* 0x000fe80000100800 */
[----:B------:R-:W-:Y:S04]  /*50b0*/  STL [R1+0x3f0], RZ ;  /* 0x0003f0ff01007387 */ /* 0x000fe80000100800 */
        /* <DEDUP_REMOVED lines=178> */
[----:B0-----:R-:W0:Y:S04]  /*5be0*/  S2R R0, SR_TID.X ;  /* 0x0000000000007919 */ /* 0x001e280000002100 */
        /* <DEDUP_REMOVED lines=20> */
[----:B------:R-:W-:Y:S01]  /*5d30*/  STL [R1+0xec], RZ ;  /* 0x0000ecff01007387 */ /* 0x000fe20000100800 */
[----:B0-----:R-:W-:-:S03]  /*5d40*/  SHF.R.U32.HI R26, RZ, 0x6, R0 ;  /* 0x00000006ff1a7819 */ /* 0x001fc60000011600 */
[----:B------:R-:W-:Y:S04]  /*5d50*/  STL [R1+0xd0], RZ ;  /* 0x0000d0ff01007387 */ /* 0x000fe80000100800 */
[----:B------:R-:W-:Y:S04]  /*5d60*/  STL [R1+0xd4], RZ ;  /* 0x0000d4ff01007387 */ /* 0x000fe80000100800 */
[----:B------:R-:W-:Y:S01]  /*5d70*/  STL [R1+0xd8], RZ ;  /* 0x0000d8ff01007387 */ /* 0x000fe20000100800 */
[----:B------:R-:W-:-:S03]  /*5d80*/  ISETP.GE.AND P1, PT, R27, RZ, PT ;  /* 0x000000ff1b00720c */ /* 0x000fc60003f26270 */
[----:B------:R-:W-:Y:S01]  /*5d90*/  STL [R1+0xdc], RZ ;  /* 0x0000dcff01007387 */ /* 0x000fe20000100800 */
[----:B------:R-:W-:-:S03]  /*5da0*/  SHF.R.U32.HI R27, RZ, 0x6, R0 ;  /* 0x00000006ff1b7819 */ /* 0x000fc60000011600 */
[----:B------:R-:W-:Y:S01]  /*5db0*/  STL [R1+0xc0], RZ ;  /* 0x0000c0ff01007387 */ /* 0x000fe20000100800 */
[----:B------:R-:W-:-:S03]  /*5dc0*/  SGXT.U32 R26, R26, 0x1 ;  /* 0x000000011a1a781a */ /* 0x000fc60000000000 */
[----:B------:R-:W-:Y:S04]  /*5dd0*/  STL [R1+0xc4], RZ ;  /* 0x0000c4ff01007387 */ /* 0x000fe80000100800 */
[----:B------:R-:W-:Y:S01]  /*5de0*/  STL [R1+0xc8], RZ ;  /* 0x0000c8ff01007387 */ /* 0x000fe20000100800 */
[----:B------:R-:W-:-:S03]  /*5df0*/  LOP3.LUT R3, R0, 0xf, RZ, 0xc0, !PT ;  /* 0x0000000f00037812 */ /* 0x000fc600078ec0ff */
[----:B------:R-:W-:Y:S01]  /*5e00*/  STL [R1+0xcc], RZ ;  /* 0x0000ccff01007387 */ /* 0x000fe20000100800 */
[----:B------:R-:W-:-:S03]  /*5e10*/  SGXT.U32 R27, R27, 0x1 ;  /* 0x000000011b1b781a */ /* 0x000fc60000000000 */
[----:B------:R-:W-:Y:S01]  /*5e20*/  STL [R1+0xb0], RZ ;  /* 0x0000b0ff01007387 */ /* 0x000fe20000100800 */
[----:B-1----:R-:W-:-:S03]  /*5e30*/  LOP3.LUT R22, R26, 0xe, RZ, 0xfc, !PT ;  /* 0x0000000e1a167812 */ /* 0x002fc600078efcff */
[----:B------:R-:W-:Y:S01]  /*5e40*/  STL [R1+0xb4], RZ ;  /* 0x0000b4ff01007387 */ /* 0x000fe20000100800 */
[----:B------:R-:W-:-:S03]  /*5e50*/  LOP3.LUT R0, R26, 0xc, RZ, 0xfc, !PT ;  /* 0x0000000c1a007812 */ /* 0x000fc600078efcff */
[----:B------:R-:W-:Y:S01]  /*5e60*/  STL [R1+0xb8], RZ ;  /* 0x0000b8ff01007387 */ /* 0x000fe20000100800 */
[----:B------:R-:W-:-:S03]  /*5e70*/  LOP3.LUT R26, R26, 0xa, RZ, 0xfc, !PT ;  /* 0x0000000a1a1a7812 */ /* 0x000fc600078efcff */
[----:B------:R-:W-:Y:S04]  /*5e80*/  STL [R1+0xbc], RZ ;  /* 0x0000bcff01007387 */ /* 0x000fe80000100800 */
[----:B------:R-:W-:Y:S01]  /*5e90*/  STL [R1+0xa0], RZ ;  /* 0x0000a0ff01007387 */ /* 0x000fe20000100800 */
[----:B------:R-:W-:-:S03]  /*5ea0*/  IMAD R2, R27, c[0x0][0x188], RZ ;  /* 0x000062001b027a24 */ /* 0x000fc600078e02ff */
[----:B------:R-:W-:Y:S01]  /*5eb0*/  STL [R1+0xa4], RZ ;  /* 0x0000a4ff01007387 */ /* 0x000fe20000100800 */
[----:B------:R-:W-:-:S03]  /*5ec0*/  IMAD R4, R22, c[0x0][0x188], RZ ;  /* 0x0000620016047a24 */ /* 0x000fc600078e02ff */
[----:B------:R-:W-:Y:S01]  /*5ed0*/  STL [R1+0xa8], RZ ;  /* 0x0000a8ff01007387 */ /* 0x000fe20000100800 */
[----:B------:R-:W-:-:S03]  /*5ee0*/  IMAD R0, R0, c[0x0][0x188], RZ ;  /* 0x0000620000007a24 */ /* 0x000fc600078e02ff */
[----:B------:R-:W-:Y:S01]  /*5ef0*/  STL [R1+0xac], RZ ;  /* 0x0000acff01007387 */ /* 0x000fe20000100800 */
[----:B------:R-:W-:Y:S01]  /*5f00*/  IMAD R2, R26, c[0x0][0x188], RZ ;  /* 0x000062001a027a24 */ /* 0x000fe200078e02ff */
[C---:B------:R-:W-:Y:S02]  /*5f10*/  LOP3.LUT R22, R27.reuse, 0x8, RZ, 0xfc, !PT ;  /* 0x000000081b167812 */ /* 0x040fe400078efcff */
[----:B--2---:R-:W2:Y:S01]  /*5f20*/  LDL.LU R13, [R1+0x41c] ;  /* 0x00041c00010d7983 */ /* 0x004ea20000300800 */
[C---:B------:R-:W-:Y:S02]  /*5f30*/  LOP3.LUT R0, R27.reuse, 0x6, RZ, 0xfc, !PT ;  /* 0x000000061b007812 */ /* 0x040fe400078efcff */
[C---:B------:R-:W-:Y:S01]  /*5f40*/  LOP3.LUT R26, R27.reuse, 0x4, RZ, 0xfc, !PT ;  /* 0x000000041b1a7812 */ /* 0x040fe200078efcff */
[----:B------:R-:W-:Y:S01]  /*5f50*/  STL [R1+0x90], RZ ;  /* 0x000090ff01007387 */ /* 0x000fe20000100800 */
[----:B------:R-:W-:-:S03]  /*5f60*/  LOP3.LUT R27, R27, 0x2, RZ, 0xfc, !PT ;  /* 0x000000021b1b7812 */ /* 0x000fc600078efcff */
[----:B------:R-:W-:Y:S04]  /*5f70*/  STL [R1+0x94], RZ ;  /* 0x000094ff01007387 */ /* 0x000fe80000100800 */
[----:B------:R-:W-:Y:S01]  /*5f80*/  STL [R1+0x98], RZ ;  /* 0x000098ff01007387 */ /* 0x000fe20000100800 */
[----:B------:R-:W-:-:S03]  /*5f90*/  IMAD R4, R0, c[0x0][0x188], RZ ;  /* 0x0000620000047a24 */ /* 0x000fc600078e02ff */
[----:B------:R-:W-:Y:S01]  /*5fa0*/  STL [R1+0x9c], RZ ;  /* 0x00009cff01007387 */ /* 0x000fe20000100800 */
[----:B------:R-:W-:-:S03]  /*5fb0*/  IMAD R0, R27, c[0x0][0x188], RZ ;  /* 0x000062001b007a24 */ /* 0x000fc600078e02ff */
[----:B------:R-:W-:Y:S04]  /*5fc0*/  STL [R1+0x80], RZ ;  /* 0x000080ff01007387 */ /* 0x000fe80000100800 */
[----:B------:R-:W-:Y:S04]  /*5fd0*/  STL [R1+0x84], RZ ;  /* 0x000084ff01007387 */ /* 0x000fe80000100800 */
[----:B------:R-:W-:Y:S04]  /*5fe0*/  STL [R1+0x88], RZ ;  /* 0x000088ff01007387 */ /* 0x000fe80000100800 */
[----:B------:R-:W-:Y:S01]  /*5ff0*/  STL [R1+0x8c], RZ ;  /* 0x00008cff01007387 */ /* 0x000fe20000100800 */
[----:B---3--:R-:W-:-:S03]  /*6000*/  IMAD R5, R22, c[0x0][0x188], RZ ;  /* 0x0000620016057a24 */ /* 0x008fc600078e02ff */
[----:B------:R-:W3:Y:S04]  /*6010*/  LDL.LU R12, [R1+0x45c] ;  /* 0x00045c00010c7983 */ /* 0x000ee80000300800 */
[----:B------:R-:W4:Y:S01]  /*6020*/  LDL.LU R11, [R1+0x458] ;  /* 0x00045800010b7983 */ /* 0x000f220000300800 */
[----:B------:R-:W-:-:S03]  /*6030*/  IMAD R2, R26, c[0x0][0x188], RZ ;  /* 0x000062001a027a24 */ /* 0x000fc600078e02ff */
[----:B------:R-:W4:Y:S04]  /*6040*/  LDL.LU R10, [R1+0x454] ;  /* 0x00045400010a7983 */ /* 0x000f280000300800 */
[----:B------:R-:W4:Y:S04]  /*6050*/  LDL.LU R9, [R1+0x450] ;  /* 0x0004500001097983 */ /* 0x000f280000300800 */
[----:B------:R-:W4:Y:S04]  /*6060*/  LDL.LU R22, [R1+0x44c] ;  /* 0x00044c0001167983 */ /* 0x000f280000300800 */
[----:B------:R-:W4:Y:S04]  /*6070*/  LDL.LU R0, [R1+0x448] ;  /* 0x0004480001007983 */ /* 0x000f280000300800 */
[----:B------:R-:W4:Y:S04]  /*6080*/  LDL.LU R26, [R1+0x444] ;  /* 0x00044400011a7983 */ /* 0x000f280000300800 */
[----:B------:R-:W4:Y:S04]  /*6090*/  LDL.LU R27, [R1+0x440] ;  /* 0x00044000011b7983 */ /* 0x000f280000300800 */
        /* <DEDUP_REMOVED lines=10> */
[----:B------:R-:W4:Y:S01]  /*6140*/  LDL.LU R4, [R1+0x14] ;  /* 0x0000140001047983 */ /* 0x000f220000300800 */
[----:B------:R-:W-:Y:S01]  /*6150*/  ISETP.NE.AND P0, PT, RZ, c[0x0][0x178], PT ;  /* 0x00005e00ff007a0c */ /* 0x000fe20003f05270 */
[----:B------:R-:W-:-:S05]  /*6160*/  IMAD R3, R3, c[0x0][0x18c], RZ ;  /* 0x0000630003037a24 */ /* 0x000fca00078e02ff */
[----:B------:R-:W-:-:S04]  /*6170*/  SHF.R.S32.HI R2, RZ, 0x1f, R3 ;  /* 0x0000001fff027819 */ /* 0x000fc80000011403 */
[C---:B------:R-:W-:Y:S01]  /*6180*/  SHF.L.U64.HI R2, R3.reuse, 0x1, R2 ;  /* 0x0000000103027819 */ /* 0x040fe20000010202 */
[----:B------:R-:W-:-:S04]  /*6190*/  IMAD.SHL.U32 R3, R3, 0x2, RZ ;  /* 0x0000000203037824 */ /* 0x000fc800078e00ff */
[----:B------:R-:W-:Y:S01]  /*61a0*/  STL [R1+0x698], R2 ;  /* 0x0006980201007387 */ /* 0x000fe20000100800 */
[----:B--2---:R-:W-:-:S05]  /*61b0*/  SHF.R.S32.HI R5, RZ, 0x4, R13 ;  /* 0x00000004ff057819 */ /* 0x004fca000001140d */
[----:B------:R-:W-:Y:S04]  /*61c0*/  STL [R1+0x41c], R5 ;  /* 0x00041c0501007387 */ /* 0x000fe80000100800 */
[----:B------:R4:W-:Y:S01]  /*61d0*/  STL [R1+0x69c], R3 ;  /* 0x00069c0301007387 */ /* 0x0009e20000100800 */
[----:B---3--:R-:W-:Y:S02]  /*61e0*/  IMAD R21, R12, c[0x0][0x190], RZ ;  /* 0x000064000c157a24 */ /* 0x008fe400078e02ff */
[----:B----4-:R-:W-:Y:S02]  /*61f0*/  IMAD R3, R10, c[0x0][0x190], RZ ;  /* 0x000064000a037a24 */ /* 0x010fe400078e02ff */
[----:B------:R-:W-:Y:S02]  /*6200*/  IMAD R2, R9, c[0x0][0x190], RZ ;  /* 0x0000640009027a24 */ /* 0x000fe400078e02ff */
[----:B------:R-:W-:Y:S01]  /*6210*/  @!P1 IMAD.MOV R4, RZ, RZ, -R4 ;  /* 0x000000ffff049224 */ /* 0x000fe200078e0a04 */
[----:B------:R-:W-:-:S05]  /*6220*/  @!P0 LOP3.LUT R4, RZ, c[0x0][0x178], RZ, 0x33, !PT ;  /* 0x00005e00ff048a12 */ /* 0x000fca00078e33ff */
[----:B------:R0:W-:Y:S04]  /*6230*/  STL [R1+0x740], R4 ;  /* 0x0007400401007387 */ /* 0x0001e80000100800 */
[----:B------:R-:W-:Y:S01]  /*6240*/  STL [R1+0x744], R21 ;  /* 0x0007441501007387 */ /* 0x000fe20000100800 */
[----:B0-----:R-:W-:-:S05]  /*6250*/  IMAD R4, R11, c[0x0][0x190], RZ ;  /* 0x000064000b047a24 */ /* 0x001fca00078e02ff */
[----:B------:R0:W-:Y:S04]  /*6260*/  STL [R1+0x14], R4 ;  /* 0x0000140401007387 */ /* 0x0001e80000100800 */
[----:B------:R1:W-:Y:S01]  /*6270*/  STL [R1+0x18], R3 ;  /* 0x0000180301007387 */ /* 0x0003e20000100800 */
[----:B0-----:R-:W-:-:S03]  /*6280*/  IMAD R4, R22, c[0x0][0x190], RZ ;  /* 0x0000640016047a24 */ /* 0x001fc600078e02ff */
[----:B------:R0:W-:Y:S01]  /*6290*/  STL [R1+0x450], R2 ;  /* 0x0004500201007387 */ /* 0x0001e20000100800 */
[----:B-1----:R-:W-:-:S03]  /*62a0*/  IMAD R3, R0, c[0x0][0x190], RZ ;  /* 0x0000640000037a24 */ /* 0x002fc600078e02ff */
[----:B------:R-:W-:Y:S04]  /*62b0*/  STL [R1+0x44c], R4 ;  /* 0x00044c0401007387 */ /* 0x000fe80000100800 */
[----:B------:R-:W-:Y:S04]  /*62c0*/  STL [R1+0x448], R3 ;  /* 0x0004480301007387 */ /* 0x000fe80000100800 */
[----:B------:R-:W2:Y:S01]  /*62d0*/  LDL.LU R21, [R1+0x434] ;  /* 0x0004340001157983 */ /* 0x000ea20000300800 */
[----:B0-----:R-:W-:Y:S02]  /*62e0*/  IMAD R2, R26, c[0x0][0x190], RZ ;  /* 0x000064001a027a24 */ /* 0x001fe400078e02ff */
[----:B------:R-:W-:-:S03]  /*62f0*/  IMAD R0, R27, c[0x0][0x190], RZ ;  /* 0x000064001b007a24 */ /* 0x000fc600078e02ff */
[----:B------:R-:W-:Y:S04]  /*6300*/  STL [R1+0x444], R2 ;  /* 0x0004440201007387 */ /* 0x000fe80000100800 */
[----:B--2---:R0:W-:Y:S04]  /*6310*/  STL [R1+0x748], R21 ;  /* 0x0007481501007387 */ /* 0x0041e80000100800 */
[----:B------:R-:W-:Y:S04]  /*6320*/  STL [R1+0x440], R0 ;  /* 0x0004400001007387 */ /* 0x000fe80000100800 */
        /* <DEDUP_REMOVED lines=30> */
[----:B------:R-:W3:Y:S01]  /*6510*/  LDL.LU R2, [R1+0xc] ;  /* 0x00000c0001027983 */ /* 0x000ee20000300800 */
[----:B--2---:R-:W-:-:S05]  /*6520*/  IMAD R21, R21, c[0x0][0x190], RZ ;  /* 0x0000640015157a24 */ /* 0x004fca00078e02ff */
[----:B------:R0:W-:Y:S04]  /*6530*/  STL [R1+0x43c], R21 ;  /* 0x00043c1501007387 */ /* 0x0001e80000100800 */
[----:B0-----:R-:W2:Y:S02]  /*6540*/  LDL.LU R21, [R1+0x74c] ;  /* 0x00074c0001157983 */ /* 0x001ea40000300800 */
[----:B--2---:R-:W-:-:S05]  /*6550*/  IMAD R21, R21, c[0x0][0x190], RZ ;  /* 0x0000640015157a24 */ /* 0x004fca00078e02ff */
[----:B------:R0:W-:Y:S04]  /*6560*/  STL [R1+0x438], R21 ;  /* 0x0004381501007387 */ /* 0x0001e80000100800 */
[----:B0-----:R-:W2:Y:S01]  /*6570*/  LDL.LU R21, [R1+0x748] ;  /* 0x0007480001157983 */ /* 0x001ea20000300800 */
[----:B---3--:R-:W-:Y:S02]  /*6580*/  IMAD R4, R4, c[0x0][0x190], RZ ;  /* 0x0000640004047a24 */ /* 0x008fe400078e02ff */
[----:B----4-:R-:W-:Y:S02]  /*6590*/  IMAD R14, R14, c[0x0][0x190], RZ ;  /* 0x000064000e0e7a24 */ /* 0x010fe400078e02ff */
[----:B------:R-:W-:Y:S02]  /*65a0*/  IMAD R5, R5, c[0x0][0x190], RZ ;  /* 0x0000640005057a24 */ /* 0x000fe400078e02ff */
[----:B------:R-:W-:-:S02]  /*65b0*/  IMAD R6, R6, c[0x0][0x190], RZ ;  /* 0x0000640006067a24 */ /* 0x000fc400078e02ff */
[----:B------:R-:W-:Y:S02]  /*65c0*/  IMAD R7, R7, c[0x0][0x190], RZ ;  /* 0x0000640007077a24 */ /* 0x000fe400078e02ff */
[----:B------:R-:W-:Y:S02]  /*65d0*/  IMAD R8, R8, c[0x0][0x190], RZ ;  /* 0x0000640008087a24 */ /* 0x000fe400078e02ff */
[----:B------:R-:W-:Y:S02]  /*65e0*/  IMAD R20, R20, c[0x0][0x190], RZ ;  /* 0x0000640014147a24 */ /* 0x000fe400078e02ff */
[----:B------:R-:W-:Y:S02]  /*65f0*/  IMAD R29, R29, c[0x0][0x190], RZ ;  /* 0x000064001d1d7a24 */ /* 0x000fe400078e02ff */
        /* <DEDUP_REMOVED lines=18> */
[----:B--2---:R-:W-:-:S05]  /*6720*/  IMAD R21, R21, c[0x0][0x190], RZ ;  /* 0x0000640015157a24 */ /* 0x004fca00078e02ff */
        /* <DEDUP_REMOVED lines=49> */
[----:B0-----:R-:W3:Y:S04]  /*6a40*/  LDL.LU R0, [R1+0x6e4] ;  /* 0x0006e40001007983 */ /* 0x001ee80000300800 */
[----:B------:R0:W-:Y:S04]  /*6a50*/  STL [R1+0x20], R26 ;  /* 0x0000201a01007387 */ /* 0x0001e80000100800 */
[----:B0-----:R-:W3:Y:S04]  /*6a60*/  LDL.LU R26, [R1+0x6e0] ;  /* 0x0006e000011a7983 */ /* 0x001ee80000300800 */
[----:B------:R0:W-:Y:S04]  /*6a70*/  STL [R1+0x1c], R27 ;  /* 0x00001c1b01007387 */ /* 0x0001e80000100800 */
[----:B0-----:R-:W3:Y:S01]  /*6a80*/  LDL.LU R27, [R1+0x6dc] ;  /* 0x0006dc00011b7983 */ /* 0x001ee20000300800 */
[----:B------:R-:W-:-:S02]  /*6a90*/  IMAD R3, R3, c[0x0][0x190], RZ ;  /* 0x0000640003037a24 */ /* 0x000fc400078e02ff */
[----:B------:R-:W-:-:S03]  /*6aa0*/  IMAD R2, R2, c[0x0][0x190], RZ ;  /* 0x0000640002027a24 */ /* 0x000fc600078e02ff */
[----:B------:R3:W-:Y:S01]  /*6ab0*/  STL [R1+0x10], R3 ;  /* 0x0000100301007387 */ /* 0x0007e20000100800 */
[----:B--2---:R-:W-:Y:S02]  /*6ac0*/  IMAD R22, R22, c[0x0][0x190], RZ ;  /* 0x0000640016167a24 */ /* 0x004fe400078e02ff */
[----:B---3--:R-:W-:-:S05]  /*6ad0*/  IMAD R3, R27, c[0x0][0x190], RZ ;  /* 0x000064001b037a24 */ /* 0x008fca00078e02ff */
[----:B------:R-:W-:Y:S04]  /*6ae0*/  STL [R1+0x6a8], R3 ;  /* 0x0006a80301007387 */ /* 0x000fe80000100800 */
[----:B------:R0:W-:Y:S01]  /*6af0*/  STL [R1+0xc], R2 ;  /* 0x00000c0201007387 */ /* 0x0001e20000100800 */
[----:B------:R-:W-:Y:S02]  /*6b00*/  IMAD R27, R9, c[0x0][0x190], RZ ;  /* 0x00006400091b7a24 */ /* 0x000fe400078e02ff */
[----:B0-----:R-:W-:Y:S02]  /*6b10*/  IMAD R2, R26, c[0x0][0x190], RZ ;  /* 0x000064001a027a24 */ /* 0x001fe400078e02ff */
[----:B------:R-:W-:-:S03]  /*6b20*/  IMAD R26, R0, c[0x0][0x190], RZ ;  /* 0x00006400001a7a24 */ /* 0x000fc600078e02ff */
[----:B------:R-:W-:Y:S04]  /*6b30*/  STL [R1+0x6a4], R2 ;  /* 0x0006a40201007387 */ /* 0x000fe80000100800 */
[----:B------:R-:W-:Y:S04]  /*6b40*/  STL [R1+0x6a0], R26 ;  /* 0x0006a01a01007387 */ /* 0x000fe80000100800 */
[----:B------:R-:W-:Y:S04]  /*6b50*/  STL [R1+0x6ac], R22 ;  /* 0x0006ac1601007387 */ /* 0x000fe80000100800 */
[----:B------:R0:W-:Y:S04]  /*6b60*/  STL [R1+0x6b0], R27 ;  /* 0x0006b01b01007387 */ /* 0x0001e80000100800 */
[----:B0-----:R-:W2:Y:S01]  /*6b70*/  LDL.LU R27, [R1+0x458] ;  /* 0x00045800011b7983 */ /* 0x001ea20000300800 */
        /* <DEDUP_REMOVED lines=8> */
[----:B------:R-:W-:Y:S01]  /*6c00*/  IMAD R15, R15, c[0x0][0x190], RZ ;  /* 0x000064000f0f7a24 */ /* 0x000fe200078e02ff */
[----:B--2---:R0:W-:Y:S04]  /*6c10*/  STL [R1+0x6d8], R27 ;  /* 0x0006d81b01007387 */ /* 0x0041e80000100800 */
[----:B0-----:R-:W2:Y:S04]  /*6c20*/  LDL.LU R27, [R1+0x14] ;  /* 0x00001400011b7983 */ /* 0x001ea80000300800 */
[----:B------:R0:W-:Y:S04]  /*6c30*/  STL [R1+0x6b4], R0 ;  /* 0x0006b40001007387 */ /* 0x0001e80000100800 */
[----:B0-----:R-:W3:Y:S04]  /*6c40*/  LDL.LU R0, [R1+0x454] ;  /* 0x0004540001007983 */ /* 0x001ee80000300800 */
        /* <DEDUP_REMOVED lines=13> */
[----:B0-----:R-:W4:Y:S04]  /*6d20*/  LDL.LU R19, [R1+0x450] ;  /* 0x0004500001137983 */ /* 0x001f280000300800 */
[----:B------:R0:W-:Y:S04]  /*6d30*/  STL [R1+0x6d4], R15 ;  /* 0x0006d40f01007387 */ /* 0x0001e80000100800 */
[----:B0-----:R-:W4:Y:S01]  /*6d40*/  LDL.LU R15, [R1+0x18] ;  /* 0x00001800010f7983 */ /* 0x001f220000300800 */
[----:B------:R-:W-:-:S02]  /*6d50*/  IMAD R9, R25, c[0x0][0x190], RZ ;  /* 0x0000640019097a24 */ /* 0x000fc400078e02ff */
[----:B------:R-:W-:Y:S01]  /*6d60*/  IMAD R10, R24, c[0x0][0x190], RZ ;  /* 0x00006400180a7a24 */ /* 0x000fe200078e02ff */
[----:B------:R-:W-:Y:S01]  /*6d70*/  LEA R24, P1, R21, c[0x0][0x168], 0x1 ;  /* 0x00005a0015187a11 */ /* 0x000fe200078208ff */
[----:B------:R-:W4:Y:S01]  /*6d80*/  LDL.LU R22, [R1+0x45c] ;  /* 0x00045c0001167983 */ /* 0x000f220000300800 */
[----:B------:R-:W-:Y:S01]  /*6d90*/  LEA R2, P0, R9, c[0x0][0x168], 0x1 ;  /* 0x00005a0009027a11 */ /* 0x000fe200078008ff */
[----:B------:R-:W-:-:S04]  /*6da0*/  IMAD R4, R4, c[0x0][0x184], RZ ;  /* 0x0000610004047a24 */ /* 0x000fc800078e02ff */
[----:B------:R0:W-:Y:S01]  /*6db0*/  STL [R1+0x59c], R2 ;  /* 0x00059c0201007387 */ /* 0x0001e20000100800 */
[----:B------:R-:W-:-:S03]  /*6dc0*/  LEA R25, P6, R4, c[0x0][0x160], 0x1 ;  /* 0x0000580004197a11 */ /* 0x000fc600078c08ff */
[----:B0-----:R-:W4:Y:S04]  /*6dd0*/  LDL.LU R2, [R1+0x460] ;  /* 0x0004600001027983 */ /* 0x001f280000300800 */
[----:B------:R-:W-:Y:S01]  /*6de0*/  STL [R1+0x4a0], R24 ;  /* 0x0004a01801007387 */ /* 0x000fe20000100800 */
[----:B--2---:R-:W-:-:S05]  /*6df0*/  LEA R3, P2, R27, c[0x0][0x168], 0x1 ;  /* 0x00005a001b037a11 */ /* 0x004fca00078408ff */
[----:B------:R3:W-:Y:S02]  /*6e00*/  STL [R1+0x5a0], R3 ;  /* 0x0005a00301007387 */ /* 0x0007e40000100800 */
[----:B---3--:R-:W-:Y:S02]  /*6e10*/  LEA R3, P5, R18, c[0x0][0x168], 0x1 ;  /* 0x00005a0012037a11 */ /* 0x008fe400078a08ff */
[----:B----4-:R-:W-:Y:S02]  /*6e20*/  LEA R26, P4, R19, c[0x0][0x168], 0x1 ;  /* 0x00005a00131a7a11 */ /* 0x010fe400078808ff */
[----:B------:R-:W-:-:S05]  /*6e30*/  LEA R24, P3, R15, c[0x0][0x168], 0x1 ;  /* 0x00005a000f187a11 */ /* 0x000fca00078608ff */
[----:B------:R0:W-:Y:S04]  /*6e40*/  STL [R1+0x4a8], R24 ;  /* 0x0004a81801007387 */ /* 0x0001e80000100800 */
[----:B------:R1:W-:Y:S01]  /*6e50*/  STL [R1+0x5a4], R26 ;  /* 0x0005a41a01007387 */ /* 0x0003e20000100800 */
[----:B0-----:R-:W-:-:S03]  /*6e60*/  LEA.HI.X.SX32 R24, R4, c[0x0][0x164], 0x1, P6 ;  /* 0x0000590004187a11 */ /* 0x001fc600030f0eff */
[----:B------:R0:W-:Y:S01]  /*6e70*/  STL [R1+0x4b0], R3 ;  /* 0x0004b00301007387 */ /* 0x0001e20000100800 */
[----:B------:R-:W-:Y:S02]  /*6e80*/  LEA.HI.X.SX32 R4, R9, c[0x0][0x16c], 0x1, P0 ;  /* 0x00005b0009047a11 */ /* 0x000fe400000f0eff */
[----:B-1----:R-:W-:Y:S02]  /*6e90*/  LEA R26, P6, R17, c[0x0][0x168], 0x1 ;  /* 0x00005a00111a7a11 */ /* 0x002fe400078c08ff */
[----:B------:R-:W-:Y:S01]  /*6ea0*/  LEA R9, P0, R16, c[0x0][0x168], 0x1 ;  /* 0x00005a0010097a11 */ /* 0x000fe200078008ff */
[----:B0-----:R-:W2:Y:S04]  /*6eb0*/  LDL.LU R3, [R1+0x464] ;  /* 0x0004640001037983 */ /* 0x001ea80000300800 */
[----:B------:R0:W-:Y:S04]  /*6ec0*/  STL [R1+0x5a8], R26 ;  /* 0x0005a81a01007387 */ /* 0x0001e80000100800 */
[----:B0-----:R-:W3:Y:S04]  /*6ed0*/  LDL.LU R26, [R1+0x468] ;  /* 0x00046800011a7983 */ /* 0x001ee80000300800 */
[----:B------:R0:W-:Y:S02]  /*6ee0*/  STL [R1+0x49c], R4 ;  /* 0x00049c0401007387 */ /* 0x0001e40000100800 */
[----:B0-----:R-:W-:-:S02]  /*6ef0*/  LEA.HI.X.SX32 R4, R21, c[0x0][0x16c], 0x1, P1 ;  /* 0x00005b0015047a11 */ /* 0x001fc400008f0eff */
[----:B------:R-:W3:Y:S04]  /*6f00*/  LDL.LU R21, [R1+0x414] ;  /* 0x0004140001157983 */ /* 0x000ee80000300800 */
[----:B------:R-:W-:Y:S04]  /*6f10*/  STL [R1+0x4b8], R9 ;  /* 0x0004b80901007387 */ /* 0x000fe80000100800 */
[----:B------:R0:W-:Y:S02]  /*6f20*/  STL [R1+0x420], R4 ;  /* 0x0004200401007387 */ /* 0x0001e40000100800 */
[----:B0-----:R-:W-:-:S02]  /*6f30*/  LEA.HI.X.SX32 R4, R27, c[0x0][0x16c], 0x1, P2 ;  /* 0x00005b001b047a11 */ /* 0x001fc400010f0eff */
[----:B------:R-:W2:Y:S01]  /*6f40*/  LDL.LU R27, [R1+0x6d8] ;  /* 0x0006d800011b7983 */ /* 0x000ea20000300800 */
[----:B------:R-:W-:-:S05]  /*6f50*/  LEA R9, P1, R10, c[0x0][0x168], 0x1 ;  /* 0x00005a000a097a11 */ /* 0x000fca00078208ff */
[----:B------:R0:W-:Y:S01]  /*6f60*/  STL [R1+0x5ac], R9 ;  /* 0x0005ac0901007387 */ /* 0x0001e20000100800 */
[----:B------:R-:W-:-:S03]  /*6f70*/  LEA.HI.X.SX32 R15, R15, c[0x0][0x16c], 0x1, P3 ;  /* 0x00005b000f0f7a11 */ /* 0x000fc600018f0eff */
[----:B0-----:R-:W3:Y:S04]  /*6f80*/  LDL.LU R9, [R1+0x410] ;  /* 0x0004100001097983 */ /* 0x001ee80000300800 */
[----:B------:R0:W-:Y:S02]  /*6f90*/  STL [R1+0x4a4], R4 ;  /* 0x0004a40401007387 */ /* 0x0001e40000100800 */
[----:B0-----:R-:W-:-:S05]  /*6fa0*/  LEA R4, P2, R13, c[0x0][0x168], 0x1 ;  /* 0x00005a000d047a11 */ /* 0x001fca00078408ff */
        /* <DEDUP_REMOVED lines=13> */
[----:B------:R0:W-:Y:S01]  /*7080*/  STL [R1+0x428], R18 ;  /* 0x0004281201007387 */ /* 0x0001e20000100800 */
[----:B------:R-:W-:Y:S02]  /*7090*/  LEA.HI.X.SX32 R16, R16, c[0x0][0x16c], 0x1, P0 ;  /* 0x00005b0010107a11 */ /* 0x000fe400000f0eff */
[----:B0-----:R-:W-:-:S05]  /*70a0*/  LEA R18, P5, R0, c[0x0][0x168], 0x1 ;  /* 0x00005a0000127a11 */ /* 0x001fca00078a08ff */
[----:B------:R-:W-:Y:S04]  /*70b0*/  STL [R1+0x5b4], R18 ;  /* 0x0005b41201007387 */ /* 0x000fe80000100800 */
[----:B------:R0:W-:Y:S01]  /*70c0*/  STL [R1+0x4b4], R17 ;  /* 0x0004b41101007387 */ /* 0x0001e20000100800 */
[----:B------:R-:W-:Y:S01]  /*70d0*/  LEA.HI.X.SX32 R10, R10, c[0x0][0x16c], 0x1, P1 ;  /* 0x00005b000a0a7a11 */ /* 0x000fe200008f0eff */
[----:B------:R-:W-:Y:S01]  /*70e0*/  IMAD R29, R29, c[0x0][0x190], RZ ;  /* 0x000064001d1d7a24 */ /* 0x000fe200078e02ff */
[----:B0-----:R-:W-:Y:S02]  /*70f0*/  LEA R17, P0, R22, c[0x0][0x168], 0x1 ;  /* 0x00005a0016117a11 */ /* 0x001fe400078008ff */
[----:B------:R-:W-:Y:S02]  /*7100*/  LEA.HI.X.SX32 R11, R11, c[0x0][0x16c], 0x1, P4 ;  /* 0x00005b000b0b7a11 */ /* 0x000fe400020f0eff */
[----:B--2---:R-:W-:-:S05]  /*7110*/  LEA R18, P6, R27, c[0x0][0x168], 0x1 ;  /* 0x00005a001b127a11 */ /* 0x004fca00078c08ff */
[----:B------:R0:W-:Y:S04]  /*7120*/  STL [R1+0x4d0], R18 ;  /* 0x0004d01201007387 */ /* 0x0001e80000100800 */
[----:B------:R1:W-:Y:S04]  /*7130*/  STL [R1+0x42c], R16 ;  /* 0x00042c1001007387 */ /* 0x0003e80000100800 */
[----:B------:R2:W-:Y:S04]  /*7140*/  STL [R1+0x5b8], R17 ;  /* 0x0005b81101007387 */ /* 0x0005e80000100800 */
[----:B0-----:R-:W4:Y:S01]  /*7150*/  LDL.LU R18, [R1+0x400] ;  /* 0x0004000001127983 */ /* 0x001f220000300800 */
[----:B-1----:R-:W-:-:S03]  /*7160*/  LEA R16, P1, R2, c[0x0][0x168], 0x1 ;  /* 0x00005a0002107a11 */ /* 0x002fc600078208ff */
[----:B------:R0:W-:Y:S04]  /*7170*/  STL [R1+0x4bc], R10 ;  /* 0x0004bc0a01007387 */ /* 0x0001e80000100800 */
[----:B------:R1:W-:Y:S04]  /*7180*/  STL [R1+0x4d8], R16 ;  /* 0x0004d81001007387 */ /* 0x0003e80000100800 */
[----:B--2---:R-:W2:Y:S01]  /*7190*/  LDL.LU R17, [R1+0x5c] ;  /* 0x00005c0001117983 */ /* 0x004ea20000300800 */
[----:B0-----:R-:W-:Y:S02]  /*71a0*/  LEA.HI.X.SX32 R10, R13, c[0x0][0x16c], 0x1, P2 ;  /* 0x00005b000d0a7a11 */ /* 0x001fe400010f0eff */
[----:B------:R-:W-:-:S03]  /*71b0*/  LEA R13, P2, R29, c[0x0][0x168], 0x1 ;  /* 0x00005a001d0d7a11 */ /* 0x000fc600078408ff */
[----:B------:R0:W-:Y:S04]  /*71c0*/  STL [R1+0x430], R10 ;  /* 0x0004300a01007387 */ /* 0x0001e80000100800 */
[----:B------:R3:W-:Y:S04]  /*71d0*/  STL [R1+0x5bc], R13 ;  /* 0x0005bc0d01007387 */ /* 0x0007e80000100800 */
[----:B-1----:R-:W2:Y:S01]  /*71e0*/  LDL.LU R16, [R1+0x58] ;  /* 0x0000580001107983 */ /* 0x002ea20000300800 */
[----:B0-----:R-:W-:Y:S02]  /*71f0*/  LEA.HI.X.SX32 R10, R12, c[0x0][0x16c], 0x1, P3 ;  /* 0x00005b000c0a7a11 */ /* 0x001fe400018f0eff */
[----:B------:R-:W-:-:S03]  /*7200*/  LEA R12, P3, R3, c[0x0][0x168], 0x1 ;  /* 0x00005a00030c7a11 */ /* 0x000fc600078608ff */
[----:B------:R0:W-:Y:S04]  /*7210*/  STL [R1+0x4c4], R10 ;  /* 0x0004c40a01007387 */ /* 0x0001e80000100800 */
[----:B------:R-:W-:Y:S04]  /*7220*/  STL [R1+0x4e0], R12 ;  /* 0x0004e00c01007387 */ /* 0x000fe80000100800 */
[----:B---3--:R-:W3:Y:S01]  /*7230*/  LDL.LU R13, [R1+0x4c] ;  /* 0x00004c00010d7983 */ /* 0x008ee20000300800 */
[----:B0-----:R-:W-:-:S03]  /*7240*/  LEA R10, P4, R26, c[0x0][0x168], 0x1 ;  /* 0x00005a001a0a7a11 */ /* 0x001fc600078808ff */
[----:B------:R0:W-:Y:S04]  /*7250*/  STL [R1+0x434], R11 ;  /* 0x0004340b01007387 */ /* 0x0001e80000100800 */
[----:B------:R1:W-:Y:S01]  /*7260*/  STL [R1+0x5c0], R10 ;  /* 0x0005c00a01007387 */ /* 0x0003e20000100800 */
[----:B0-----:R-:W-:Y:S02]  /*7270*/  LEA.HI.X.SX32 R11, R0, c[0x0][0x16c], 0x1, P5 ;  /* 0x00005b00000b7a11 */ /* 0x001fe400028f0eff */
[----:B------:R-:W-:-:S03]  /*7280*/  LEA R0, P5, R21, c[0x0][0x168], 0x1 ;  /* 0x00005a0015007a11 */ /* 0x000fc600078a08ff */
[----:B------:R0:W-:Y:S01]  /*7290*/  STL [R1+0x4cc], R11 ;  /* 0x0004cc0b01007387 */ /* 0x0001e20000100800 */
[----:B-1----:R-:W-:-:S03]  /*72a0*/  LEA.HI.X.SX32 R10, R27, c[0x0][0x16c], 0x1, P6 ;  /* 0x00005b001b0a7a11 */ /* 0x002fc600030f0eff */
[----:B------:R-:W3:Y:S04]  /*72b0*/  LDL.LU R12, [R1+0x48] ;  /* 0x00004800010c7983 */ /* 0x000ee80000300800 */
[----:B------:R1:W-:Y:S04]  /*72c0*/  STL [R1+0x4e8], R0 ;  /* 0x0004e80001007387 */ /* 0x0003e80000100800 */
[----:B------:R1:W-:Y:S04]  /*72d0*/  STL [R1+0x438], R10 ;  /* 0x0004380a01007387 */ /* 0x0003e80000100800 */
[----:B0-----:R-:W3:Y:S01]  /*72e0*/  LDL.LU R11, [R1+0x44] ;  /* 0x00004400010b7983 */ /* 0x001ee20000300800 */
[----:B-1----:R-:W-:-:S02]  /*72f0*/  LEA R0, P6, R9, c[0x0][0x168], 0x1 ;  /* 0x00005a0009007a11 */ /* 0x002fc400078c08ff */
[----:B------:R-:W-:Y:S02]  /*7300*/  LEA.HI.X.SX32 R22, R22, c[0x0][0x16c], 0x1, P0 ;  /* 0x00005b0016167a11 */ /* 0x000fe400000f0eff */
[----:B------:R-:W-:Y:S01]  /*7310*/  LEA R10, P0, R4, c[0x0][0x168], 0x1 ;  /* 0x00005a00040a7a11 */ /* 0x000fe200078008ff */
[----:B------:R0:W-:Y:S04]  /*7320*/  STL [R1+0x5c4], R0 ;  /* 0x0005c40001007387 */ /* 0x0001e80000100800 */
[----:B0-----:R-:W3:Y:S04]  /*7330*/  LDL.LU R0, [R1+0x40] ;  /* 0x0000400001007983 */ /* 0x001ee80000300800 */
[----:B------:R0:W-:Y:S04]  /*7340*/  STL [R1+0x4d4], R22 ;  /* 0x0004d41601007387 */ /* 0x0001e80000100800 */
[----:B------:R1:W-:Y:S01]  /*7350*/  STL [R1+0x4f0], R10 ;  /* 0x0004f00a01007387 */ /* 0x0003e20000100800 */
[----:B0-----:R-:W-:-:S02]  /*7360*/  LEA.HI.X.SX32 R22, R2, c[0x0][0x16c], 0x1, P1 ;  /* 0x00005b0002167a11 */ /* 0x001fc400008f0eff */
[----:B-1----:R-:W-:-:S03]  /*7370*/  LEA R10, P1, R15, c[0x0][0x168], 0x1 ;  /* 0x00005a000f0a7a11 */ /* 0x002fc600078208ff */
[----:B------:R0:W-:Y:S01]  /*7380*/  STL [R1+0x43c], R22 ;  /* 0x00043c1601007387 */ /* 0x0001e20000100800 */
[----:B------:R-:W-:-:S03]  /*7390*/  LEA.HI.X.SX32 R2, R29, c[0x0][0x16c], 0x1, P2 ;  /* 0x00005b001d027a11 */ /* 0x000fc600010f0eff */
[----:B------:R-:W3:Y:S01]  /*73a0*/  LDL.LU R27, [R1+0x3c] ;  /* 0x00003c00011b7983 */ /* 0x000ee20000300800 */
[----:B------:R-:W-:-:S03]  /*73b0*/  IMAD R20, R20, c[0x0][0x190], RZ ;  /* 0x0000640014147a24 */ /* 0x000fc600078e02ff */
[----:B------:R1:W-:Y:S04]  /*73c0*/  STL [R1+0x5c8], R10 ;  /* 0x0005c80a01007387 */ /* 0x0003e80000100800 */
[----:B------:R1:W-:Y:S04]  /*73d0*/  STL [R1+0x4dc], R2 ;  /* 0x0004dc0201007387 */ /* 0x0003e80000100800 */
[----:B0-----:R-:W3:Y:S01]  /*73e0*/  LDL.LU R22, [R1+0x38] ;  /* 0x0000380001167983 */ /* 0x001ee20000300800 */
[----:B-1----:R-:W-:Y:S02]  /*73f0*/  LEA R10, P2, R19, c[0x0][0x168], 0x1 ;  /* 0x00005a00130a7a11 */ /* 0x002fe400078408ff */
[----:B------:R-:W-:-:S03]  /*7400*/  LEA.HI.X.SX32 R2, R3, c[0x0][0x16c], 0x1, P3 ;  /* 0x00005b0003027a11 */ /* 0x000fc600018f0eff */
[----:B------:R0:W-:Y:S01]  /*7410*/  STL [R1+0x4f8], R10 ;  /* 0x0004f80a01007387 */ /* 0x0001e20000100800 */
[----:B------:R-:W-:-:S03]  /*7420*/  LEA.HI.X.SX32 R29, R26, c[0x0][0x16c], 0x1, P4 ;  /* 0x00005b001a1d7a11 */ /* 0x000fc600020f0eff */
[----:B------:R-:W3:Y:S01]  /*7430*/  LDL.LU R3, [R1+0x34] ;  /* 0x0000340001037983 */ /* 0x000ee20000300800 */
[----:B0-----:R-:W-:-:S03]  /*7440*/  LEA R10, P3, R20, c[0x0][0x168], 0x1 ;  /* 0x00005a00140a7a11 */ /* 0x001fc600078608ff */
[----:B------:R0:W-:Y:S01]  /*7450*/  STL [R1+0x440], R2 ;  /* 0x0004400201007387 */ /* 0x0001e20000100800 */
[----:B------:R-:W-:-:S03]  /*7460*/  LEA.HI.X.SX32 R21, R21, c[0x0][0x16c], 0x1, P5 ;  /* 0x00005b0015157a11 */ /* 0x000fc600028f0eff */
[----:B0-----:R-:W3:Y:S04]  /*7470*/  LDL.LU R2, [R1+0x30] ;  /* 0x0000300001027983 */ /* 0x001ee80000300800 */
[----:B------:R-:W-:Y:S04]  /*7480*/  STL [R1+0x5cc], R10 ;  /* 0x0005cc0a01007387 */ /* 0x000fe80000100800 */
[----:B------:R-:W3:Y:S04]  /*7490*/  LDL.LU R26, [R1+0x2c] ;  /* 0x00002c00011a7983 */ /* 0x000ee80000300800 */
[----:B------:R0:W-:Y:S01]  /*74a0*/  STL [R1+0x4e4], R29 ;  /* 0x0004e41d01007387 */ /* 0x0001e20000100800 */
[----:B------:R-:W-:-:S03]  /*74b0*/  LEA.HI.X.SX32 R9, R9, c[0x0][0x16c], 0x1, P6 ;  /* 0x00005b0009097a11 */ /* 0x000fc600030f0eff */
[----:B0-----:R-:W3:Y:S01]  /*74c0*/  LDL.LU R29, [R1+0x24] ;  /* 0x00002400011d7983 */ /* 0x001ee20000300800 */
[----:B------:R-:W-:Y:S02]  /*74d0*/  LEA.HI.X.SX32 R15, R15, c[0x0][0x16c], 0x1, P1 ;  /* 0x00005b000f0f7a11 */ /* 0x000fe400008f0eff */
[----:B------:R-:W-:Y:S02]  /*74e0*/  LEA.HI.X.SX32 R19, R19, c[0x0][0x16c], 0x1, P2 ;  /* 0x00005b0013137a11 */ /* 0x000fe400010f0eff */
[----:B----4-:R-:W-:-:S05]  /*74f0*/  LEA R10, P4, R18, c[0x0][0x168], 0x1 ;  /* 0x00005a00120a7a11 */ /* 0x010fca00078808ff */
[----:B------:R2:W-:Y:S04]  /*7500*/  STL [R1+0x500], R10 ;  /* 0x0005000a01007387 */ /* 0x0005e80000100800 */
[----:B------:R0:W-:Y:S01]  /*7510*/  STL [R1+0x444], R21 ;  /* 0x0004441501007387 */ /* 0x0001e20000100800 */
[----:B--2---:R-:W-:-:S05]  /*7520*/  LEA R10, P5, R17, c[0x0][0x168], 0x1 ;  /* 0x00005a00110a7a11 */ /* 0x004fca00078a08ff */
[----:B------:R1:W-:Y:S01]  /*7530*/  STL [R1+0x5d0], R10 ;  /* 0x0005d00a01007387 */ /* 0x0003e20000100800 */
[----:B0-----:R-:W-:-:S03]  /*7540*/  LEA R21, P6, R16, c[0x0][0x168], 0x1 ;  /* 0x00005a0010157a11 */ /* 0x001fc600078c08ff */
[----:B-1----:R-:W2:Y:S04]  /*7550*/  LDL.LU R10, [R1+0x20] ;  /* 0x00002000010a7983 */ /* 0x002ea80000300800 */
[----:B------:R0:W-:Y:S04]  /*7560*/  STL [R1+0x4ec], R9 ;  /* 0x0004ec0901007387 */ /* 0x0001e80000100800 */
[----:B------:R1:W-:Y:S01]  /*7570*/  STL [R1+0x508], R21 ;  /* 0x0005081501007387 */ /* 0x0003e20000100800 */
[----:B0-----:R-:W-:Y:S02]  /*7580*/  LEA.HI.X.SX32 R9, R4, c[0x0][0x16c], 0x1, P0 ;  /* 0x00005b0004097a11 */ /* 0x001fe400000f0eff */
[----:B---3--:R-:W-:Y:S01]  /*7590*/  LEA R4, P0, R13, c[0x0][0x168], 0x1 ;  /* 0x00005a000d047a11 */ /* 0x008fe200078008ff */
[----:B-1----:R-:W3:Y:S04]  /*75a0*/  LDL.LU R21, [R1+0x1c] ;  /* 0x00001c0001157983 */ /* 0x002ee80000300800 */
[----:B------:R0:W-:Y:S04]  /*75b0*/  STL [R1+0x448], R9 ;  /* 0x0004480901007387 */ /* 0x0001e80000100800 */
[----:B0-----:R-:W4:Y:S04]  /*75c0*/  LDL.LU R9, [R1+0x10] ;  /* 0x0000100001097983 */ /* 0x001f280000300800 */
[----:B------:R0:W-:Y:S04]  /*75d0*/  STL [R1+0x5d4], R4 ;  /* 0x0005d40401007387 */ /* 0x0001e80000100800 */
[----:B0-----:R-:W2:Y:S04]  /*75e0*/  LDL.LU R4, [R1+0xc] ;  /* 0x00000c0001047983 */ /* 0x001ea80000300800 */
[----:B------:R0:W-:Y:S02]  /*75f0*/  STL [R1+0x4f4], R15 ;  /* 0x0004f40f01007387 */ /* 0x0001e40000100800 */
[----:B0-----:R-:W-:-:S05]  /*7600*/  LEA R15, P1, R12, c[0x0][0x168], 0x1 ;  /* 0x00005a000c0f7a11 */ /* 0x001fca00078208ff */
[----:B------:R0:W-:Y:S04]  /*7610*/  STL [R1+0x510], R15 ;  /* 0x0005100f01007387 */ /* 0x0001e80000100800 */
[----:B0-----:R-:W2:Y:S04]  /*7620*/  LDL.LU R15, [R1+0x6d4] ;  /* 0x0006d400010f7983 */ /* 0x001ea80000300800 */
[----:B------:R0:W-:Y:S02]  /*7630*/  STL [R1+0x44c], R19 ;  /* 0x00044c1301007387 */ /* 0x0001e40000100800 */
[----:B0-----:R-:W-:-:S05]  /*7640*/  LEA R19, P2, R11, c[0x0][0x168], 0x1 ;  /* 0x00005a000b137a11 */ /* 0x001fca00078408ff */
[----:B------:R0:W-:Y:S02]  /*7650*/  STL [R1+0x5d8], R19 ;  /* 0x0005d81301007387 */ /* 0x0001e40000100800 */
[----:B0-----:R-:W-:Y:S02]  /*7660*/  LEA.HI.X.SX32 R19, R20, c[0x0][0x16c], 0x1, P3 ;  /* 0x00005b0014137a11 */ /* 0x001fe400018f0eff */
[----:B------:R-:W2:Y:S01]  /*7670*/  LDL.LU R20, [R1+0x28] ;  /* 0x0000280001147983 */ /* 0x000ea20000300800 */
[----:B------:R-:W-:-:S03]  /*7680*/  LEA.HI.X.SX32 R18, R18, c[0x0][0x16c], 0x1, P4 ;  /* 0x00005b0012127a11 */ /* 0x000fc600020f0eff */
[----:B------:R0:W-:Y:S01]  /*7690*/  STL [R1+0x4fc], R19 ;  /* 0x0004fc1301007387 */ /* 0x0001e20000100800 */
[----:B------:R-:W-:Y:S01]  /*76a0*/  IMAD R8, R8, c[0x0][0x190], RZ ;  /* 0x0000640008087a24 */ /* 0x000fe200078e02ff */
        /* <DEDUP_REMOVED lines=23> */
[----:B0-----:R-:W4:Y:S04]  /*7820*/  LDL.LU R13, [R1+0x6c0] ;  /* 0x0006c000010d7983 */ /* 0x001f280000300800 */
        /* <DEDUP_REMOVED lines=10> */
[----:B------:R2:W-:Y:S01]  /*78d0*/  STL [R1+0x45c], R0 ;  /* 0x00045c0001007387 */ /* 0x0005e20000100800 */
[----:B------:R-:W-:Y:S01]  /*78e0*/  IMAD R7, R7, c[0x0][0x190], RZ ;  /* 0x0000640007077a24 */ /* 0x000fe200078e02ff */
[----:B--2---:R-:W-:-:S05]  /*78f0*/  LEA R0, P3, R20, c[0x0][0x168], 0x1 ;  /* 0x00005a0014007a11 */ /* 0x004fca00078608ff */
[----:B------:R0:W-:Y:S04]  /*7900*/  STL [R1+0x5e8], R0 ;  /* 0x0005e80001007387 */ /* 0x0001e80000100800 */
[----:B0-----:R-:W2:Y:S04]  /*7910*/  LDL.LU R0, [R1+0x6b4] ;  /* 0x0006b40001007983 */ /* 0x001ea80000300800 */
[----:B------:R0:W-:Y:S02]  /*7920*/  STL [R1+0x51c], R8 ;  /* 0x00051c0801007387 */ /* 0x0001e40000100800 */
[----:B0-----:R-:W-:-:S05]  /*7930*/  LEA R8, P4, R29, c[0x0][0x168], 0x1 ;  /* 0x00005a001d087a11 */ /* 0x001fca00078808ff */
[----:B------:R0:W-:Y:S02]  /*7940*/  STL [R1+0x538], R8 ;  /* 0x0005380801007387 */ /* 0x0001e40000100800 */
[----:B0-----:R-:W-:Y:S02]  /*7950*/  LEA.HI.X.SX32 R8, R27, c[0x0][0x16c], 0x1, P5 ;  /* 0x00005b001b087a11 */ /* 0x001fe400028f0eff */
[----:B------:R-:W2:Y:S04]  /*7960*/  LDL.LU R27, [R1+0x6b0] ;  /* 0x0006b000011b7983 */ /* 0x000ea80000300800 */
        /* <DEDUP_REMOVED lines=11> */
[----:B---3--:R-:W-:-:S05]  /*7a20*/  LEA R8, P0, R21, c[0x0][0x168], 0x1 ;  /* 0x00005a0015087a11 */ /* 0x008fca00078008ff */
[----:B------:R0:W-:Y:S02]  /*7a30*/  STL [R1+0x5f0], R8 ;  /* 0x0005f00801007387 */ /* 0x0001e40000100800 */
[----:B0-----:R-:W-:Y:S02]  /*7a40*/  LEA.HI.X.SX32 R8, R2, c[0x0][0x16c], 0x1, P1 ;  /* 0x00005b0002087a11 */ /* 0x001fe400008f0eff */
[----:B------:R-:W3:Y:S04]  /*7a50*/  LDL.LU R2, [R1+0x6a4] ;  /* 0x0006a40001027983 */ /* 0x000ee80000300800 */
[----:B------:R4:W-:Y:S02]  /*7a60*/  STL [R1+0x52c], R8 ;  /* 0x00052c0801007387 */ /* 0x0009e40000100800 */
[----:B----4-:R-:W-:-:S05]  /*7a70*/  LEA R8, P1, R9, c[0x0][0x168], 0x1 ;  /* 0x00005a0009087a11 */ /* 0x010fca00078208ff */
[----:B------:R0:W-:Y:S02]  /*7a80*/  STL [R1+0x548], R8 ;  /* 0x0005480801007387 */ /* 0x0001e40000100800 */
[----:B0-----:R-:W-:Y:S02]  /*7a90*/  LEA.HI.X.SX32 R8, R26, c[0x0][0x16c], 0x1, P2 ;  /* 0x00005b001a087a11 */ /* 0x001fe400010f0eff */
[----:B------:R-:W4:Y:S04]  /*7aa0*/  LDL.LU R26, [R1+0x6a0] ;  /* 0x0006a000011a7983 */ /* 0x000f280000300800 */
[----:B------:R0:W-:Y:S02]  /*7ab0*/  STL [R1+0x468], R8 ;  /* 0x0004680801007387 */ /* 0x0001e40000100800 */
[----:B0-----:R-:W-:-:S05]  /*7ac0*/  LEA R8, P2, R4, c[0x0][0x168], 0x1 ;  /* 0x00005a0004087a11 */ /* 0x001fca00078408ff */
[----:B------:R0:W-:Y:S01]  /*7ad0*/  STL [R1+0x5f4], R8 ;  /* 0x0005f40801007387 */ /* 0x0001e20000100800 */
[----:B------:R-:W-:Y:S02]  /*7ae0*/  LEA.HI.X.SX32 R29, R29, c[0x0][0x16c], 0x1, P4 ;  /* 0x00005b001d1d7a11 */ /* 0x000fe400020f0eff */
[----:B0-----:R-:W-:-:S05]  /*7af0*/  LEA.HI.X.SX32 R8, R20, c[0x0][0x16c], 0x1, P3 ;  /* 0x00005b0014087a11 */ /* 0x001fca00018f0eff */
[----:B------:R-:W-:Y:S01]  /*7b00*/  STL [R1+0x534], R8 ;  /* 0x0005340801007387 */ /* 0x000fe20000100800 */
[----:B------:R-:W-:Y:S01]  /*7b10*/  IMAD R6, R6, c[0x0][0x190], RZ ;  /* 0x0000640006067a24 */ /* 0x000fe200078e02ff */
[----:B------:R-:W-:Y:S01]  /*7b20*/  LEA.HI.X.SX32 R9, R9, c[0x0][0x16c], 0x1, P1 ;  /* 0x00005b0009097a11 */ /* 0x000fe200008f0eff */
[----:B------:R-:W-:Y:S01]  /*7b30*/  IMAD R5, R5, c[0x0][0x190], RZ ;  /* 0x0000640005057a24 */ /* 0x000fe200078e02ff */
[----:B--2---:R-:W-:-:S05]  /*7b40*/  LEA R20, P3, R3, c[0x0][0x168], 0x1 ;  /* 0x00005a0003147a11 */ /* 0x004fca00078608ff */
[----:B------:R0:W-:Y:S04]  /*7b50*/  STL [R1+0x550], R20 ;  /* 0x0005501401007387 */ /* 0x0001e80000100800 */
[----:B------:R-:W-:Y:S01]  /*7b60*/  STL [R1+0x46c], R29 ;  /* 0x00046c1d01007387 */ /* 0x000fe20000100800 */
[----:B0-----:R-:W-:Y:S02]  /*7b70*/  LEA.HI.X.SX32 R20, R7, c[0x0][0x16c], 0x1, P5 ;  /* 0x00005b0007147a11 */ /* 0x001fe400028f0eff */
[----:B---3--:R-:W-:-:S05]  /*7b80*/  LEA R8, P4, R2, c[0x0][0x168], 0x1 ;  /* 0x00005a0002087a11 */ /* 0x008fca00078808ff */
[----:B------:R0:W-:Y:S04]  /*7b90*/  STL [R1+0x5f8], R8 ;  /* 0x0005f80801007387 */ /* 0x0001e80000100800 */
[----:B------:R-:W-:Y:S01]  /*7ba0*/  STL [R1+0x53c], R20 ;  /* 0x00053c1401007387 */ /* 0x000fe20000100800 */
[----:B0-----:R-:W-:Y:S02]  /*7bb0*/  LEA.HI.X.SX32 R8, R10, c[0x0][0x16c], 0x1, P6 ;  /* 0x00005b000a087a11 */ /* 0x001fe400030f0eff */
[----:B------:R-:W-:Y:S02]  /*7bc0*/  LEA R10, P6, R6, c[0x0][0x168], 0x1 ;  /* 0x00005a00060a7a11 */ /* 0x000fe400078c08ff */
[----:B----4-:R-:W-:-:S05]  /*7bd0*/  LEA R7, P5, R26, c[0x0][0x168], 0x1 ;  /* 0x00005a001a077a11 */ /* 0x010fca00078a08ff */
[----:B------:R0:W-:Y:S04]  /*7be0*/  STL [R1+0x558], R7 ;  /* 0x0005580701007387 */ /* 0x0001e80000100800 */
[----:B------:R1:W-:Y:S01]  /*7bf0*/  STL [R1+0x470], R8 ;  /* 0x0004700801007387 */ /* 0x0003e20000100800 */
[----:B0-----:R-:W-:-:S03]  /*7c00*/  LEA.HI.X.SX32 R7, R21, c[0x0][0x16c], 0x1, P0 ;  /* 0x00005b0015077a11 */ /* 0x001fc600000f0eff */
[----:B------:R-:W-:Y:S01]  /*7c10*/  STL [R1+0x5fc], R10 ;  /* 0x0005fc0a01007387 */ /* 0x000fe20000100800 */
[----:B-1----:R-:W-:-:S03]  /*7c20*/  LEA R8, P0, R22, c[0x0][0x168], 0x1 ;  /* 0x00005a0016087a11 */ /* 0x002fc600078008ff */
[----:B------:R0:W-:Y:S04]  /*7c30*/  STL [R1+0x544], R7 ;  /* 0x0005440701007387 */ /* 0x0001e80000100800 */
[----:B------:R1:W-:Y:S01]  /*7c40*/  STL [R1+0x560], R8 ;  /* 0x0005600801007387 */ /* 0x0003e20000100800 */
[----:B0-----:R-:W-:-:S03]  /*7c50*/  LEA R7, P1, R27, c[0x0][0x168], 0x1 ;  /* 0x00005a001b077a11 */ /* 0x001fc600078208ff */
[----:B------:R-:W-:Y:S01]  /*7c60*/  STL [R1+0x474], R9 ;  /* 0x0004740901007387 */ /* 0x000fe20000100800 */
[----:B-1----:R-:W-:Y:S02]  /*7c70*/  LEA.HI.X.SX32 R8, R4, c[0x0][0x16c], 0x1, P2 ;  /* 0x00005b0004087a11 */ /* 0x002fe400010f0eff */
[----:B------:R-:W-:Y:S01]  /*7c80*/  LEA R4, P2, R0, c[0x0][0x168], 0x1 ;  /* 0x00005a0000047a11 */ /* 0x000fe200078408ff */
[----:B------:R0:W-:Y:S04]  /*7c90*/  STL [R1+0x600], R7 ;  /* 0x0006000701007387 */ /* 0x0001e80000100800 */
[----:B------:R1:W-:Y:S01]  /*7ca0*/  STL [R1+0x54c], R8 ;  /* 0x00054c0801007387 */ /* 0x0003e20000100800 */
[----:B0-----:R-:W-:-:S03]  /*7cb0*/  LEA.HI.X.SX32 R7, R3, c[0x0][0x16c], 0x1, P3 ;  /* 0x00005b0003077a11 */ /* 0x001fc600018f0eff */
[----:B------:R0:W5:Y:S04]  /*7cc0*/  LDL.LU R3, [R1+0x69c] ;  /* 0x00069c0001037983 */ /* 0x0001680000300800 */
[----:B------:R2:W-:Y:S01]  /*7cd0*/  STL [R1+0x568], R4 ;  /* 0x0005680401007387 */ /* 0x0005e20000100800 */
[----:B-1----:R-:W-:-:S03]  /*7ce0*/  LEA.HI.X.SX32 R8, R2, c[0x0][0x16c], 0x1, P4 ;  /* 0x00005b0002087a11 */ /* 0x002fc600020f0eff */
[----:B------:R1:W-:Y:S04]  /*7cf0*/  STL [R1+0x478], R7 ;  /* 0x0004780701007387 */ /* 0x0003e80000100800 */
[----:B------:R0:W5:Y:S01]  /*7d00*/  LDL.LU R2, [R1+0x698] ;  /* 0x0006980001027983 */ /* 0x0001620000300800 */
[----:B--2---:R-:W-:-:S05]  /*7d10*/  LEA R4, P3, R11, c[0x0][0x168], 0x1 ;  /* 0x00005a000b047a11 */ /* 0x004fca00078608ff */
[----:B------:R2:W-:Y:S01]  /*7d20*/  STL [R1+0x604], R4 ;  /* 0x0006040401007387 */ /* 0x0005e20000100800 */
[----:B-1----:R-:W-:-:S03]  /*7d30*/  LEA.HI.X.SX32 R7, R26, c[0x0][0x16c], 0x1, P5 ;  /* 0x00005b001a077a11 */ /* 0x002fc600028f0eff */
[----:B------:R1:W-:Y:S04]  /*7d40*/  STL [R1+0x554], R8 ;  /* 0x0005540801007387 */ /* 0x0003e80000100800 */
[----:B------:R-:W3:Y:S01]  /*7d50*/  LDL.LU R26, [R1+0x694] ;  /* 0x00069400011a7983 */ /* 0x000ee20000300800 */
[----:B--2---:R-:W-:Y:S02]  /*7d60*/  LEA R4, P4, R12, c[0x0][0x168], 0x1 ;  /* 0x00005a000c047a11 */ /* 0x004fe400078808ff */
[----:B-1----:R-:W-:-:S03]  /*7d70*/  LEA R8, P5, R13, c[0x0][0x168], 0x1 ;  /* 0x00005a000d087a11 */ /* 0x002fc600078a08ff */
[----:B------:R1:W-:Y:S04]  /*7d80*/  STL [R1+0x570], R4 ;  /* 0x0005700401007387 */ /* 0x0003e80000100800 */
[----:B------:R2:W-:Y:S01]  /*7d90*/  STL [R1+0x47c], R7 ;  /* 0x00047c0701007387 */ /* 0x0005e20000100800 */
[----:B-1----:R-:W-:-:S03]  /*7da0*/  LEA.HI.X.SX32 R4, R6, c[0x0][0x16c], 0x1, P6 ;  /* 0x00005b0006047a11 */ /* 0x002fc600030f0eff */
[----:B------:R-:W-:Y:S01]  /*7db0*/  STL [R1+0x608], R8 ;  /* 0x0006080801007387 */ /* 0x000fe20000100800 */
[----:B--2---:R-:W-:-:S03]  /*7dc0*/  LEA R7, P6, R16, c[0x0][0x168], 0x1 ;  /* 0x00005a0010077a11 */ /* 0x004fc600078c08ff */
[----:B------:R1:W-:Y:S01]  /*7dd0*/  STL [R1+0x55c], R4 ;  /* 0x00055c0401007387 */ /* 0x0003e20000100800 */
[----:B------:R-:W-:-:S03]  /*7de0*/  LEA.HI.X.SX32 R6, R22, c[0x0][0x16c], 0x1, P0 ;  /* 0x00005b0016067a11 */ /* 0x000fc600000f0eff */
[----:B------:R2:W-:Y:S01]  /*7df0*/  STL [R1+0x578], R7 ;  /* 0x0005780701007387 */ /* 0x0005e20000100800 */
[----:B-1----:R-:W-:-:S03]  /*7e00*/  LEA R4, P0, R5, c[0x0][0x168], 0x1 ;  /* 0x00005a0005047a11 */ /* 0x002fc600078008ff */
[----:B------:R-:W-:Y:S01]  /*7e10*/  STL [R1+0x480], R6 ;  /* 0x0004800601007387 */ /* 0x000fe20000100800 */
[----:B--2---:R-:W-:-:S03]  /*7e20*/  LEA.HI.X.SX32 R7, R27, c[0x0][0x16c], 0x1, P1 ;  /* 0x00005b001b077a11 */ /* 0x004fc600008f0eff */
[----:B------:R0:W5:Y:S04]  /*7e30*/  LDL.LU R27, [R1+0x690] ;  /* 0x00069000011b7983 */ /* 0x0001680000300800 */
[----:B------:R1:W-:Y:S04]  /*7e40*/  STL [R1+0x60c], R4 ;  /* 0x00060c0401007387 */ /* 0x0003e80000100800 */
[----:B------:R2:W-:Y:S01]  /*7e50*/  STL [R1+0x564], R7 ;  /* 0x0005640701007387 */ /* 0x0005e20000100800 */
[----:B-1----:R-:W-:-:S03]  /*7e60*/  LEA.HI.X.SX32 R4, R0, c[0x0][0x16c], 0x1, P2 ;  /* 0x00005b0000047a11 */ /* 0x002fc600010f0eff */
[----:B------:R-:W4:Y:S01]  /*7e70*/  LDL.LU R0, [R1+0x68c] ;  /* 0x00068c0001007983 */ /* 0x000f220000300800 */
[----:B------:R-:W-:Y:S02]  /*7e80*/  LEA R6, P1, R17, c[0x0][0x168], 0x1 ;  /* 0x00005a0011067a11 */ /* 0x000fe400078208ff */
[----:B--2---:R-:W-:-:S03]  /*7e90*/  LEA.HI.X.SX32 R7, R11, c[0x0][0x16c], 0x1, P3 ;  /* 0x00005b000b077a11 */ /* 0x004fc600018f0eff */
[----:B------:R1:W-:Y:S04]  /*7ea0*/  STL [R1+0x580], R6 ;  /* 0x0005800601007387 */ /* 0x0003e80000100800 */
[----:B------:R2:W-:Y:S01]  /*7eb0*/  STL [R1+0x484], R4 ;  /* 0x0004840401007387 */ /* 0x0005e20000100800 */
[----:B-1----:R-:W-:Y:S02]  /*7ec0*/  LEA R6, P2, R18, c[0x0][0x168], 0x1 ;  /* 0x00005a0012067a11 */ /* 0x002fe400078408ff */
[----:B--2---:R-:W-:-:S03]  /*7ed0*/  LEA R4, P3, R19, c[0x0][0x168], 0x1 ;  /* 0x00005a0013047a11 */ /* 0x004fc600078608ff */
[----:B------:R1:W-:Y:S01]  /*7ee0*/  STL [R1+0x610], R6 ;  /* 0x0006100601007387 */ /* 0x0003e20000100800 */
[----:B------:R-:W-:-:S03]  /*7ef0*/  IMAD R23, R23, c[0x0][0x190], RZ ;  /* 0x0000640017177a24 */ /* 0x000fc600078e02ff */
[----:B------:R2:W-:Y:S01]  /*7f00*/  STL [R1+0x56c], R7 ;  /* 0x00056c0701007387 */ /* 0x0005e20000100800 */
[----:B------:R-:W-:-:S03]  /*7f10*/  IMAD R28, R28, c[0x0][0x190], RZ ;  /* 0x000064001c1c7a24 */ /* 0x000fc600078e02ff */
[----:B------:R0:W-:Y:S01]  /*7f20*/  STL [R1+0x588], R4 ;  /* 0x0005880401007387 */ /* 0x0001e20000100800 */
[----:B-1----:R-:W-:Y:S02]  /*7f30*/  LEA.HI.X.SX32 R6, R12, c[0x0][0x16c], 0x1, P4 ;  /* 0x00005b000c067a11 */ /* 0x002fe400020f0eff */
[----:B--2---:R-:W-:-:S03]  /*7f40*/  LEA R7, P4, R15, c[0x0][0x168], 0x1 ;  /* 0x00005a000f077a11 */ /* 0x004fc600078808ff */
[----:B------:R1:W-:Y:S01]  /*7f50*/  STL [R1+0x488], R6 ;  /* 0x0004880601007387 */ /* 0x0003e20000100800 */
[----:B0-----:R-:W-:-:S03]  /*7f60*/  LEA.HI.X.SX32 R4, R13, c[0x0][0x16c], 0x1, P5 ;  /* 0x00005b000d047a11 */ /* 0x001fc600028f0eff */
[----:B------:R0:W-:Y:S01]  /*7f70*/  STL [R1+0x614], R7 ;  /* 0x0006140701007387 */ /* 0x0001e20000100800 */
[----:B------:R-:W-:-:S03]  /*7f80*/  IMAD R14, R14, c[0x0][0x190], RZ ;  /* 0x000064000e0e7a24 */ /* 0x000fc600078e02ff */
[----:B------:R2:W-:Y:S01]  /*7f90*/  STL [R1+0x574], R4 ;  /* 0x0005740401007387 */ /* 0x0005e20000100800 */
[----:B-1----:R-:W-:Y:S02]  /*7fa0*/  LEA R6, P5, R23, c[0x0][0x168], 0x1 ;  /* 0x00005a0017067a11 */ /* 0x002fe400078a08ff */
[----:B0-----:R-:W-:-:S03]  /*7fb0*/  LEA.HI.X.SX32 R7, R16, c[0x0][0x16c], 0x1, P6 ;  /* 0x00005b0010077a11 */ /* 0x001fc600030f0eff */
[----:B------:R0:W-:Y:S01]  /*7fc0*/  STL [R1+0x590], R6 ;  /* 0x0005900601007387 */ /* 0x0001e20000100800 */
[----:B--2---:R-:W-:-:S03]  /*7fd0*/  LEA R4, P6, R28, c[0x0][0x168], 0x1 ;  /* 0x00005a001c047a11 */ /* 0x004fc600078c08ff */
[----:B------:R-:W-:Y:S04]  /*7fe0*/  STL [R1+0x48c], R7 ;  /* 0x00048c0701007387 */ /* 0x000fe80000100800 */
[----:B------:R1:W-:Y:S01]  /*7ff0*/  STL [R1+0x618], R4 ;  /* 0x0006180401007387 */ /* 0x0003e20000100800 */
[----:B0-----:R-:W-:Y:S02]  /*8000*/  LEA.HI.X.SX32 R6, R5, c[0x0][0x16c], 0x1, P0 ;  /* 0x00005b0005067a11 */ /* 0x001fe400000f0eff */
[----:B------:R-:W-:-:S03]  /*8010*/  LEA R5, P0, R14, c[0x0][0x168], 0x1 ;  /* 0x00005a000e057a11 */ /* 0x000fc600078008ff */
[----:B------:R0:W-:Y:S01]  /*8020*/  STL [R1+0x57c], R6 ;  /* 0x00057c0601007387 */ /* 0x0001e20000100800 */
[----:B-1----:R-:W-:-:S03]  /*8030*/  LEA.HI.X.SX32 R4, R17, c[0x0][0x16c], 0x1, P1 ;  /* 0x00005b0011047a11 */ /* 0x002fc600008f0eff */
[----:B------:R1:W-:Y:S04]  /*8040*/  STL [R1+0x61c], R5 ;  /* 0x00061c0501007387 */ /* 0x0003e80000100800 */
[----:B------:R2:W-:Y:S01]  /*8050*/  STL [R1+0x490], R4 ;  /* 0x0004900401007387 */ /* 0x0005e20000100800 */
[----:B0-----:R-:W-:Y:S02]  /*8060*/  LEA.HI.X.SX32 R6, R18, c[0x0][0x16c], 0x1, P2 ;  /* 0x00005b0012067a11 */ /* 0x001fe400010f0eff */
[----:B-1----:R-:W-:-:S03]  /*8070*/  LEA.HI.X.SX32 R5, R19, c[0x0][0x16c], 0x1, P3 ;  /* 0x00005b0013057a11 */ /* 0x002fc600018f0eff */
[----:B------:R0:W-:Y:S01]  /*8080*/  STL [R1+0x584], R6 ;  /* 0x0005840601007387 */ /* 0x0001e20000100800 */
[----:B--2---:R-:W-:-:S03]  /*8090*/  LEA.HI.X.SX32 R4, R15, c[0x0][0x16c], 0x1, P4 ;  /* 0x00005b000f047a11 */ /* 0x004fc600020f0eff */
[----:B------:R1:W-:Y:S04]  /*80a0*/  STL [R1+0x494], R5 ;  /* 0x0004940501007387 */ /* 0x0003e80000100800 */
[----:B------:R2:W-:Y:S01]  /*80b0*/  STL [R1+0x58c], R4 ;  /* 0x00058c0401007387 */ /* 0x0005e20000100800 */
[----:B0-----:R-:W-:Y:S02]  /*80c0*/  LEA.HI.X.SX32 R6, R23, c[0x0][0x16c], 0x1, P5 ;  /* 0x00005b0017067a11 */ /* 0x001fe400028f0eff */
[----:B-1----:R-:W-:-:S03]  /*80d0*/  LEA.HI.X.SX32 R5, R28, c[0x0][0x16c], 0x1, P6 ;  /* 0x00005b001c057a11 */ /* 0x002fc600030f0eff */
[----:B------:R4:W-:Y:S01]  /*80e0*/  STL [R1+0x498], R6 ;  /* 0x0004980601007387 */ /* 0x0009e20000100800 */
[----:B--2---:R-:W-:-:S03]  /*80f0*/  LEA.HI.X.SX32 R4, R14, c[0x0][0x16c], 0x1, P0 ;  /* 0x00005b000e047a11 */ /* 0x004fc600000f0eff */
[----:B------:R0:W-:Y:S04]  /*8100*/  STL [R1+0x594], R5 ;  /* 0x0005940501007387 */ /* 0x0001e80000100800 */
[----:B------:R-:W-:Y:S04]  /*8110*/  STL [R1+0x58], RZ ;  /* 0x000058ff01007387 */ /* 0x000fe80000100800 */
[----:B------:R1:W-:Y:S04]  /*8120*/  STL [R1+0x598], R4 ;  /* 0x0005980401007387 */ /* 0x0003e80000100800 */
        /* <DEDUP_REMOVED lines=17> */
[----:B------:R2:W-:Y:S04]  /*8240*/  STL [R1], RZ ;  /* 0x000000ff01007387 */ /* 0x0005e80000100800 */
[----:B------:R2:W-:Y:S04]  /*8250*/  STL [R1+0x4], RZ ;  /* 0x000004ff01007387 */ /* 0x0005e80000100800 */
[----:B------:R2:W-:Y:S04]  /*8260*/  STL [R1+0x8], RZ ;  /* 0x000008ff01007387 */ /* 0x0005e80000100800 */
[----:B------:R2:W-:Y:S01]  /*8270*/  STL [R1+0xc], RZ ;  /* 0x00000cff01007387 */ /* 0x0005e20000100800 */
[----:B----4-:R-:W-:-:S02]  /*8280*/  LOP3.LUT R6, R0, 0x20, RZ, 0x3c, !PT ;  /* 0x0000002000067812 */ /* 0x010fc400078e3cff */
[----:B---3--:R-:W-:Y:S02]  /*8290*/  LOP3.LUT R6, R26, 0x20, RZ, 0x3c, !PT ;  /* 0x000000201a067812 */ /* 0x008fe400078e3cff */
[C---:B0-----:R-:W-:Y:S02]  /*82a0*/  LOP3.LUT R5, R0.reuse, 0x40, RZ, 0x3c, !PT ;  /* 0x0000004000057812 */ /* 0x041fe400078e3cff */
[----:B-1----:R-:W-:Y:S02]  /*82b0*/  LOP3.LUT R4, R0, 0x60, RZ, 0x3c, !PT ;  /* 0x0000006000047812 */ /* 0x002fe400078e3cff */
[C---:B------:R-:W-:Y:S02]  /*82c0*/  LOP3.LUT R5, R26.reuse, 0x40, RZ, 0x3c, !PT ;  /* 0x000000401a057812 */ /* 0x040fe400078e3cff */
[----:B------:R-:W-:Y:S01]  /*82d0*/  LOP3.LUT R4, R26, 0x60, RZ, 0x3c, !PT ;  /* 0x000000601a047812 */ /* 0x000fe200078e3cff */
[----:B------:R2:W-:Y:S04]  /*82e0*/  STL [R1+0x630], R6 ;  /* 0x0006300601007387 */ /* 0x0005e80000100800 */
[----:B------:R2:W5:Y:S04]  /*82f0*/  LDL.LU R26, [R1+0x688] ;  /* 0x00068800011a7983 */ /* 0x0005680000300800 */
[----:B------:R2:W-:Y:S04]  /*8300*/  STL [R1+0x62c], R5 ;  /* 0x00062c0501007387 */ /* 0x0005e80000100800 */
[----:B------:R2:W-:Y:S02]  /*8310*/  STL [R1+0x628], R4 ;  /* 0x0006280401007387 */ /* 0x0005e40000100800 */
.L_x_3:
[----:B------:R0:W-:Y:S01]  /*8320*/  STL [R1+0xba0], R23 ;  /* 0x000ba01701007387 */ /* 0x0001e20000100800 */
[----:B------:R-:W-:-:S02]  /*8330*/  LOP3.LUT R25, R25, R24, RZ, 0x3c, !PT ;  /* 0x0000001819197212 */ /* 0x000fc400078e3cff */
[----:B------:R-:W-:Y:S01]  /*8340*/  PRMT R8, RZ, 0x7610, R8 ;  /* 0x00007610ff087816 */ /* 0x000fe20000000008 */
[----:B--2---:R-:W1:Y:S01]  /*8350*/  S2R R4, SR_TID.X ;  /* 0x0000000000047919 */ /* 0x004e620000002100 */
[----:B------:R-:W-:-:S03]  /*8360*/  LOP3.LUT R24, R25, R24, RZ, 0x3c, !PT ;  /* 0x0000001819187212 */ /* 0x000fc600078e3cff */
[----:B------:R-:W-:Y:S01]  /*8370*/  STL [R1+0xb9c], R29 ;  /* 0x000b9c1d01007387 */ /* 0x000fe20000100800 */
[----:B------:R-:W-:-:S03]  /*8380*/  LOP3.LUT R25, R25, R24, RZ, 0x3c, !PT ;  /* 0x0000001819197212 */ /* 0x000fc600078e3cff */
[----:B0-----:R-:W0:Y:S04]  /*8390*/  S2R R23, SR_TID.X ;  /* 0x0000000000177919 */ /* 0x001e280000002100 */
[----:B-----5:R-:W-:Y:S04]  /*83a0*/  STL [R1+0xb80], R27 ;  /* 0x000b801b01007387 */ /* 0x020fe80000100800 */
[----:B------:R0:W-:Y:S01]  /*83b0*/  STL [R1+0x688], R26 ;  /* 0x0006881a01007387 */ /* 0x0001e20000100800 */
[----:B-1----:R-:W-:-:S04]  /*83c0*/  SHF.R.U32.HI R4, RZ, 0x6, R4 ;  /* 0x00000006ff047819 */ /* 0x002fc80000011604 */
[----:B------:R-:W-:Y:S02]  /*83d0*/  SGXT.U32 R4, R4, 0x1 ;  /* 0x000000010404781a */ /* 0x000fe40000000000 */
[----:B0-----:R-:W-:Y:S02]  /*83e0*/  SHF.R.U32.HI R26, RZ, 0x6, R23 ;  /* 0x00000006ff1a7819 */ /* 0x001fe40000011617 */
[C---:B------:R-:W-:Y:S01]  /*83f0*/  LOP3.LUT R5, R4.reuse, 0x8, RZ, 0xfc, !PT ;  /* 0x0000000804057812 */ /* 0x040fe200078efcff */
[----:B------:R-:W-:Y:S01]  /*8400*/  IMAD R4, R4, c[0x0][0x188], RZ ;  /* 0x0000620004047a24 */ /* 0x000fe200078e02ff */
[----:B------:R-:W-:Y:S02]  /*8410*/  SGXT.U32 R26, R26, 0x1 ;  /* 0x000000011a1a781a */ /* 0x000fe40000000000 */
[----:B------:R-:W-:Y:S01]  /*8420*/  ISETP.GE.AND P1, PT, R5, UR4, PT ;  /* 0x0000000405007c0c */ /* 0x000fe2000bf26270 */
[----:B------:R-:W-:Y:S01]  /*8430*/  IMAD.WIDE R4, R4, 0x2, R24 ;  /* 0x0000000204047825 */ /* 0x000fe200078e0218 */
[----:B------:R-:W-:-:S13]  /*8440*/  ISETP.GE.AND P0, PT, R26, UR4, PT ;  /* 0x000000041a007c0c */ /* 0x000fda000bf06270 */
[----:B------:R0:W2:Y:S01]  /*8450*/  @!P0 LDG.E.U16 R8, [R4.64] ;  /* 0x0000000604088981 */ /* 0x0000a2000c1e1500 */
[----:B------:R-:W-:-:S03]  /*8460*/  PRMT R6, RZ, 0x7610, R6 ;  /* 0x00007610ff067816 */ /* 0x000fc60000000006 */
[----:B0-----:R-:W0:Y:S02]  /*8470*/  S2R R5, SR_TID.X ;  /* 0x0000000000057919 */ /* 0x001e240000002100 */
[----:B0-----:R-:W-:-:S04]  /*8480*/  SHF.R.U32.HI R5, RZ, 0x6, R5 ;  /* 0x00000006ff057819 */ /* 0x001fc80000011605 */
[----:B------:R-:W-:-:S04]  /*8490*/  SGXT.U32 R5, R5, 0x1 ;  /* 0x000000010505781a */ /* 0x000fc80000000000 */
[----:B------:R-:W-:-:S05]  /*84a0*/  LOP3.LUT R5, R5, 0x8, RZ, 0xfc, !PT ;  /* 0x0000000805057812 */ /* 0x000fca00078efcff */
[----:B------:R-:W-:-:S04]  /*84b0*/  IMAD R5, R5, c[0x0][0x188], RZ ;  /* 0x0000620005057a24 */ /* 0x000fc800078e02ff */
[----:B------:R-:W-:-:S05]  /*84c0*/  IMAD.WIDE R4, R5, 0x2, R24 ;  /* 0x0000000205047825 */ /* 0x000fca00078e0218 */
[----:B------:R0:W3:Y:S01]  /*84d0*/  @!P1 LDG.E.U16 R6, [R4.64] ;  /* 0x0000000604069981 */ /* 0x0000e2000c1e1500 */
[----:B------:R-:W-:-:S03]  /*84e0*/  PRMT R7, RZ, 0x7610, R7 ;  /* 0x00007610ff077816 */ /* 0x000fc60000000007 */
[----:B0-----:R-:W0:Y:S02]  /*84f0*/  S2R R5, SR_TID.X ;  /* 0x0000000000057919 */ /* 0x001e240000002100 */
[----:B0-----:R-:W-:-:S04]  /*8500*/  SHF.R.U32.HI R5, RZ, 0x6, R5 ;  /* 0x00000006ff057819 */ /* 0x001fc80000011605 */
[----:B------:R-:W-:-:S04]  /*8510*/  SGXT.U32 R5, R5, 0x1 ;  /* 0x000000010505781a */ /* 0x000fc80000000000 */
[C---:B------:R-:W-:Y:S02]  /*8520*/  LOP3.LUT R4, R5.reuse, 0x2, RZ, 0xfc, !PT ;  /* 0x0000000205047812 */ /* 0x040fe400078efcff */
[----:B------:R-:W-:Y:S02]  /*8530*/  LOP3.LUT R5, R5, 0x2, RZ, 0xfc, !PT ;  /* 0x0000000205057812 */ /* 0x000fe400078efcff */
[----:B------:R-:W-:-:S03]  /*8540*/  ISETP.GE.AND P0, PT, R4, UR4, PT ;  /* 0x0000000404007c0c */ /* 0x000fc6000bf06270 */
[----:B------:R-:W-:-:S04]  /*8550*/  IMAD R5, R5, c[0x0][0x188], RZ ;  /* 0x0000620005057a24 */ /* 0x000fc800078e02ff */
[----:B------:R-:W-:-:S06]  /*8560*/  IMAD.WIDE R4, R5, 0x2, R24 ;  /* 0x0000000205047825 */ /* 0x000fcc00078e0218 */
[----:B------:R0:W4:Y:S02]  /*8570*/  @!P0 LDG.E.U16 R7, [R4.64] ;  /* 0x0000000604078981 */ /* 0x000124000c1e1500 */
[----:B0-----:R-:W-:-:S04]  /*8580*/  SHF.R.U32.HI R5, RZ, 0x6, R23 ;  /* 0x00000006ff057819 */ /* 0x001fc80000011617 */
[----:B------:R-:W-:-:S04]  /*8590*/  SGXT.U32 R5, R5, 0x1 ;  /* 0x000000010505781a */ /* 0x000fc80000000000 */
[C---:B------:R-:W-:Y:S02]  /*85a0*/  LOP3.LUT R23, R5.reuse, 0xa, RZ, 0xfc, !PT ;  /* 0x0000000a05177812 */ /* 0x040fe400078efcff */
[C---:B------:R-:W-:Y:S02]  /*85b0*/  LOP3.LUT R4, R5.reuse, 0x4, RZ, 0xfc, !PT ;  /* 0x0000000405047812 */ /* 0x040fe400078efcff */
[----:B------:R-:W-:Y:S02]  /*85c0*/  LOP3.LUT R5, R5, 0xa, RZ, 0xfc, !PT ;  /* 0x0000000a05057812 */ /* 0x000fe400078efcff */
[----:B------:R-:W-:Y:S02]  /*85d0*/  ISETP.GE.AND P1, PT, R23, UR4, PT ;  /* 0x0000000417007c0c */ /* 0x000fe4000bf26270 */
[----:B------:R-:W-:Y:S01]  /*85e0*/  ISETP.GE.AND P0, PT, R4, UR4, PT ;  /* 0x0000000404007c0c */ /* 0x000fe2000bf06270 */
[----:B------:R-:W-:Y:S01]  /*85f0*/  IMAD R5, R5, c[0x0][0x188], RZ ;  /* 0x0000620005057a24 */ /* 0x000fe200078e02ff */
[----:B------:R-:W-:Y:S01]  /*8600*/  PRMT R9, RZ, 0x7610, R9 ;  /* 0x00007610ff097816 */ /* 0x000fe20000000009 */
[----:B------:R-:W2:Y:S02]  /*8610*/  LDL.LU R23, [R1+0xba0] ;  /* 0x000ba00001177983 */ /* 0x000ea40000300800 */
[----:B------:R-:W-:-:S06]  /*8620*/  IMAD.WIDE R4, R5, 0x2, R24 ;  /* 0x0000000205047825 */ /* 0x000fcc00078e0218 */
[----:B------:R0:W2:Y:S01]  /*8630*/  @!P1 LDG.E.U16 R9, [R4.64] ;  /* 0x0000000604099981 */ /* 0x0000a2000c1e1500 */
[----:B------:R-:W-:Y:S02]  /*8640*/  PRMT R11, RZ, 0x7610, R11 ;  /* 0x00007610ff0b7816 */ /* 0x000fe4000000000b */
[----:B------:R-:W-:Y:S02]  /*8650*/  LOP3.LUT R26, R26, 0xc, RZ, 0xfc, !PT ;  /* 0x0000000c1a1a7812 */ /* 0x000fe400078efcff */
[----:B------:R-:W-:-:S03]  /*8660*/  PRMT R12, RZ, 0x7610, R12 ;  /* 0x00007610ff0c7816 */ /* 0x000fc6000000000c */
[----:B------:R-:W-:Y:S01]  /*8670*/  IMAD R26, R26, c[0x0][0x188], RZ ;  /* 0x000062001a1a7a24 */ /* 0x000fe200078e02ff */
[----:B0-----:R-:W0:Y:S02]  /*8680*/  S2R R5, SR_TID.X ;  /* 0x0000000000057919 */ /* 0x001e240000002100 */
[----:B0-----:R-:W-:-:S04]  /*8690*/  SHF.R.U32.HI R5, RZ, 0x6, R5 ;  /* 0x00000006ff057819 */ /* 0x001fc80000011605 */
[----:B------:R-:W-:-:S04]  /*86a0*/  SGXT.U32 R5, R5, 0x1 ;  /* 0x000000010505781a */ /* 0x000fc80000000000 */
[----:B------:R-:W-:-:S05]  /*86b0*/  LOP3.LUT R5, R5, 0x4, RZ, 0xfc, !PT ;  /* 0x0000000405057812 */ /* 0x000fca00078efcff */
[----:B------:R-:W-:-:S04]  /*86c0*/  IMAD R5, R5, c[0x0][0x188], RZ ;  /* 0x0000620005057a24 */ /* 0x000fc800078e02ff */
[----:B------:R-:W-:-:S05]  /*86d0*/  IMAD.WIDE R4, R5, 0x2, R24 ;  /* 0x0000000205047825 */ /* 0x000fca00078e0218 */
[----:B------:R0:W2:Y:S04]  /*86e0*/  @!P0 LDG.E.U16 R11, [R4.64] ;  /* 0x00000006040b8981 */ /* 0x0000a8000c1e1500 */
[----:B0-----:R-:W0:Y:S02]  /*86f0*/  S2R R5, SR_TID.X ;  /* 0x0000000000057919 */ /* 0x001e240000002100 */
[----:B0-----:R-:W-:-:S04]  /*8700*/  SHF.R.U32.HI R5, RZ, 0x6, R5 ;  /* 0x00000006ff057819 */ /* 0x001fc80000011605 */
[----:B------:R-:W-:-:S04]  /*8710*/  SGXT.U32 R5, R5, 0x1 ;  /* 0x000000010505781a */ /* 0x000fc80000000000 */
[----:B------:R-:W-:-:S04]  /*8720*/  LOP3.LUT R5, R5, 0xc, RZ, 0xfc, !PT ;  /* 0x0000000c05057812 */ /* 0x000fc800078efcff */
[----:B------:R-:W-:Y:S01]  /*8730*/  ISETP.GE.AND P0, PT, R5, UR4, PT ;  /* 0x0000000405007c0c */ /* 0x000fe2000bf06270 */
[----:B------:R-:W-:Y:S01]  /*8740*/  IMAD.WIDE R4, R26, 0x2, R24 ;  /* 0x000000021a047825 */ /* 0x000fe200078e0218 */
[----:B------:R-:W-:Y:S01]  /*8750*/  PRMT R13, RZ, 0x7610, R13 ;  /* 0x00007610ff0d7816 */ /* 0x000fe2000000000d */
[----:B------:R-:W2:Y:S10]  /*8760*/  LDL.LU R26, [R1+0x618] ;  /* 0x00061800011a7983 */ /* 0x000eb40000300800 */
[----:B------:R0:W2:Y:S04]  /*8770*/  @!P0 LDG.E.U16 R12, [R4.64] ;  /* 0x00000006040c8981 */ /* 0x0000a8000c1e1500 */
        /* <DEDUP_REMOVED lines=8> */
[----:B------:R0:W2:Y:S01]  /*8800*/  @!P0 LDG.E.U16 R13, [R4.64] ;  /* 0x00000006040d8981 */ /* 0x0000a2000c1e1500 */
[----:B------:R-:W-:-:S03]  /*8810*/  PRMT R16, RZ, 0x7610, R16 ;  /* 0x00007610ff107816 */ /* 0x000fc60000000010 */
[----:B------:R1:W-:Y:S04]  /*8820*/  STL [R1+0x690], R24 ;  /* 0x0006901801007387 */ /* 0x0003e80000100800 */
[----:B0-----:R-:W0:Y:S02]  /*8830*/  S2R R5, SR_TID.X ;  /* 0x0000000000057919 */ /* 0x001e240000002100 */
[----:B0-----:R-:W-:-:S04]  /*8840*/  SHF.R.U32.HI R5, RZ, 0x6, R5 ;  /* 0x00000006ff057819 */ /* 0x001fc80000011605 */
[----:B------:R-:W-:-:S04]  /*8850*/  SGXT.U32 R5, R5, 0x1 ;  /* 0x000000010505781a */ /* 0x000fc80000000000 */
[C---:B------:R-:W-:Y:S02]  /*8860*/  LOP3.LUT R4, R5.reuse, 0xe, RZ, 0xfc, !PT ;  /* 0x0000000e05047812 */ /* 0x040fe400078efcff */
[----:B------:R-:W-:Y:S02]  /*8870*/  LOP3.LUT R5, R5, 0xe, RZ, 0xfc, !PT ;  /* 0x0000000e05057812 */ /* 0x000fe400078efcff */
[----:B------:R-:W-:-:S03]  /*8880*/  ISETP.GE.AND P0, PT, R4, UR4, PT ;  /* 0x0000000404007c0c */ /* 0x000fc6000bf06270 */
[----:B------:R-:W-:-:S04]  /*8890*/  IMAD R5, R5, c[0x0][0x188], RZ ;  /* 0x0000620005057a24 */ /* 0x000fc800078e02ff */
[----:B------:R-:W-:Y:S02]  /*88a0*/  IMAD.WIDE R4, R5, 0x2, R24 ;  /* 0x0000000205047825 */ /* 0x000fe400078e0218 */
[----:B-1----:R-:W2:Y:S04]  /*88b0*/  LDL.LU R24, [R1+0x590] ;  /* 0x0005900001187983 */ /* 0x002ea80000300800 */
[----:B------:R0:W2:Y:S04]  /*88c0*/  @!P0 LDG.E.U16 R16, [R4.64] ;  /* 0x0000000604108981 */ /* 0x0000a8000c1e1500 */
[----:B------:R1:W-:Y:S04]  /*88d0*/  STL [R1+0x68c], R25 ;  /* 0x00068c1901007387 */ /* 0x0003e80000100800 */
[----:B------:R-:W-:Y:S06]  /*88e0*/  BAR.SYNC.DEFER_BLOCKING 0x0 ;  /* 0x0000000000007b1d */ /* 0x000fec0000010000 */
[----:B0-----:R-:W0:Y:S04]  /*88f0*/  S2R R5, SR_TID.X ;  /* 0x0000000000057919 */ /* 0x001e280000002100 */
[----:B-1----:R-:W2:Y:S01]  /*8900*/  LDL.LU R25, [R1+0x594] ;  /* 0x0005940001197983 */ /* 0x002ea20000300800 */
[----:B0-----:R-:W-:-:S03]  /*8910*/  LOP3.LUT R4, R5, 0xf, RZ, 0xc0, !PT ;  /* 0x0000000f05047812 */ /* 0x001fc600078ec0ff */
[----:B------:R-:W2:Y:S01]  /*8920*/  LDL R5, [R1+0x61c] ;  /* 0x00061c0001057983 */ /* 0x000ea20000100800 */
[----:B------:R-:W-:Y:S02]  /*8930*/  ISETP.GE.AND P0, PT, R4, UR4, PT ;  /* 0x0000000404007c0c */ /* 0x000fe4000bf06270 */
[----:B--2---:R-:W-:Y:S02]  /*8940*/  IADD3 R4, P1, R5, R3, RZ ;  /* 0x0000000305047210 */ /* 0x004fe40007f3e0ff */
[----:B------:R-:W2:Y:S01]  /*8950*/  LDL R5, [R1+0x598] ;  /* 0x0005980001057983 */ /* 0x000ea20000100800 */
[----:B------:R-:W-:Y:S02]  /*8960*/  PRMT R19, RZ, 0x7610, R19 ;  /* 0x00007610ff137816 */ /* 0x000fe40000000013 */
[----:B------:R-:W-:Y:S01]  /*8970*/  PRMT R20, RZ, 0x7610, R20 ;  /* 0x00007610ff147816 */ /* 0x000fe20000000014 */
[----:B------:R0:W-:Y:S01]  /*8980*/  STL [R1+0x694], R26 ;  /* 0x0006941a01007387 */ /* 0x0001e20000100800 */
[----:B--2---:R-:W-:-:S05]  /*8990*/  IMAD.X R5, R5, 0x1, R2, P1 ;  /* 0x0000000105057824 */ /* 0x004fca00008e0602 */
[----:B------:R1:W2:Y:S02]  /*89a0*/  @!P0 LDG.E.U16 R19, [R4.64] ;  /* 0x0000000604138981 */ /* 0x0002a4000c1e1500 */
[-C--:B-1----:R-:W-:Y:S02]  /*89b0*/  IADD3 R4, P1, R26, R3.reuse, RZ ;  /* 0x000000031a047210 */ /* 0x082fe40007f3e0ff */
[----:B0-----:R-:W2:Y:S03]  /*89c0*/  LDL.LU R26, [R1+0x614] ;  /* 0x00061400011a7983 */ /* 0x001ea60000300800 */
[----:B------:R-:W-:Y:S01]  /*89d0*/  IMAD.X R5, R25, 0x1, R2, P1 ;  /* 0x0000000119057824 */ /* 0x000fe200008e0602 */
[----:B------:R0:W-:Y:S04]  /*89e0*/  STL [R1+0x698], R25 ;  /* 0x0006981901007387 */ /* 0x0001e80000100800 */
[----:B------:R1:W3:Y:S04]  /*89f0*/  @!P0 LDG.E.U16 R20, [R4.64] ;  /* 0x0000000604148981 */ /* 0x0002e8000c1e1500 */
[----:B0-----:R-:W3:Y:S04]  /*8a00*/  LDL.LU R25, [R1+0x58c] ;  /* 0x00058c0001197983 */ /* 0x001ee80000300800 */
[----:B-1----:R-:W3:Y:S01]  /*8a10*/  LDL R5, [R1+0x498] ;  /* 0x0004980001057983 */ /* 0x002ee20000100800 */
[----:B------:R-:W-:-:S02]  /*8a20*/  IADD3 R4, P1, R24, R3, RZ ;  /* 0x0000000318047210 */ /* 0x000fc40007f3e0ff */
[----:B------:R-:W-:Y:S01]  /*8a30*/  PRMT R21, RZ, 0x7610, R21 ;  /* 0x00007610ff157816 */ /* 0x000fe20000000015 */
[----:B------:R0:W-:Y:S01]  /*8a40*/  STL [R1+0x69c], R24 ;  /* 0x00069c1801007387 */ /* 0x0001e20000100800 */
[----:B------:R-:W-:-:S03]  /*8a50*/  PRMT R22, RZ, 0x7610, R22 ;  /* 0x00007610ff167816 */ /* 0x000fc60000000016 */
[----:B0-----:R-:W4:Y:S04]  /*8a60*/  LDL.LU R24, [R1+0x588] ;  /* 0x0005880001187983 */ /* 0x001f280000300800 */
[----:B--2---:R0:W-:Y:S01]  /*8a70*/  STL [R1+0x6a0], R26 ;  /* 0x0006a01a01007387 */ /* 0x0041e20000100800 */
[----:B---3--:R-:W-:-:S05]  /*8a80*/  IMAD.X R5, R5, 0x1, R2, P1 ;  /* 0x0000000105057824 */ /* 0x008fca00008e0602 */
[----:B------:R1:W2:Y:S02]  /*8a90*/  @!P0 LDG.E.U16 R21, [R4.64] ;  /* 0x0000000604158981 */ /* 0x0002a4000c1e1500 */
[-C--:B-1----:R-:W-:Y:S02]  /*8aa0*/  IADD3 R4, P1, R26, R3.reuse, RZ ;  /* 0x000000031a047210 */ /* 0x082fe40007f3e0ff */
[----:B0-----:R-:W3:Y:S03]  /*8ab0*/  LDL.LU R26, [R1+0x610] ;  /* 0x00061000011a7983 */ /* 0x001ee60000300800 */
[----:B------:R-:W-:Y:S01]  /*8ac0*/  IMAD.X R5, R25, 0x1, R2, P1 ;  /* 0x0000000119057824 */ /* 0x000fe200008e0602 */
[----:B------:R0:W-:Y:S04]  /*8ad0*/  STL [R1+0x6a4], R25 ;  /* 0x0006a41901007387 */ /* 0x0001e80000100800 */
[----:B------:R1:W2:Y:S04]  /*8ae0*/  @!P0 LDG.E.U16 R22, [R4.64] ;  /* 0x0000000604168981 */ /* 0x0002a8000c1e1500 */
[----:B0-----:R-:W2:Y:S04]  /*8af0*/  LDL.LU R25, [R1+0x584] ;  /* 0x0005840001197983 */ /* 0x001ea80000300800 */
[----:B-1----:R-:W2:Y:S01]  /*8b00*/  LDL R5, [R1+0x494] ;  /* 0x0004940001057983 */ /* 0x002ea20000100800 */
[----:B----4-:R-:W-:-:S02]  /*8b10*/  IADD3 R4, P1, R24, R3, RZ ;  /* 0x0000000318047210 */ /* 0x010fc40007f3e0ff */
[----:B------:R-:W-:Y:S02]  /*8b20*/  PRMT R28, RZ, 0x7610, R28 ;  /* 0x00007610ff1c7816 */ /* 0x000fe4000000001c */
[----:B------:R-:W-:Y:S01]  /*8b30*/  PRMT R29, RZ, 0x7610, R29 ;  /* 0x00007610ff1d7816 */ /* 0x000fe2000000001d */
[----:B--2---:R-:W-:-:S05]  /*8b40*/  IMAD.X R5, R5, 0x1, R2, P1 ;  /* 0x0000000105057824 */ /* 0x004fca00008e0602 */
[----:B------:R3:W2:Y:S02]  /*8b50*/  @!P0 LDG.E.U16 R28, [R4.64] ;  /* 0x00000006041c8981 */ /* 0x0006a4000c1e1500 */
[----:B---3--:R-:W-:-:S05]  /*8b60*/  IADD3 R4, P1, R26, R3, RZ ;  /* 0x000000031a047210 */ /* 0x008fca0007f3e0ff */
[----:B------:R-:W-:-:S05]  /*8b70*/  IMAD.X R5, R25, 0x1, R2, P1 ;  /* 0x0000000119057824 */ /* 0x000fca00008e0602 */
[----:B------:R-:W3:Y:S04]  /*8b80*/  @!P0 LDG.E.U16 R29, [R4.64] ;  /* 0x00000006041d8981 */ /* 0x000ee8000c1e1500 */
[----:B------:R0:W-:Y:S04]  /*8b90*/  STL [R1+0x6a8], R24 ;  /* 0x0006a81801007387 */ /* 0x0001e80000100800 */
[----:B0-----:R-:W4:Y:S04]  /*8ba0*/  LDL.LU R24, [R1+0x580] ;  /* 0x0005800001187983 */ /* 0x001f280000300800 */
[----:B------:R0:W-:Y:S04]  /*8bb0*/  STL [R1+0x6ac], R26 ;  /* 0x0006ac1a01007387 */ /* 0x0001e80000100800 */
[----:B0-----:R-:W2:Y:S04]  /*8bc0*/  LDL.LU R26, [R1+0x60c] ;  /* 0x00060c00011a7983 */ /* 0x001ea80000300800 */
[----:B------:R0:W-:Y:S04]  /*8bd0*/  STL [R1+0x6b0], R25 ;  /* 0x0006b01901007387 */ /* 0x0001e80000100800 */
[----:B0-----:R-:W2:Y:S04]  /*8be0*/  LDL.LU R25, [R1+0x57c] ;  /* 0x00057c0001197983 */ /* 0x001ea80000300800 */
[----:B---3--:R0:W-:Y:S04]  /*8bf0*/  STL [R1+0x400], R29 ;  /* 0x0004001d01007387 */ /* 0x0081e80000100800 */
[----:B0-----:R-:W3:Y:S04]  /*8c00*/  LDL.LU R29, [R1+0xb9c] ;  /* 0x000b9c00011d7983 */ /* 0x001ee80000300800 */
[----:B------:R-:W2:Y:S02]  /*8c10*/  LDL R5, [R1+0x59c] ;  /* 0x00059c0001057983 */ /* 0x000ea40000100800 */
[----:B--2---:R-:W-:-:S02]  /*8c20*/  IADD3 R4, P1, R5, R3, RZ ;  /* 0x0000000305047210 */ /* 0x004fc40007f3e0ff */
[----:B------:R-:W2:Y:S01]  /*8c30*/  LDL R5, [R1+0x49c] ;  /* 0x00049c0001057983 */ /* 0x000ea20000100800 */
[----:B------:R-:W-:Y:S02]  /*8c40*/  PRMT R27, RZ, 0x7610, R27 ;  /* 0x00007610ff1b7816 */ /* 0x000fe4000000001b */
[----:B--2---:R-:W-:-:S05]  /*8c50*/  IMAD.X R5, R5, 0x1, R2, P1 ;  /* 0x0000000105057824 */ /* 0x004fca00008e0602 */
[----:B------:R-:W2:Y:S04]  /*8c60*/  @!P0 LDG.E.U16 R27, [R4.64] ;  /* 0x00000006041b8981 */ /* 0x000ea8000c1e1500 */
[----:B--2---:R-:W-:Y:S04]  /*8c70*/  STL [R1+0xb84], R27 ;  /* 0x000b841b01007387 */ /* 0x004fe80000100800 */
[----:B------:R-:W-:Y:S04]  /*8c80*/  STL [R1+0xb88], R27 ;  /* 0x000b881b01007387 */ /* 0x000fe80000100800 */
[----:B------:R-:W-:Y:S04]  /*8c90*/  STL [R1+0xb8c], R27 ;  /* 0x000b8c1b01007387 */ /* 0x000fe80000100800 */
[----:B------:R-:W-:Y:S04]  /*8ca0*/  STL [R1+0xb90], R27 ;  /* 0x000b901b01007387 */ /* 0x000fe80000100800 */
[----:B------:R-:W-:Y:S04]  /*8cb0*/  STL [R1+0xb94], R27 ;  /* 0x000b941b01007387 */ /* 0x000fe80000100800 */
[----:B------:R-:W-:Y:S04]  /*8cc0*/  STL [R1+0xb98], R27 ;  /* 0x000b981b01007387 */ /* 0x000fe80000100800 */
[----:B------:R-:W2:Y:S01]  /*8cd0*/  LDL R5, [R1+0x490] ;  /* 0x0004900001057983 */ /* 0x000ea20000100800 */
[----:B----4-:R-:W-:-:S02]  /*8ce0*/  IADD3 R4, P1, R24, R3, RZ ;  /* 0x0000000318047210 */ /* 0x010fc40007f3e0ff */
[----:B------:R-:W-:Y:S01]  /*8cf0*/  PRMT R18, RZ, 0x7610, R18 ;  /* 0x00007610ff127816 */ /* 0x000fe20000000012 */
[----:B------:R0:W-:Y:S01]  /*8d00*/  STL [R1+0x6b4], R24 ;  /* 0x0006b41801007387 */ /* 0x0001e20000100800 */
[----:B------:R-:W-:-:S03]  /*8d10*/  PRMT R17, RZ, 0x7610, R17 ;  /* 0x00007610ff117816 */ /* 0x000fc60000000011 */
[----:B0-----:R-:W4:Y:S04]  /*8d20*/  LDL.LU R24, [R1+0x578] ;  /* 0x0005780001187983 */ /* 0x001f280000300800 */
[----:B------:R0:W-:Y:S01]  /*8d30*/  STL [R1+0x6b8], R26 ;  /* 0x0006b81a01007387 */ /* 0x0001e20000100800 */
[----:B--2---:R-:W-:-:S05]  /*8d40*/  IMAD.X R5, R5, 0x1, R2, P1 ;  /* 0x0000000105057824 */ /* 0x004fca00008e0602 */
[----:B------:R1:W2:Y:S02]  /*8d50*/  @!P0 LDG.E.U16 R18, [R4.64] ;  /* 0x0000000604128981 */ /* 0x0002a4000c1e1500 */
[-C--:B-1----:R-:W-:Y:S02]  /*8d60*/  IADD3 R4, P1, R26, R3.reuse, RZ ;  /* 0x000000031a047210 */ /* 0x082fe40007f3e0ff */
[----:B0-----:R-:W2:Y:S03]  /*8d70*/  LDL.LU R26, [R1+0x608] ;  /* 0x00060800011a7983 */ /* 0x001ea60000300800 */
        /* <DEDUP_REMOVED lines=8> */
[----:B------:R0:W-:Y:S04]  /*8e00*/  STL [R1+0x6c0], R24 ;  /* 0x0006c01801007387 */ /* 0x0001e80000100800 */
[----:B------:R-:W-:Y:S04]  /*8e10*/  STS.U16 [R0+0x4000], R8 ;  /* 0x0040000800007388 */ /* 0x000fe80000000400 */
[----:B0-----:R-:W4:Y:S04]  /*8e20*/  LDL.LU R24, [R1+0x570] ;  /* 0x0005700001187983 */ /* 0x001f280000300800 */
[----:B------:R-:W-:Y:S01]  /*8e30*/  STS.U16 [R0+0x4400], R6 ;  /* 0x0044000600007388 */ /* 0x000fe20000000400 */
[----:B--2---:R-:W-:-:S05]  /*8e40*/  IMAD.X R5, R5, 0x1, R2, P1 ;  /* 0x0000000105057824 */ /* 0x004fca00008e0602 */
[----:B------:R0:W2:Y:S02]  /*8e50*/  @!P0 LDG.E.U16 R15, [R4.64] ;  /* 0x00000006040f8981 */ /* 0x0000a4000c1e1500 */
[----:B0-----:R-:W-:-:S05]  /*8e60*/  IADD3 R4, P1, R26, R3, RZ ;  /* 0x000000031a047210 */ /* 0x001fca0007f3e0ff */
[----:B------:R-:W-:Y:S01]  /*8e70*/  IMAD.X R5, R25, 0x1, R2, P1 ;  /* 0x0000000119057824 */ /* 0x000fe200008e0602 */
[----:B------:R0:W-:Y:S04]  /*8e80*/  STL [R1+0x6c4], R26 ;  /* 0x0006c41a01007387 */ /* 0x0001e80000100800 */
[----:B------:R1:W2:Y:S04]  /*8e90*/  @!P0 LDG.E.U16 R14, [R4.64] ;  /* 0x00000006040e8981 */ /* 0x0002a8000c1e1500 */
[----:B0-----:R-:W2:Y:S01]  /*8ea0*/  LDL.LU R26, [R1+0x604] ;  /* 0x00060400011a7983 */ /* 0x001ea20000300800 */
[----:B-1----:R-:W-:-:S03]  /*8eb0*/  LOP3.LUT R5, R0, 0x20, RZ, 0x3c, !PT ;  /* 0x0000002000057812 */ /* 0x002fc600078e3cff */
[----:B------:R0:W-:Y:S04]  /*8ec0*/  STL [R1+0x6c8], R25 ;  /* 0x0006c81901007387 */ /* 0x0001e80000100800 */
[----:B------:R1:W-:Y:S04]  /*8ed0*/  STS.U16 [R5+0x4100], R7 ;  /* 0x0041000705007388 */ /* 0x0003e80000000400 */
[----:B0-----:R-:W2:Y:S04]  /*8ee0*/  LDL.LU R25, [R1+0x56c] ;  /* 0x00056c0001197983 */ /* 0x001ea80000300800 */
[----:B-1----:R-:W2:Y:S01]  /*8ef0*/  LDL R5, [R1+0x488] ;  /* 0x0004880001057983 */ /* 0x002ea20000100800 */
[----:B----4-:R-:W-:-:S02]  /*8f00*/  IADD3 R4, P1, R24, R3, RZ ;  /* 0x0000000318047210 */ /* 0x010fc40007f3e0ff */
[----:B------:R-:W-:Y:S01]  /*8f10*/  PRMT R10, RZ, 0x7610, R10 ;  /* 0x00007610ff0a7816 */ /* 0x000fe2000000000a */
[----:B------:R0:W-:Y:S04]  /*8f20*/  STL [R1+0x6cc], R24 ;  /* 0x0006cc1801007387 */ /* 0x0001e80000100800 */
[----:B0-----:R-:W4:Y:S01]  /*8f30*/  LDL.LU R24, [R1+0x568] ;  /* 0x0005680001187983 */ /* 0x001f220000300800 */
[----:B--2---:R-:W-:-:S05]  /*8f40*/  IMAD.X R5, R5, 0x1, R2, P1 ;  /* 0x0000000105057824 */ /* 0x004fca00008e0602 */
[----:B------:R0:W2:Y:S02]  /*8f50*/  @!P0 LDG.E.U16 R10, [R4.64] ;  /* 0x00000006040a8981 */ /* 0x0000a4000c1e1500 */
[----:B0-----:R-:W-:Y:S02]  /*8f60*/  LOP3.LUT R5, R0, 0x20, RZ, 0x3c, !PT ;  /* 0x0000002000057812 */ /* 0x001fe400078e3cff */
[----:B------:R-:W-:-:S03]  /*8f70*/  IADD3 R4, P1, R26, R3, RZ ;  /* 0x000000031a047210 */ /* 0x000fc60007f3e0ff */
[----:B------:R0:W-:Y:S02]  /*8f80*/  STS.U16 [R5+0x4500], R9 ;  /* 0x0045000905007388 */ /* 0x0001e40000000400 */
[----:B0-----:R-:W-:Y:S01]  /*8f90*/  PRMT R9, RZ, 0x7610, R9 ;  /* 0x00007610ff097816 */ /* 0x001fe20000000009 */
        /* <DEDUP_REMOVED lines=10> */
[----:B------:R-:W-:Y:S02]  /*9040*/  PRMT R8, RZ, 0x7610, R8 ;  /* 0x00007610ff087816 */ /* 0x000fe40000000008 */
        /* <DEDUP_REMOVED lines=8> */
[----:B0-----:R-:W-:Y:S02]  /*90d0*/  IMAD.X R5, R25, 0x1, R2, P1 ;  /* 0x0000000119057824 */ /* 0x001fe400008e0602 */
[----:B------:R0:W-:Y:S04]  /*90e0*/  STL [R1+0x6dc], R26 ;  /* 0x0006dc1a01007387 */ /* 0x0001e80000100800 */
[----:B------:R1:W2:Y:S04]  /*90f0*/  @!P0 LDG.E.U16 R7, [R4.64] ;  /* 0x0000000604078981 */ /* 0x0002a8000c1e1500 */
[----:B0-----:R-:W2:Y:S01]  /*9100*/  LDL.LU R26, [R1+0x5fc] ;  /* 0x0005fc00011a7983 */ /* 0x001ea20000300800 */
[----:B-1----:R-:W-:-:S03]  /*9110*/  LOP3.LUT R5, R0, 0x60, RZ, 0x3c, !PT ;  /* 0x0000006000057812 */ /* 0x002fc600078e3cff */
[----:B------:R0:W-:Y:S04]  /*9120*/  STL [R1+0x6e0], R25 ;  /* 0x0006e01901007387 */ /* 0x0001e80000100800 */
[----:B------:R1:W-:Y:S04]  /*9130*/  STS.U16 [R5+0x4300], R13 ;  /* 0x0043000d05007388 */ /* 0x0003e80000000400 */
[----:B0-----:R-:W3:Y:S04]  /*9140*/  LDL.LU R25, [R1+0x55c] ;  /* 0x00055c0001197983 */ /* 0x001ee80000300800 */
[----:B-1----:R-:W3:Y:S01]  /*9150*/  LDL R5, [R1+0x480] ;  /* 0x0004800001057983 */ /* 0x002ee20000100800 */
[----:B----4-:R-:W-:-:S02]  /*9160*/  IADD3 R4, P1, R24, R3, RZ ;  /* 0x0000000318047210 */ /* 0x010fc40007f3e0ff */
[----:B------:R-:W-:Y:S01]  /*9170*/  PRMT R6, RZ, 0x7610, R6 ;  /* 0x00007610ff067816 */ /* 0x000fe20000000006 */
[----:B------:R0:W-:Y:S01]  /*9180*/  STL [R1+0x6e4], R24 ;  /* 0x0006e41801007387 */ /* 0x0001e20000100800 */
[----:B------:R-:W-:-:S03]  /*9190*/  PRMT R12, RZ, 0x7610, R12 ;  /* 0x00007610ff0c7816 */ /* 0x000fc6000000000c */
[----:B0-----:R-:W4:Y:S04]  /*91a0*/  LDL.LU R24, [R1+0x558] ;  /* 0x0005580001187983 */ /* 0x001f280000300800 */
[----:B--2---:R0:W-:Y:S01]  /*91b0*/  STL [R1+0x6e8], R26 ;  /* 0x0006e81a01007387 */ /* 0x0041e20000100800 */
[----:B---3--:R-:W-:-:S05]  /*91c0*/  IMAD.X R5, R5, 0x1, R2, P1 ;  /* 0x0000000105057824 */ /* 0x008fca00008e0602 */
[----:B------:R1:W2:Y:S02]  /*91d0*/  @!P0 LDG.E.U16 R6, [R4.64] ;  /* 0x0000000604068981 */ /* 0x0002a4000c1e1500 */
[----:B-1----:R-:W-:Y:S02]  /*91e0*/  LOP3.LUT R5, R0, 0x60, RZ, 0x3c, !PT ;  /* 0x0000006000057812 */ /* 0x002fe400078e3cff */
[----:B------:R-:W-:Y:S02]  /*91f0*/  IADD3 R4, P1, R26, R3, RZ ;  /* 0x000000031a047210 */ /* 0x000fe40007f3e0ff */
[----:B0-----:R-:W3:Y:S04]  /*9200*/  LDL.LU R26, [R1+0x5f8] ;  /* 0x0005f800011a7983 */ /* 0x001ee80000300800 */
[----:B------:R0:W-:Y:S04]  /*9210*/  STS.U16 [R5+0x4700], R16 ;  /* 0x0047001005007388 */ /* 0x0001e80000000400 */
[----:B------:R1:W-:Y:S01]  /*9220*/  STL [R1+0x6ec], R25 ;  /* 0x0006ec1901007387 */ /* 0x0003e20000100800 */
[----:B0-----:R-:W-:-:S03]  /*9230*/  IMAD.X R5, R25, 0x1, R2, P1 ;  /* 0x0000000119057824 */ /* 0x001fc600008e0602 */
[----:B-1----:R-:W2:Y:S04]  /*9240*/  LDL.LU R25, [R1+0x554] ;  /* 0x0005540001197983 */ /* 0x002ea80000300800 */
[----:B------:R0:W2:Y:S04]  /*9250*/  @!P0 LDG.E.U16 R12, [R4.64] ;  /* 0x00000006040c8981 */ /* 0x0000a8000c1e1500 */
[----:B0-----:R-:W2:Y:S01]  /*9260*/  LDL R5, [R1+0x47c] ;  /* 0x00047c0001057983 */ /* 0x001ea20000100800 */
[----:B----4-:R-:W-:Y:S02]  /*9270*/  IADD3 R4, P1, R24, R3, RZ ;  /* 0x0000000318047210 */ /* 0x010fe40007f3e0ff */
[----:B------:R-:W-:Y:S01]  /*9280*/  PRMT R13, RZ, 0x7610, R13 ;  /* 0x00007610ff0d7816 */ /* 0x000fe2000000000d */
[----:B------:R0:W-:Y:S01]  /*9290*/  STL [R1+0x6f0], R24 ;  /* 0x0006f01801007387 */ /* 0x0001e20000100800 */
[----:B------:R-:W-:-:S03]  /*92a0*/  PRMT R16, RZ, 0x7610, R16 ;  /* 0x00007610ff107816 */ /* 0x000fc60000000010 */
[----:B0-----:R-:W4:Y:S04]  /*92b0*/  LDL.LU R24, [R1+0x550] ;  /* 0x0005500001187983 */ /* 0x001f280000300800 */
[----:B---3--:R0:W-:Y:S01]  /*92c0*/  STL [R1+0x6f4], R26 ;  /* 0x0006f41a01007387 */ /* 0x0081e20000100800 */
[----:B--2---:R-:W-:-:S05]  /*92d0*/  IMAD.X R5, R5, 0x1, R2, P1 ;  /* 0x0000000105057824 */ /* 0x004fca00008e0602 */
        /* <DEDUP_REMOVED lines=8> */
[----:B----4-:R-:W-:-:S03]  /*9360*/  IADD3 R4, P1, R24, R3, RZ ;  /* 0x0000000318047210 */ /* 0x010fc60007f3e0ff */
[----:B------:R0:W-:Y:S02]  /*9370*/  STS.U16 [R0+0x200], R21 ;  /* 0x0002001500007388 */ /* 0x0001e40000000400 */
[----:B0-----:R-:W-:Y:S02]  /*9380*/  PRMT R21, RZ, 0x7610, R21 ;  /* 0x00007610ff157816 */ /* 0x001fe40000000015 */
        /* <DEDUP_REMOVED lines=14> */
[----:B------:R-:W-:Y:S01]  /*9470*/  PRMT R29, RZ, 0x7610, R29 ;  /* 0x00007610ff1d7816 */ /* 0x000fe2000000001d */
[----:B------:R0:W-:Y:S04]  /*9480*/  STL [R1+0x708], R24 ;  /* 0x0007081801007387 */ /* 0x0001e80000100800 */
[----:B0-----:R-:W4:Y:S01]  /*9490*/  LDL.LU R24, [R1+0x540] ;  /* 0x0005400001187983 */ /* 0x001f220000300800 */
[----:B--2---:R-:W-:-:S05]  /*94a0*/  IMAD.X R5, R5, 0x1, R2, P1 ;  /* 0x0000000105057824 */ /* 0x004fca00008e0602 */
[----:B------:R0:W2:Y:S04]  /*94b0*/  @!P0 LDG.E.U16 R29, [R4.64] ;  /* 0x00000006041d8981 */ /* 0x0000a8000c1e1500 */
[----:B0-----:R-:W2:Y:S01]  /*94c0*/  LDL.LU R5, [R1+0x400] ;  /* 0x0004000001057983 */ /* 0x001ea20000300800 */
[----:B---3--:R-:W-:Y:S02]  /*94d0*/  IADD3 R4, P1, R26, R3, RZ ;  /* 0x000000031a047210 */ /* 0x008fe40007f3e0ff */
[----:B------:R-:W-:Y:S01]  /*94e0*/  PRMT R27, RZ, 0x7610, R27 ;  /* 0x00007610ff1b7816 */ /* 0x000fe2000000001b */
[----:B--2---:R0:W-:Y:S02]  /*94f0*/  STS.U16 [R0+0x500], R5 ;  /* 0x0005000500007388 */ /* 0x0041e40000000400 */
[----:B0-----:R-:W-:-:S05]  /*9500*/  IMAD.X R5, R25, 0x1, R2, P1 ;  /* 0x0000000119057824 */ /* 0x001fca00008e0602 */
[----:B------:R-:W2:Y:S04]  /*9510*/  @!P0 LDG.E.U16 R27, [R4.64] ;  /* 0x00000006041b8981 */ /* 0x000ea8000c1e1500 */
[----:B------:R0:W-:Y:S04]  /*9520*/  STL [R1+0x70c], R26 ;  /* 0x00070c1a01007387 */ /* 0x0001e80000100800 */
[----:B0-----:R-:W3:Y:S04]  /*9530*/  LDL.LU R26, [R1+0x5ec] ;  /* 0x0005ec00011a7983 */ /* 0x001ee80000300800 */
[----:B------:R0:W-:Y:S04]  /*9540*/  STL [R1+0x710], R25 ;  /* 0x0007101901007387 */ /* 0x0001e80000100800 */
[----:B0-----:R-:W3:Y:S04]  /*9550*/  LDL.LU R25, [R1+0x53c] ;  /* 0x00053c0001197983 */ /* 0x001ee80000300800 */
[----:B--2---:R0:W-:Y:S04]  /*9560*/  STL [R1+0x400], R27 ;  /* 0x0004001b01007387 */ /* 0x0041e80000100800 */
[----:B0-----:R-:W2:Y:S04]  /*9570*/  LDL.LU R27, [R1+0xb98] ;  /* 0x000b9800011b7983 */ /* 0x001ea80000300800 */
[----:B------:R-:W2:Y:S01]  /*9580*/  LDL R5, [R1+0x470] ;  /* 0x0004700001057983 */ /* 0x000ea20000100800 */
[----:B----4-:R-:W-:-:S03]  /*9590*/  IADD3 R4, P1, R24, R3, RZ ;  /* 0x0000000318047210 */ /* 0x010fc60007f3e0ff */
[----:B------:R0:W-:Y:S02]  /*95a0*/  STS.U16 [R0+0x400], R28 ;  /* 0x0004001c00007388 */ /* 0x0001e40000000400 */
[----:B0-----:R-:W-:Y:S02]  /*95b0*/  PRMT R28, RZ, 0x7610, R28 ;  /* 0x00007610ff1c7816 */ /* 0x001fe4000000001c */
[----:B------:R0:W-:Y:S04]  /*95c0*/  STS.U16 [R0+0x300], R22 ;  /* 0x0003001600007388 */ /* 0x0001e80000000400 */
[----:B------:R1:W-:Y:S01]  /*95d0*/  STL [R1+0x714], R24 ;  /* 0x0007141801007387 */ /* 0x0003e20000100800 */
[----:B0-----:R-:W-:-:S03]  /*95e0*/  PRMT R22, RZ, 0x7610, R22 ;  /* 0x00007610ff167816 */ /* 0x001fc60000000016 */
[----:B-1----:R-:W4:Y:S04]  /*95f0*/  LDL.LU R24, [R1+0x538] ;  /* 0x0005380001187983 */ /* 0x002f280000300800 */
        /* <DEDUP_REMOVED lines=13> */
[----:B------:R0:W-:Y:S04]  /*96d0*/  STS.U16 [R0], R19 ;  /* 0x0000001300007388 */ /* 0x0001e80000000400 */
        /* <DEDUP_REMOVED lines=98> */
[----:B------:R0:W-:Y:S04]  /*9d00*/  STS.U16 [R0+0xf00], R12 ;  /* 0x000f000c00007388 */ /* 0x0001e80000000400 */
[----:B------:R1:W-:Y:S01]  /*9d10*/  STL [R1+0x768], R24 ;  /* 0x0007681801007387 */ /* 0x0003e20000100800 */
[----:B0-----:R-:W-:-:S03]  /*9d20*/  PRMT R12, RZ, 0x7610, R12 ;  /* 0x00007610ff0c7816 */ /* 0x001fc6000000000c */
[----:B-1----:R-:W4:Y:S01]  /*9d30*/  LDL.LU R24, [R1+0x500] ;  /* 0x0005000001187983 */ /* 0x002f220000300800 */
        /* <DEDUP_REMOVED lines=14> */
[----:B------:R-:W3:Y:S01]  /*9e20*/  LDL R5, [R1+0x450] ;  /* 0x0004500001057983 */ /* 0x000ee20000100800 */
[----:B----4-:R-:W-:-:S02]  /*9e30*/  IADD3 R4, P1, R24, R3, RZ ;  /* 0x0000000318047210 */ /* 0x010fc40007f3e0ff */
[----:B--2---:R-:W-:-:S03]  /*9e40*/  PRMT R27, RZ, 0x7610, R27 ;  /* 0x00007610ff1b7816 */ /* 0x004fc6000000001b */
[----:B---3--:R-:W-:-:S05]  /*9e50*/  IMAD.X R5, R5, 0x1, R2, P1 ;  /* 0x0000000105057824 */ /* 0x008fca00008e0602 */
[----:B------:R0:W2:Y:S04]  /*9e60*/  @!P0 LDG.E.U16 R27, [R4.64] ;  /* 0x00000006041b8981 */ /* 0x0000a8000c1e1500 */
[----:B------:R1:W-:Y:S01]  /*9e70*/  STS.U16 [R0+0x1000], R13 ;  /* 0x0010000d00007388 */ /* 0x0003e20000000400 */
[----:B0-----:R-:W-:-:S03]  /*9e80*/  IADD3 R4, P1, R26, R3, RZ ;  /* 0x000000031a047210 */ /* 0x001fc60007f3e0ff */
[----:B------:R0:W-:Y:S01]  /*9e90*/  STL [R1+0x774], R24 ;  /* 0x0007741801007387 */ /* 0x0001e20000100800 */
[----:B-1----:R-:W-:Y:S01]  /*9ea0*/  PRMT R13, RZ, 0x7610, R13 ;  /* 0x00007610ff0d7816 */ /* 0x002fe2000000000d */
[----:B------:R-:W-:-:S05]  /*9eb0*/  IMAD.X R5, R25, 0x1, R2, P1 ;  /* 0x0000000119057824 */ /* 0x000fca00008e0602 */
[----:B------:R1:W3:Y:S04]  /*9ec0*/  @!P0 LDG.E.U16 R13, [R4.64] ;  /* 0x00000006040d8981 */ /* 0x0002e8000c1e1500 */
[----:B0-----:R-:W4:Y:S04]  /*9ed0*/  LDL.LU R24, [R1+0x4f8] ;  /* 0x0004f80001187983 */ /* 0x001f280000300800 */
[----:B--2---:R0:W-:Y:S04]  /*9ee0*/  STL [R1+0x40c], R27 ;  /* 0x00040c1b01007387 */ /* 0x0041e80000100800 */
[----:B0-----:R-:W2:Y:S04]  /*9ef0*/  LDL.LU R27, [R1+0xb90] ;  /* 0x000b9000011b7983 */ /* 0x001ea80000300800 */
[----:B------:R0:W-:Y:S04]  /*9f00*/  STL [R1+0x778], R26 ;  /* 0x0007781a01007387 */ /* 0x0001e80000100800 */
[----:B0-----:R-:W3:Y:S04]  /*9f10*/  LDL.LU R26, [R1+0x5c8] ;  /* 0x0005c800011a7983 */ /* 0x001ee80000300800 */
[----:B------:R0:W-:Y:S04]  /*9f20*/  STL [R1+0x77c], R25 ;  /* 0x00077c1901007387 */ /* 0x0001e80000100800 */
[----:B0-----:R-:W3:Y:S04]  /*9f30*/  LDL.LU R25, [R1+0x4f4] ;  /* 0x0004f40001197983 */ /* 0x001ee80000300800 */
[----:B-1----:R-:W3:Y:S01]  /*9f40*/  LDL R5, [R1+0x44c] ;  /* 0x00044c0001057983 */ /* 0x002ee20000100800 */
[----:B----4-:R-:W-:-:S02]  /*9f50*/  IADD3 R4, P1, R24, R3, RZ ;  /* 0x0000000318047210 */ /* 0x010fc40007f3e0ff */
[----:B--2---:R-:W-:-:S03]  /*9f60*/  PRMT R27, RZ, 0x7610, R27 ;  /* 0x00007610ff1b7816 */ /* 0x004fc6000000001b */
[----:B---3--:R-:W-:-:S05]  /*9f70*/  IMAD.X R5, R5, 0x1, R2, P1 ;  /* 0x0000000105057824 */ /* 0x008fca00008e0602 */
[----:B------:R-:W2:Y:S04]  /*9f80*/  @!P0 LDG.E.U16 R27, [R4.64] ;  /* 0x00000006041b8981 */ /* 0x000ea8000c1e1500 */
[----:B------:R0:W-:Y:S04]  /*9f90*/  STL [R1+0x780], R24 ;  /* 0x0007801801007387 */ /* 0x0001e80000100800 */
[----:B0-----:R-:W3:Y:S04]  /*9fa0*/  LDL.LU R24, [R1+0x4f0] ;  /* 0x0004f00001187983 */ /* 0x001ee80000300800 */
[----:B--2---:R0:W-:Y:S04]  /*9fb0*/  STL [R1+0x408], R27 ;  /* 0x0004081b01007387 */ /* 0x0041e80000100800 */
[----:B0-----:R-:W2:Y:S01]  /*9fc0*/  LDL.LU R27, [R1+0xb8c] ;  /* 0x000b8c00011b7983 */ /* 0x001ea20000300800 */
[----:B------:R-:W-:-:S05]  /*9fd0*/  IADD3 R4, P1, R26, R3, RZ ;  /* 0x000000031a047210 */ /* 0x000fca0007f3e0ff */
[----:B------:R-:W-:Y:S01]  /*9fe0*/  IMAD.X R5, R25, 0x1, R2, P1 ;  /* 0x0000000119057824 */ /* 0x000fe200008e0602 */
[----:B--2---:R-:W-:-:S06]  /*9ff0*/  PRMT R27, RZ, 0x7610, R27 ;  /* 0x00007610ff1b7816 */ /* 0x004fcc000000001b */
[----:B------:R-:W2:Y:S04]  /*a000*/  @!P0 LDG.E.U16 R27, [R4.64] ;  /* 0x00000006041b8981 */ /* 0x000ea8000c1e1500 */
[----:B------:R0:W-:Y:S04]  /*a010*/  STL [R1+0x784], R26 ;  /* 0x0007841a01007387 */ /* 0x0001e80000100800 */
[----:B0-----:R-:W4:Y:S04]  /*a020*/  LDL.LU R26, [R1+0x5c4] ;  /* 0x0005c400011a7983 */ /* 0x001f280000300800 */
[----:B------:R0:W-:Y:S04]  /*a030*/  STL [R1+0x788], R25 ;  /* 0x0007881901007387 */ /* 0x0001e80000100800 */
[----:B0-----:R-:W4:Y:S04]  /*a040*/  LDL.LU R25, [R1+0x4ec] ;  /* 0x0004ec0001197983 */ /* 0x001f280000300800 */
[----:B--2---:R0:W-:Y:S04]  /*a050*/  STL [R1+0x404], R27 ;  /* 0x0004041b01007387 */ /* 0x0041e80000100800 */
[----:B0-----:R-:W2:Y:S04]  /*a060*/  LDL.LU R27, [R1+0xb88] ;  /* 0x000b8800011b7983 */ /* 0x001ea80000300800 */
[----:B------:R-:W2:Y:S01]  /*a070*/  LDL R5, [R1+0x448] ;  /* 0x0004480001057983 */ /* 0x000ea20000100800 */
[----:B---3--:R-:W-:-:S03]  /*a080*/  IADD3 R4, P1, R24, R3, RZ ;  /* 0x0000000318047210 */ /* 0x008fc60007f3e0ff */
[----:B------:R0:W-:Y:S04]  /*a090*/  STS.U16 [R0+0x1400], R29 ;  /* 0x0014001d00007388 */ /* 0x0001e80000000400 */
[----:B------:R1:W-:Y:S01]  /*a0a0*/  STL [R1+0x78c], R24 ;  /* 0x00078c1801007387 */ /* 0x0003e20000100800 */
[----:B0-----:R-:W-:-:S03]  /*a0b0*/  PRMT R29, RZ, 0x7610, R29 ;  /* 0x00007610ff1d7816 */ /* 0x001fc6000000001d */
[----:B-1----:R-:W3:Y:S04]  /*a0c0*/  LDL.LU R24, [R1+0x4e8] ;  /* 0x0004e80001187983 */ /* 0x002ee80000300800 */
[----:B----4-:R0:W-:Y:S01]  /*a0d0*/  STL [R1+0x790], R26 ;  /* 0x0007901a01007387 */ /* 0x0101e20000100800 */
[----:B--2---:R-:W-:Y:S01]  /*a0e0*/  PRMT R27, RZ, 0x7610, R27 ;  /* 0x00007610ff1b7816 */ /* 0x004fe2000000001b */
[----:B------:R-:W-:-:S05]  /*a0f0*/  IMAD.X R5, R5, 0x1, R2, P1 ;  /* 0x0000000105057824 */ /* 0x000fca00008e0602 */
[----:B------:R1:W2:Y:S02]  /*a100*/  @!P0 LDG.E.U16 R27, [R4.64] ;  /* 0x00000006041b8981 */ /* 0x0002a4000c1e1500 */
[-C--:B-1----:R-:W-:Y:S02]  /*a110*/  IADD3 R4, P1, R26, R3.reuse, RZ ;  /* 0x000000031a047210 */ /* 0x082fe40007f3e0ff */
[----:B0-----:R-:W4:Y:S03]  /*a120*/  LDL.LU R26, [R1+0x5c0] ;  /* 0x0005c000011a7983 */ /* 0x001f260000300800 */
[----:B------:R-:W-:Y:S01]  /*a130*/  IMAD.X R5, R25, 0x1, R2, P1 ;  /* 0x0000000119057824 */ /* 0x000fe200008e0602 */
[----:B------:R0:W-:Y:S04]  /*a140*/  STL [R1+0x794], R25 ;  /* 0x0007941901007387 */ /* 0x0001e80000100800 */
[----:B------:R1:W2:Y:S04]  /*a150*/  @!P0 LDG.E.U16 R29, [R4.64] ;  /* 0x00000006041d8981 */ /* 0x0002a8000c1e1500 */
[----:B0-----:R-:W2:Y:S04]  /*a160*/  LDL.LU R25, [R1+0x4e4] ;  /* 0x0004e40001197983 */ /* 0x001ea80000300800 */
[----:B-1----:R-:W2:Y:S01]  /*a170*/  LDL R5, [R1+0x444] ;  /* 0x0004440001057983 */ /* 0x002ea20000100800 */
[----:B---3--:R-:W-:-:S03]  /*a180*/  IADD3 R4, P1, R24, R3, RZ ;  /* 0x0000000318047210 */ /* 0x008fc60007f3e0ff */
[----:B------:R0:W-:Y:S02]  /*a190*/  STS.U16 [R0+0x1600], R28 ;  /* 0x0016001c00007388 */ /* 0x0001e40000000400 */
[----:B0-----:R-:W-:Y:S02]  /*a1a0*/  PRMT R28, RZ, 0x7610, R28 ;  /* 0x00007610ff1c7816 */ /* 0x001fe4000000001c */
[----:B------:R0:W-:Y:S04]  /*a1b0*/  STS.U16 [R0+0x1300], R23 ;  /* 0x0013001700007388 */ /* 0x0001e80000000400 */
[----:B------:R1:W-:Y:S01]  /*a1c0*/  STL [R1+0x798], R24 ;  /* 0x0007981801007387 */ /* 0x0003e20000100800 */
[----:B0-----:R-:W-:-:S03]  /*a1d0*/  PRMT R23, RZ, 0x7610, R23 ;  /* 0x00007610ff177816 */ /* 0x001fc60000000017 */
[----:B-1----:R-:W3:Y:S04]  /*a1e0*/  LDL.LU R24, [R1+0x4e0] ;  /* 0x0004e00001187983 */ /* 0x002ee80000300800 */
[----:B----4-:R0:W-:Y:S01]  /*a1f0*/  STL [R1+0x79c], R26 ;  /* 0x00079c1a01007387 */ /* 0x0101e20000100800 */
[----:B--2---:R-:W-:-:S05]  /*a200*/  IMAD.X R5, R5, 0x1, R2, P1 ;  /* 0x0000000105057824 */ /* 0x004fca00008e0602 */
        /* <DEDUP_REMOVED lines=60> */
[----:B------:R0:W-:Y:S04]  /*a5d0*/  STS.U16 [R0+0x1100], R16 ;  /* 0x0011001000007388 */ /* 0x0001e80000000400 */
[----:B------:R1:W-:Y:S01]  /*a5e0*/  STL [R1+0x7c8], R24 ;  /* 0x0007c81801007387 */ /* 0x0003e20000100800 */
[----:B0-----:R-:W-:-:S03]  /*a5f0*/  PRMT R16, RZ, 0x7610, R16 ;  /* 0x00007610ff107816 */ /* 0x001fc60000000010 */
[----:B-1----:R-:W3:Y:S01]  /*a600*/  LDL.LU R24, [R1+0x4c0] ;  /* 0x0004c00001187983 */ /* 0x002ee20000300800 */
[----:B--2---:R-:W-:-:S05]  /*a610*/  IMAD.X R5, R5, 0x1, R2, P1 ;  /* 0x0000000105057824 */ /* 0x004fca00008e0602 */
[----:B------:R0:W2:Y:S04]  /*a620*/  @!P0 LDG.E.U16 R16, [R4.64] ;  /* 0x0000000604108981 */ /* 0x0000a8000c1e1500 */
[----:B0-----:R-:W2:Y:S01]  /*a630*/  LDL.LU R5, [R1+0x410] ;  /* 0x0004100001057983 */ /* 0x001ea20000300800 */
[----:B----4-:R-:W-:-:S03]  /*a640*/  IADD3 R4, P1, R26, R3, RZ ;  /* 0x000000031a047210 */ /* 0x010fc60007f3e0ff */
[----:B------:R0:W-:Y:S04]  /*a650*/  STS.U16 [R0+0x1c00], R15 ;  /* 0x001c000f00007388 */ /* 0x0001e80000000400 */
[----:B------:R1:W-:Y:S01]  /*a660*/  STL [R1+0x7cc], R26 ;  /* 0x0007cc1a01007387 */ /* 0x0003e20000100800 */
[----:B0-----:R-:W-:-:S03]  /*a670*/  PRMT R15, RZ, 0x7610, R15 ;  /* 0x00007610ff0f7816 */ /* 0x001fc6000000000f */
[----:B-1----:R-:W4:Y:S04]  /*a680*/  LDL.LU R26, [R1+0x5ac] ;  /* 0x0005ac00011a7983 */ /* 0x002f280000300800 */
[----:B------:R-:W-:Y:S04]  /*a690*/  STL [R1+0x7d0], R25 ;  /* 0x0007d01901007387 */ /* 0x000fe80000100800 */
[----:B--2---:R0:W-:Y:S02]  /*a6a0*/  STS.U16 [R0+0x2500], R5 ;  /* 0x0025000500007388 */ /* 0x0041e40000000400 */
[----:B0-----:R-:W-:-:S02]  /*a6b0*/  IMAD.X R5, R25, 0x1, R2, P1 ;  /* 0x0000000119057824 */ /* 0x001fc400008e0602 */
[----:B------:R-:W2:Y:S04]  /*a6c0*/  LDL.LU R25, [R1+0x4bc] ;  /* 0x0004bc0001197983 */ /* 0x000ea80000300800 */
[----:B------:R0:W2:Y:S04]  /*a6d0*/  @!P0 LDG.E.U16 R15, [R4.64] ;  /* 0x00000006040f8981 */ /* 0x0000a8000c1e1500 */
[----:B0-----:R-:W2:Y:S01]  /*a6e0*/  LDL.LU R5, [R1+0x40c] ;  /* 0x00040c0001057983 */ /* 0x001ea20000300800 */
[----:B---3--:R-:W-:-:S03]  /*a6f0*/  IADD3 R4, P1, R24, R3, RZ ;  /* 0x0000000318047210 */ /* 0x008fc60007f3e0ff */
[----:B--2---:R0:W-:Y:S04]  /*a700*/  STS.U16 [R0+0x2600], R5 ;  /* 0x0026000500007388 */ /* 0x0041e80000000400 */
[----:B0-----:R-:W2:Y:S04]  /*a710*/  LDL R5, [R1+0x430] ;  /* 0x0004300001057983 */ /* 0x001ea80000100800 */
[----:B------:R0:W-:Y:S02]  /*a720*/  STS.U16 [R0+0x1d00], R14 ;  /* 0x001d000e00007388 */ /* 0x0001e40000000400 */
[----:B0-----:R-:W-:-:S02]  /*a730*/  PRMT R14, RZ, 0x7610, R14 ;  /* 0x00007610ff0e7816 */ /* 0x001fc4000000000e */
        /* <DEDUP_REMOVED lines=13> */
[----:B-1----:R-:W2:Y:S01]  /*a810*/  LDL.LU R5, [R1+0x408] ;  /* 0x0004080001057983 */ /* 0x002ea20000300800 */
[----:B---3--:R-:W-:-:S03]  /*a820*/  IADD3 R4, P1, R24, R3, RZ ;  /* 0x0000000318047210 */ /* 0x008fc60007f3e0ff */
[----:B--2---:R0:W-:Y:S04]  /*a830*/  STS.U16 [R0+0x2800], R5 ;  /* 0x0028000500007388 */ /* 0x0041e80000000400 */
[----:B0-----:R-:W2:Y:S04]  /*a840*/  LDL R5, [R1+0x42c] ;  /* 0x00042c0001057983 */ /* 0x001ea80000100800 */
        /* <DEDUP_REMOVED lines=11> */
[----:B------:R-:W-:Y:S04]  /*a900*/  STS.U16 [R0+0x2a00], R27 ;  /* 0x002a001b00007388 */ /* 0x000fe80000000400 */
[----:B-1----:R-:W4:Y:S04]  /*a910*/  LDL.LU R26, [R1+0x5a4] ;  /* 0x0005a400011a7983 */ /* 0x002f280000300800 */
[----:B------:R-:W-:Y:S04]  /*a920*/  STL [R1+0x7e8], R25 ;  /* 0x0007e81901007387 */ /* 0x000fe80000100800 */
[----:B--2---:R0:W-:Y:S02]  /*a930*/  STS.U16 [R0+0x2900], R5 ;  /* 0x0029000500007388 */ /* 0x0041e40000000400 */
[----:B0-----:R-:W-:-:S02]  /*a940*/  IMAD.X R5, R25, 0x1, R2, P1 ;  /* 0x0000000119057824 */ /* 0x001fc400008e0602 */
[----:B------:R-:W2:Y:S04]  /*a950*/  LDL.LU R25, [R1+0x4ac] ;  /* 0x0004ac0001197983 */ /* 0x000ea80000300800 */
[----:B------:R0:W2:Y:S04]  /*a960*/  @!P0 LDG.E.U16 R11, [R4.64] ;  /* 0x00000006040b8981 */ /* 0x0000a8000c1e1500 */
[----:B------:R-:W2:Y:S04]  /*a970*/  LDL.LU R27, [R1+0xb84] ;  /* 0x000b8400011b7983 */ /* 0x000ea80000300800 */
[----:B0-----:R-:W2:Y:S01]  /*a980*/  LDL R5, [R1+0x428] ;  /* 0x0004280001057983 */ /* 0x001ea20000100800 */
[----:B---3--:R-:W-:-:S03]  /*a990*/  IADD3 R4, P1, R24, R3, RZ ;  /* 0x0000000318047210 */ /* 0x008fc60007f3e0ff */
[----:B------:R0:W-:Y:S04]  /*a9a0*/  STL [R1+0x7ec], R24 ;  /* 0x0007ec1801007387 */ /* 0x0001e80000100800 */
[----:B0-----:R-:W3:Y:S04]  /*a9b0*/  LDL.LU R24, [R1+0x4a8] ;  /* 0x0004a80001187983 */ /* 0x001ee80000300800 */
[----:B------:R0:W-:Y:S02]  /*a9c0*/  STS.U16 [R0+0x1f00], R10 ;  /* 0x001f000a00007388 */ /* 0x0001e40000000400 */
[----:B0-----:R-:W-:-:S02]  /*a9d0*/  PRMT R10, RZ, 0x7610, R10 ;  /* 0x00007610ff0a7816 */ /* 0x001fc4000000000a */
[----:B------:R0:W-:Y:S04]  /*a9e0*/  STS.U16 [R0+0x2b00], R29 ;  /* 0x002b001d00007388 */ /* 0x0001e80000000400 */
[----:B------:R-:W-:Y:S04]  /*a9f0*/  STS.U16 [R0+0x2c00], R28 ;  /* 0x002c001c00007388 */ /* 0x000fe80000000400 */
[----:B0-----:R-:W3:Y:S04]  /*aa00*/  LDL R29, [R1+0x420] ;  /* 0x00042000011d7983 */ /* 0x001ee80000100800 */
[----:B----4-:R-:W-:Y:S04]  /*aa10*/  STL [R1+0x7f0], R26 ;  /* 0x0007f01a01007387 */ /* 0x010fe80000100800 */
[----:B------:R0:W-:Y:S02]  /*aa20*/  STS.U16 [R0+0x2000], R9 ;  /* 0x0020000900007388 */ /* 0x0001e40000000400 */
[----:B0-----:R-:W-:Y:S01]  /*aa30*/  PRMT R9, RZ, 0x7610, R9 ;  /* 0x00007610ff097816 */ /* 0x001fe20000000009 */
[----:B--2---:R-:W-:-:S05]  /*aa40*/  IMAD.X R5, R5, 0x1, R2, P1 ;  /* 0x0000000105057824 */ /* 0x004fca00008e0602 */
[----:B------:R0:W2:Y:S02]  /*aa50*/  @!P0 LDG.E.U16 R10, [R4.64] ;  /* 0x00000006040a8981 */ /* 0x0000a4000c1e1500 */
[-C--:B0-----:R-:W-:Y:S02]  /*aa60*/  IADD3 R4, P1, R26, R3.reuse, RZ ;  /* 0x000000031a047210 */ /* 0x081fe40007f3e0ff */
[----:B------:R-:W4:Y:S03]  /*aa70*/  LDL.LU R26, [R1+0x5a0] ;  /* 0x0005a000011a7983 */ /* 0x000f260000300800 */
[----:B------:R-:W-:Y:S01]  /*aa80*/  IMAD.X R5, R25, 0x1, R2, P1 ;  /* 0x0000000119057824 */ /* 0x000fe200008e0602 */
[----:B------:R0:W-:Y:S04]  /*aa90*/  STL [R1+0x7f4], R25 ;  /* 0x0007f41901007387 */ /* 0x0001e80000100800 */
[----:B------:R3:W2:Y:S04]  /*aaa0*/  @!P0 LDG.E.U16 R9, [R4.64] ;  /* 0x0000000604098981 */ /* 0x0006a8000c1e1500 */
[----:B0-----:R-:W2:Y:S04]  /*aab0*/  LDL.LU R25, [R1+0x4a4] ;  /* 0x0004a40001197983 */ /* 0x001ea80000300800 */
[----:B------:R-:W2:Y:S01]  /*aac0*/  LDL R28, [R1+0x424] ;  /* 0x00042400011c7983 */ /* 0x000ea20000100800 */
[----:B---3--:R-:W-:-:S03]  /*aad0*/  IADD3 R4, P1, R24, R3, RZ ;  /* 0x0000000318047210 */ /* 0x008fc60007f3e0ff */
[----:B------:R0:W-:Y:S04]  /*aae0*/  STL [R1+0x7f8], R24 ;  /* 0x0007f81801007387 */ /* 0x0001e80000100800 */
[----:B0-----:R-:W3:Y:S04]  /*aaf0*/  LDL.LU R24, [R1+0x4a0] ;  /* 0x0004a00001187983 */ /* 0x001ee80000300800 */
[----:B------:R0:W-:Y:S02]  /*ab00*/  STS.U16 [R0+0x2100], R8 ;  /* 0x0021000800007388 */ /* 0x0001e40000000400 */
[----:B0-----:R-:W-:-:S02]  /*ab10*/  PRMT R8, RZ, 0x7610, R8 ;  /* 0x00007610ff087816 */ /* 0x001fc40000000008 */
[----:B------:R0:W-:Y:S02]  /*ab20*/  STS.U16 [R0+0x2200], R7 ;  /* 0x0022000700007388 */ /* 0x0001e40000000400 */
[----:B0-----:R-:W-:Y:S02]  /*ab30*/  PRMT R7, RZ, 0x7610, R7 ;  /* 0x00007610ff077816 */ /* 0x001fe40000000007 */
[----:B------:R0:W-:Y:S02]  /*ab40*/  STS.U16 [R0+0x2300], R6 ;  /* 0x0023000600007388 */ /* 0x0001e40000000400 */
[----:B0-----:R-:W-:Y:S02]  /*ab50*/  PRMT R6, RZ, 0x7610, R6 ;  /* 0x00007610ff067816 */ /* 0x001fe40000000006 */
[----:B------:R0:W-:Y:S01]  /*ab60*/  STS.U16 [R0+0x3f00], R27 ;  /* 0x003f001b00007388 */ /* 0x0001e20000000400 */
[----:B--2---:R-:W-:-:S03]  /*ab70*/  IMAD.X R5, R28, 0x1, R2, P1 ;  /* 0x000000011c057824 */ /* 0x004fc600008e0602 */
[----:B------:R-:W2:Y:S04]  /*ab80*/  LDL R28, [R1+0x624] ;  /* 0x00062400011c7983 */ /* 0x000ea80000100800 */
[----:B------:R4:W2:Y:S04]  /*ab90*/  @!P0 LDG.E.U16 R8, [R4.64] ;  /* 0x0000000604088981 */ /* 0x0008a8000c1e1500 */
[----:B0-----:R-:W2:Y:S01]  /*aba0*/  LDL.LU R27, [R1+0xb80] ;  /* 0x000b8000011b7983 */ /* 0x001ea20000300800 */
[----:B----4-:R-:W-:-:S05]  /*abb0*/  IADD3 R4, P1, R26, R3, RZ ;  /* 0x000000031a047210 */ /* 0x010fca0007f3e0ff */
[----:B------:R-:W-:-:S05]  /*abc0*/  IMAD.X R5, R25, 0x1, R2, P1 ;  /* 0x0000000119057824 */ /* 0x000fca00008e0602 */
[----:B------:R3:W4:Y:S02]  /*abd0*/  @!P0 LDG.E.U16 R7, [R4.64] ;  /* 0x0000000604078981 */ /* 0x000724000c1e1500 */
[----:B---3--:R-:W-:-:S05]  /*abe0*/  IADD3 R4, P1, R24, R3, RZ ;  /* 0x0000000318047210 */ /* 0x008fca0007f3e0ff */
[----:B------:R-:W-:-:S05]  /*abf0*/  IMAD.X R5, R29, 0x1, R2, P1 ;  /* 0x000000011d057824 */ /* 0x000fca00008e0602 */
[----:B------:R0:W3:Y:S04]  /*ac00*/  @!P0 LDG.E.U16 R6, [R4.64] ;  /* 0x0000000604068981 */ /* 0x0000e8000c1e1500 */
[----:B------:R-:W-:Y:S04]  /*ac10*/  STS.U16 [R0+0x2d00], R23 ;  /* 0x002d001700007388 */ /* 0x000fe80000000400 */
        /* <DEDUP_REMOVED lines=14> */
[----:B0-----:R-:W3:Y:S04]  /*ad00*/  LDL R5, [R1+0x62c] ;  /* 0x00062c0001057983 */ /* 0x001ee80000100800 */
[----:B------:R-:W3:Y:S04]  /*ad10*/  LDL R4, [R1+0x628] ;  /* 0x0006280001047983 */ /* 0x000ee80000100800 */
[----:B--2---:R-:W-:Y:S04]  /*ad20*/  STS.U16 [R0+0x3c00], R8 ;  /* 0x003c000800007388 */ /* 0x004fe80000000400 */
[----:B----4-:R-:W-:Y:S04]  /*ad30*/  STS.U16 [R0+0x3d00], R7 ;  /* 0x003d000700007388 */ /* 0x010fe80000000400 */
[----:B---3--:R0:W-:Y:S04]  /*ad40*/  STS.U16 [R0+0x3e00], R6 ;  /* 0x003e000600007388 */ /* 0x0081e80000000400 */
[----:B------:R-:W-:Y:S06]  /*ad50*/  BAR.SYNC.DEFER_BLOCKING 0x0 ;  /* 0x0000000000007b1d */ /* 0x000fec0000010000 */
[----:B0-----:R-:W2:Y:S04]  /*ad60*/  LDL R6, [R1+0x630] ;  /* 0x0006300001067983 */ /* 0x001ea80000100800 */
[----:B------:R-:W-:Y:S04]  /*ad70*/  STL.64 [R1+0xb18], R26 ;  /* 0x000b181a01007387 */ /* 0x000fe80000100a00 */
[----:B------:R0:W-:Y:S04]  /*ad80*/  STL.64 [R1+0xb10], R24 ;  /* 0x000b101801007387 */ /* 0x0001e80000100a00 */
[----:B------:R1:W-:Y:S04]  /*ad90*/  LDSM.16.M88.4 R20, [R27] ;  /* 0x000000001b14783b */ /* 0x0003e80000000200 */
[----:B0-----:R-:W3:Y:S04]  /*ada0*/  LDL.LU.64 R24, [R1+0x1e0] ;  /* 0x0001e00001187983 */ /* 0x001ee80000300a00 */
[----:B-1----:R-:W4:Y:S04]  /*adb0*/  LDL.LU.64 R26, [R1+0x1e8] ;  /* 0x0001e800011a7983 */ /* 0x002f280000300a00 */
[----:B------:R-:W0:Y:S04]  /*adc0*/  LDSM.16.MT88.4 R16, [R28+0x4000] ;  /* 0x004000001c10783b */ /* 0x000e280000004200 */
[----:B------:R-:W-:Y:S04]  /*add0*/  LDSM.16.MT88.4 R8, [R5+0x4000] ;  /* 0x004000000508783b */ /* 0x000fe80000004200 */
[----:B--2---:R-:W1:Y:S04]  /*ade0*/  LDSM.16.MT88.4 R12, [R6+0x4000] ;  /* 0x00400000060c783b */ /* 0x004e680000004200 */
[----:B------:R-:W2:Y:S04]  /*adf0*/  LDSM.16.MT88.4 R4, [R4+0x4000] ;  /* 0x004000000404783b */ /* 0x000ea80000004200 */
[----:B----4-:R-:W-:Y:S04]  /*ae00*/  STL.64 [R1+0xb28], R26 ;  /* 0x000b281a01007387 */ /* 0x010fe80000100a00 */
[----:B---3--:R3:W-:Y:S04]  /*ae10*/  STL.64 [R1+0xb20], R24 ;  /* 0x000b201801007387 */ /* 0x0087e80000100a00 */
[----:B---3--:R-:W3:Y:S04]  /*ae20*/  LDL.LU.64 R24, [R1+0x360] ;  /* 0x0003600001187983 */ /* 0x008ee80000300a00 */
[----:B------:R-:W4:Y:S04]  /*ae30*/  LDL.LU.64 R26, [R1+0x368] ;  /* 0x00036800011a7983 */ /* 0x000f280000300a00 */
        /* <DEDUP_REMOVED lines=18> */
[----:B---3--:R-:W0:Y:S04]  /*af60*/  LDL.LU.64 R24, [R1+0x3f0] ;  /* 0x0003f00001187983 */ /* 0x008e280000300a00 */
[----:B------:R-:W0:Y:S02]  /*af70*/  LDL.LU.64 R26, [R1+0x3f8] ;  /* 0x0003f800011a7983 */ /* 0x000e240000300a00 */
[----:B0-----:R-:W-:Y:S11]  /*af80*/  HMMA.16816.F32.BF16 R24, R16, R20, R24 ;  /* 0x000000141018723c */ /* 0x001ff60000041818 */
[----:B------:R-:W-:Y:S11]  /*af90*/  @!UPT UIADD3 URZ, URZ, URZ, URZ ;  /* 0x0000003f3f3ff290 */ /* 0x000ff6000fffe03f */
[----:B------:R-:W-:Y:S01]  /*afa0*/  @!UPT UIADD3 URZ, URZ, URZ, URZ ;  /* 0x0000003f3f3ff290 */ /* 0x000fe2000fffe03f */
[----:B------:R-:W-:Y:S01]  /*afb0*/  STL.64 [R1+0x3f0], R24 ;  /* 0x0003f01801007387 */ /* 0x000fe20000100a00 */
[----:B------:R-:W-:-:S03]  /*afc0*/  IMAD.MOV.U32 R28, RZ, RZ, R24 ;  /* 0x000000ffff1c7224 */ /* 0x000fc600078e0018 */
[----:B------:R0:W-:Y:S04]  /*afd0*/  STL.64 [R1+0x3f8], R26 ;  /* 0x0003f81a01007387 */ /* 0x0001e80000100a00 */
[----:B0-----:R-:W1:Y:S04]  /*afe0*/  LDL.LU.64 R26, [R1+0xb78] ;  /* 0x000b7800011a7983 */ /* 0x001e680000300a00 */
[----:B------:R-:W1:Y:S02]  /*aff0*/  LDL.LU.64 R24, [R1+0xb70] ;  /* 0x000b700001187983 */ /* 0x000e640000300a00 */
[-C--:B-1----:R-:W-:Y:S11]  /*b000*/  HMMA.16816.F32.BF16 R24, R12, R20.reuse, R24 ;  /* 0x000000140c18723c */ /* 0x082ff60000041818 */
[----:B------:R-:W-:Y:S11]  /*b010*/  @!UPT UIADD3 URZ, URZ, URZ, URZ ;  /* 0x0000003f3f3ff290 */ /* 0x000ff6000fffe03f */
[----:B------:R-:W-:Y:S01]  /*b020*/  @!UPT UIADD3 URZ, URZ, URZ, URZ ;  /* 0x0000003f3f3ff290 */ /* 0x000fe2000fffe03f */
[----:B------:R-:W-:Y:S04]  /*b030*/  STL.64 [R1+0x370], R24 ;  /* 0x0003701801007387 */ /* 0x000fe80000100a00 */
[----:B------:R0:W-:Y:S04]  /*b040*/  STL.64 [R1+0x378], R26 ;  /* 0x0003781a01007387 */ /* 0x0001e80000100a00 */
[----:B0-----:R-:W3:Y:S04]  /*b050*/  LDL.LU.64 R26, [R1+0xb68] ;  /* 0x000b6800011a7983 */ /* 0x001ee80000300a00 */
[----:B------:R-:W3:Y:S02]  /*b060*/  LDL.LU.64 R24, [R1+0xb60] ;  /* 0x000b600001187983 */ /* 0x000ee40000300a00 */
[-C--:B---3--:R-:W-:Y:S11]  /*b070*/  HMMA.16816.F32.BF16 R24, R8, R20.reuse, R24 ;  /* 0x000000140818723c */ /* 0x088ff60000041818 */
[----:B------:R-:W-:Y:S11]  /*b080*/  @!UPT UIADD3 URZ, URZ, URZ, URZ ;  /* 0x0000003f3f3ff290 */ /* 0x000ff6000fffe03f */
[----:B------:R-:W-:Y:S01]  /*b090*/  @!UPT UIADD3 URZ, URZ, URZ, URZ ;  /* 0x0000003f3f3ff290 */ /* 0x000fe2000fffe03f */
[----:B------:R-:W-:Y:S04]  /*b0a0*/  STL.64 [R1+0x1f0], R24 ;  /* 0x0001f01801007387 */ /* 0x000fe80000100a00 */
[----:B------:R0:W-:Y:S04]  /*b0b0*/  STL.64 [R1+0x1f8], R26 ;  /* 0x0001f81a01007387 */ /* 0x0001e80000100a00 */
[----:B0-----:R-:W2:Y:S04]  /*b0c0*/  LDL.LU.64 R26, [R1+0xb58] ;  /* 0x000b5800011a7983 */ /* 0x001ea80000300a00 */
[----:B------:R-:W2:Y:S02]  /*b0d0*/  LDL.LU.64 R24, [R1+0xb50] ;  /* 0x000b500001187983 */ /* 0x000ea40000300a00 */
[----:B--2---:R-:W-:Y:S11]  /*b0e0*/  HMMA.16816.F32.BF16 R24, R4, R20, R24 ;  /* 0x000000140418723c */ /* 0x004ff60000041818 */
        /* <DEDUP_REMOVED lines=9> */
[----:B------:R-:W-:Y:S01]  /*b180*/  STL.64 [R1+0x3e0], R24 ;  /* 0x0003e01801007387 */ /* 0x000fe20000100a00 */
[----:B------:R-:W-:-:S03]  /*b190*/  IMAD.MOV.U32 R29, RZ, RZ, R24 ;  /* 0x000000ffff1d7224 */ /* 0x000fc600078e0018 */
[----:B------:R0:W-:Y:S04]  /*b1a0*/  STL.64 [R1+0x3e8], R26 ;  /* 0x0003e81a01007387 */ /* 0x0001e80000100a00 */
[----:B0-----:R-:W2:Y:S04]  /*b1b0*/  LDL.LU.64 R26, [R1+0xb38] ;  /* 0x000b3800011a7983 */ /* 0x001ea80000300a00 */
[----:B------:R-:W2:Y:S02]  /*b1c0*/  LDL.LU.64 R24, [R1+0xb30] ;  /* 0x000b300001187983 */ /* 0x000ea40000300a00 */
[-C--:B--2---:R-:W-:Y:S11]  /*b1d0*/  HMMA.16816.F32.BF16 R24, R12, R22.reuse, R24 ;  /* 0x000000160c18723c */ /* 0x084ff60000041818 */
[----:B------:R-:W-:Y:S11]  /*b1e0*/  @!UPT UIADD3 URZ, URZ, URZ, URZ ;  /* 0x0000003f3f3ff290 */ /* 0x000ff6000fffe03f */
[----:B------:R-:W-:Y:S01]  /*b1f0*/  @!UPT UIADD3 URZ, URZ, URZ, URZ ;  /* 0x0000003f3f3ff290 */ /* 0x000fe2000fffe03f */
[----:B------:R-:W-:Y:S04]  /*b200*/  STL.64 [R1+0x360], R24 ;  /* 0x0003601801007387 */ /* 0x000fe80000100a00 */
[----:B------:R0:W-:Y:S04]  /*b210*/  STL.64 [R1+0x368], R26 ;  /* 0x0003681a01007387 */ /* 0x0001e80000100a00 */
[----:B0-----:R-:W2:Y:S04]  /*b220*/  LDL.LU.64 R26, [R1+0xb28] ;  /* 0x000b2800011a7983 */ /* 0x001ea80000300a00 */
[----:B------:R-:W2:Y:S04]  /*b230*/  LDL.LU.64 R24, [R1+0xb20] ;  /* 0x000b200001187983 */ /* 0x000ea80000300a00 */
[----:B------:R-:W-:Y:S04]  /*b240*/  STL.64 [R1+0xb08], R14 ;  /* 0x000b080e01007387 */ /* 0x000fe80000100a00 */
[----:B------:R0:W-:Y:S04]  /*b250*/  STL.64 [R1+0xb00], R12 ;  /* 0x000b000c01007387 */ /* 0x0001e80000100a00 */
[----:B0-----:R-:W3:Y:S04]  /*b260*/  LDL.LU.64 R12, [R1+0xe0] ;  /* 0x0000e000010c7983 */ /* 0x001ee80000300a00 */
[----:B------:R-:W3:Y:S01]  /*b270*/  LDL.LU.64 R14, [R1+0xe8] ;  /* 0x0000e800010e7983 */ /* 0x000ee20000300a00 */
[-C--:B--2---:R-:W-:Y:S11]  /*b280*/  HMMA.16816.F32.BF16 R24, R8, R22.reuse, R24 ;  /* 0x000000160818723c */ /* 0x084ff60000041818 */
[----:B------:R-:W-:Y:S11]  /*b290*/  @!UPT UIADD3 URZ, URZ, URZ, URZ ;  /* 0x0000003f3f3ff290 */ /* 0x000ff6000fffe03f */
[----:B------:R-:W-:Y:S01]  /*b2a0*/  @!UPT UIADD3 URZ, URZ, URZ, URZ ;  /* 0x0000003f3f3ff290 */ /* 0x000fe2000fffe03f */
[----:B------:R-:W-:Y:S04]  /*b2b0*/  STL.64 [R1+0x1e0], R24 ;  /* 0x0001e01801007387 */ /* 0x000fe80000100a00 */
[----:B------:R0:W-:Y:S04]  /*b2c0*/  STL.64 [R1+0x1e8], R26 ;  /* 0x0001e81a01007387 */ /* 0x0001e80000100a00 */
[----:B0-----:R-:W2:Y:S04]  /*b2d0*/  LDL.LU.64 R26, [R1+0xb18] ;  /* 0x000b1800011a7983 */ /* 0x001ea80000300a00 */
[----:B------:R-:W4:Y:S01]  /*b2e0*/  LDL.LU.64 R24, [R1+0xb10] ;  /* 0x000b100001187983 */ /* 0x000f220000300a00 */
[----:B---3--:R-:W-:Y:S03]  /*b2f0*/  HMMA.16816.F32.BF16 R12, R4, R22, R12 ;  /* 0x00000016040c723c */ /* 0x008fe6000004180c */
[----:B------:R-:W-:Y:S04]  /*b300*/  STL.64 [R1+0xaf8], R10 ;  /* 0x000af80a01007387 */ /* 0x000fe80000100a00 */
[----:B------:R-:W-:Y:S11]  /*b310*/  STL.64 [R1+0xaf0], R8 ;  /* 0x000af00801007387 */ /* 0x000ff60000100a00 */
[----:B------:R-:W-:Y:S05]  /*b320*/  @!UPT UIADD3 URZ, URZ, URZ, URZ ;  /* 0x0000003f3f3ff290 */ /* 0x000fea000fffe03f */
[----:B------:R0:W-:Y:S04]  /*b330*/  STL.64 [R1+0xe0], R12 ;  /* 0x0000e00c01007387 */ /* 0x0001e80000100a00 */
[----:B------:R1:W-:Y:S04]  /*b340*/  STL.64 [R1+0xe8], R14 ;  /* 0x0000e80e01007387 */ /* 0x0003e80000100a00 */
[----:B0-----:R-:W3:Y:S04]  /*b350*/  LDL.LU.64 R12, [R1+0x3d0] ;  /* 0x0003d000010c7983 */ /* 0x001ee80000300a00 */
[----:B-1----:R-:W3:Y:S04]  /*b360*/  LDL.LU.64 R14, [R1+0x3d8] ;  /* 0x0003d800010e7983 */ /* 0x002ee80000300a00 */
[----:B------:R-:W3:Y:S04]  /*b370*/  LDL.LU.64 R8, [R1+0x350] ;  /* 0x0003500001087983 */ /* 0x000ee80000300a00 */
[----:B------:R-:W3:Y:S04]  /*b380*/  LDL.LU.64 R10, [R1+0x358] ;  /* 0x00035800010a7983 */ /* 0x000ee80000300a00 */
[----:B------:R-:W-:Y:S04]  /*b390*/  STL.64 [R1+0xae8], R6 ;  /* 0x000ae80601007387 */ /* 0x000fe80000100a00 */
[----:B------:R0:W-:Y:S04]  /*b3a0*/  STL.64 [R1+0xae0], R4 ;  /* 0x000ae00401007387 */ /* 0x0001e80000100a00 */
[----:B0-----:R-:W3:Y:S04]  /*b3b0*/  LDL.LU.64 R4, [R1+0x1d0] ;  /* 0x0001d00001047983 */ /* 0x001ee80000300a00 */
[----:B------:R-:W3:Y:S04]  /*b3c0*/  LDL.LU.64 R6, [R1+0x1d8] ;  /* 0x0001d80001067983 */ /* 0x000ee80000300a00 */
[----:B--2---:R-:W-:Y:S04]  /*b3d0*/  STL.64 [R1+0xaa8], R26 ;  /* 0x000aa81a01007387 */ /* 0x004fe80000100a00 */
[----:B----4-:R0:W-:Y:S04]  /*b3e0*/  STL.64 [R1+0xaa0], R24 ;  /* 0x000aa01801007387 */ /* 0x0101e80000100a00 */
[----:B------:R1:W3:Y:S04]  /*b3f0*/  LDSM.16.M88.4 R20, [R27+0x800] ;  /* 0x000800001b14783b */ /* 0x0002e80000000200 */
[----:B0-----:R-:W2:Y:S04]  /*b400*/  LDL.LU.64 R24, [R1+0x1c0] ;  /* 0x0001c00001187983 */ /* 0x001ea80000300a00 */
[----:B-1----:R-:W4:Y:S04]  /*b410*/  LDL.LU.64 R26, [R1+0x1c8] ;  /* 0x0001c800011a7983 */ /* 0x002f280000300a00 */
[----:B----4-:R-:W-:Y:S04]  /*b420*/  STL.64 [R1+0xab8], R26 ;  /* 0x000ab81a01007387 */ /* 0x010fe80000100a00 */
[----:B--2---:R0:W-:Y:S04]  /*b430*/  STL.64 [R1+0xab0], R24 ;  /* 0x000ab01801007387 */ /* 0x0041e80000100a00 */
[----:B0-----:R-:W2:Y:S04]  /*b440*/  LDL.LU.64 R24, [R1+0x340] ;  /* 0x0003400001187983 */ /* 0x001ea80000300a00 */
[----:B------:R-:W4:Y:S01]  /*b450*/  LDL.LU.64 R26, [R1+0x348] ;  /* 0x00034800011a7983 */ /* 0x000f220000300a00 */
[-C--:B---3--:R-:W-:Y:S03]  /*b460*/  HMMA.16816.F32.BF16 R12, R16, R20.reuse, R12 ;  /* 0x00000014100c723c */ /* 0x088fe6000004180c */
[----:B----4-:R-:W-:Y:S04]  /*b470*/  STL.64 [R1+0xac8], R26 ;  /* 0x000ac81a01007387 */ /* 0x010fe80000100a00 */
[----:B--2---:R0:W-:Y:S04]  /*b480*/  STL.64 [R1+0xac0], R24 ;  /* 0x000ac01801007387 */ /* 0x0041e80000100a00 */
[----:B0-----:R-:W2:Y:S04]  /*b490*/  LDL.LU.64 R24, [R1+0x3c0] ;  /* 0x0003c00001187983 */ /* 0x001ea80000300a00 */
[----:B------:R-:W3:Y:S04]  /*b4a0*/  LDL.LU.64 R26, [R1+0x3c8] ;  /* 0x0003c800011a7983 */ /* 0x000ee80000300a00 */
[----:B---3--:R-:W-:Y:S04]  /*b4b0*/  STL.64 [R1+0xad8], R26 ;  /* 0x000ad81a01007387 */ /* 0x008fe80000100a00 */
[----:B--2---:R0:W-:Y:S04]  /*b4c0*/  STL.64 [R1+0xad0], R24 ;  /* 0x000ad01801007387 */ /* 0x0041e80000100a00 */
[----:B0-----:R-:W2:Y:S04]  /*b4d0*/  LDL.LU.64 R24, [R1+0xd0] ;  /* 0x0000d00001187983 */ /* 0x001ea80000300a00 */
[----:B------:R-:W2:Y:S04]  /*b4e0*/  LDL.LU.64 R26, [R1+0xd8] ;  /* 0x0000d800011a7983 */ /* 0x000ea80000300a00 */
        /* <DEDUP_REMOVED lines=400> */
[----:B------:R-:W4:Y:S04]  /*cdf0*/  LDL.LU.64 R26, [R1+0x128] ;  /* 0x00012800011a7983 */ /* 0x000f280000300a00 */
        /* <DEDUP_REMOVED lines=63> */
[----:B--2---:R-:W-:Y:S11]  /*d1f0*/  HMMA.16816.F32.BF16 R24, R4, R22, R24 ;  /* 0x000000160418723c */ /* 0x004ff60000041818 */
[----:B------:R-:W-:Y:S11]  /*d200*/  @!UPT UIADD3 URZ, URZ, URZ, URZ ;  /* 0x0000003f3f3ff290 */ /* 0x000ff6000fffe03f */
[----:B------:R-:W-:Y:S01]  /*d210*/  @!UPT UIADD3 URZ, URZ, URZ, URZ ;  /* 0x0000003f3f3ff290 */ /* 0x000fe2000fffe03f */
[----:B------:R-:W-:Y:S04]  /*d220*/  STL.64 [R1+0x20], R24 ;  /* 0x0000201801007387 */ /* 0x000fe80000100a00 */
[----:B------:R0:W-:Y:S04]  /*d230*/  STL.64 [R1+0x28], R26 ;  /* 0x0000281a01007387 */ /* 0x0001e80000100a00 */
[----:B0-----:R-:W2:Y:S04]  /*d240*/  LDL.LU.64 R26, [R1+0x868] ;  /* 0x00086800011a7983 */ /* 0x001ea80000300a00 */
[----:B------:R-:W4:Y:S04]  /*d250*/  LDL.LU.64 R24, [R1+0x860] ;  /* 0x0008600001187983 */ /* 0x000f280000300a00 */
[----:B------:R-:W-:Y:S04]  /*d260*/  STL.64 [R1+0x828], R6 ;  /* 0x0008280601007387 */ /* 0x000fe80000100a00 */
[----:B------:R0:W-:Y:S04]  /*d270*/  STL.64 [R1+0x820], R4 ;  /* 0x0008200401007387 */ /* 0x0001e80000100a00 */
[----:B0-----:R-:W3:Y:S04]  /*d280*/  LDL.LU.64 R4, [R1+0x290] ;  /* 0x0002900001047983 */ /* 0x001ee80000300a00 */
[----:B------:R-:W3:Y:S04]  /*d290*/  LDL.LU.64 R6, [R1+0x298] ;  /* 0x0002980001067983 */ /* 0x000ee80000300a00 */
[----:B--2---:R-:W3:Y:S04]  /*d2a0*/  LDSM.16.M88.4 R20, [R27+0x3800] ;  /* 0x003800001b14783b */ /* 0x004ee80000000200 */
[----:B------:R0:W-:Y:S04]  /*d2b0*/  STL.64 [R1+0x808], R26 ;  /* 0x0008081a01007387 */ /* 0x0001e80000100a00 */
[----:B0-----:R-:W2:Y:S04]  /*d2c0*/  LDL.LU R26, [R1+0x598] ;  /* 0x00059800011a7983 */ /* 0x001ea80000300800 */
[----:B------:R-:W2:Y:S01]  /*d2d0*/  LDL.LU R27, [R1+0x61c] ;  /* 0x00061c00011b7983 */ /* 0x000ea20000300800 */
[C---:B---3--:R-:W-:Y:S08]  /*d2e0*/  HMMA.16816.F32.BF16 R8, R16.reuse, R22, R8 ;  /* 0x000000161008723c */ /* 0x048ff00000041808 */
[----:B------:R-:W-:Y:S01]  /*d2f0*/  HMMA.16816.F32.BF16 R4, R16, R20, R4 ;  /* 0x000000141004723c */ /* 0x000fe20000041804 */
[----:B----4-:R-:W-:Y:S11]  /*d300*/  STL.64 [R1+0x800], R24 ;  /* 0x0008001801007387 */ /* 0x010ff60000100a00 */
[----:B------:R-:W-:Y:S03]  /*d310*/  @!UPT UIADD3 URZ, URZ, URZ, URZ ;  /* 0x0000003f3f3ff290 */ /* 0x000fe6000fffe03f */
[----:B------:R0:W-:Y:S04]  /*d320*/  STL.64 [R1+0x280], R8 ;  /* 0x0002800801007387 */ /* 0x0001e80000100a00 */
[----:B------:R1:W-:Y:S04]  /*d330*/  STL.64 [R1+0x288], R10 ;  /* 0x0002880a01007387 */ /* 0x0003e80000100a00 */
[----:B------:R-:W-:Y:S04]  /*d340*/  STL.64 [R1+0x290], R4 ;  /* 0x0002900401007387 */ /* 0x000fe80000100a00 */
[----:B------:R-:W-:Y:S04]  /*d350*/  STL.64 [R1+0x298], R6 ;  /* 0x0002980601007387 */ /* 0x000fe80000100a00 */
[----:B0-----:R-:W3:Y:S04]  /*d360*/  LDL.LU.64 R8, [R1+0x200] ;  /* 0x0002000001087983 */ /* 0x001ee80000300a00 */
[----:B-1----:R-:W4:Y:S04]  /*d370*/  LDL.LU.64 R10, [R1+0x208] ;  /* 0x00020800010a7983 */ /* 0x002f280000300a00 */
[----:B----4-:R-:W-:Y:S04]  /*d380*/  STL.64 [R1+0x858], R10 ;  /* 0x0008580a01007387 */ /* 0x010fe80000100a00 */
[----:B---3--:R0:W-:Y:S04]  /*d390*/  STL.64 [R1+0x850], R8 ;  /* 0x0008500801007387 */ /* 0x0081e80000100a00 */
[----:B0-----:R-:W3:Y:S04]  /*d3a0*/  LDL.LU.64 R8, [R1+0x210] ;  /* 0x0002100001087983 */ /* 0x001ee80000300a00 */
[----:B------:R-:W3:Y:S04]  /*d3b0*/  LDL.LU.64 R10, [R1+0x218] ;  /* 0x00021800010a7983 */ /* 0x000ee80000300a00 */
[----:B------:R-:W4:Y:S04]  /*d3c0*/  LDL.LU.64 R4, [R1+0x100] ;  /* 0x0001000001047983 */ /* 0x000f280000300a00 */
[----:B------:R-:W3:Y:S01]  /*d3d0*/  LDL.LU.64 R6, [R1+0x108] ;  /* 0x0001080001067983 */ /* 0x000ee20000300a00 */
[----:B--2---:R-:W-:-:S02]  /*d3e0*/  IMAD.MOV.U32 R17, RZ, RZ, R26 ;  /* 0x000000ffff117224 */ /* 0x004fc400078e001a */
[----:B------:R-:W-:Y:S01]  /*d3f0*/  IMAD.MOV.U32 R18, RZ, RZ, R27 ;  /* 0x000000ffff127224 */ /* 0x000fe200078e001b */
[----:B---3--:R-:W-:Y:S04]  /*d400*/  STL.64 [R1+0x838], R6 ;  /* 0x0008380601007387 */ /* 0x008fe80000100a00 */
[----:B----4-:R0:W-:Y:S04]  /*d410*/  STL.64 [R1+0x830], R4 ;  /* 0x0008300401007387 */ /* 0x0101e80000100a00 */
[----:B0-----:R-:W2:Y:S04]  /*d420*/  LDL.LU.64 R4, [R1+0x110] ;  /* 0x0001100001047983 */ /* 0x001ea80000300a00 */
[----:B------:R-:W2:Y:S04]  /*d430*/  LDL.LU.64 R6, [R1+0x118] ;  /* 0x0001180001067983 */ /* 0x000ea80000300a00 */
[----:B------:R-:W3:Y:S04]  /*d440*/  LDL.LU.64 R24, [R1] ;  /* 0x0000000001187983 */ /* 0x000ee80000300a00 */
[----:B------:R-:W4:Y:S01]  /*d450*/  LDL.LU.64 R26, [R1+0x8] ;  /* 0x00000800011a7983 */ /* 0x000f220000300a00 */
[C---:B------:R-:W-:Y:S11]  /*d460*/  HMMA.16816.F32.BF16 R8, R12.reuse, R20, R8 ;  /* 0x000000140c08723c */ /* 0x040ff60000041808 */
[----:B------:R-:W-:Y:S11]  /*d470*/  @!UPT UIADD3 URZ, URZ, URZ, URZ ;  /* 0x0000003f3f3ff290 */ /* 0x000ff6000fffe03f */
[----:B------:R-:W-:Y:S02]  /*d480*/  @!UPT UIADD3 URZ, URZ, URZ, URZ ;  /* 0x0000003f3f3ff290 */ /* 0x000fe4000fffe03f */
[----:B------:R-:W-:Y:S01]  /*d490*/  IMAD.MOV.U32 R16, RZ, RZ, R11 ;  /* 0x000000ffff107224 */ /* 0x000fe200078e000b */
[----:B----4-:R-:W-:Y:S04]  /*d4a0*/  STL.64 [R1+0x818], R26 ;  /* 0x0008181a01007387 */ /* 0x010fe80000100a00 */
[----:B---3--:R0:W-:Y:S04]  /*d4b0*/  STL.64 [R1+0x810], R24 ;  /* 0x0008101801007387 */ /* 0x0081e80000100a00 */
[----:B0-----:R-:W3:Y:S04]  /*d4c0*/  LDL.LU.64 R24, [R1+0x10] ;  /* 0x0000100001187983 */ /* 0x001ee80000300a00 */
[----:B------:R-:W3:Y:S04]  /*d4d0*/  LDL.LU.64 R26, [R1+0x18] ;  /* 0x00001800011a7983 */ /* 0x000ee80000300a00 */
[----:B------:R-:W-:Y:S04]  /*d4e0*/  STL.64 [R1+0x210], R8 ;  /* 0x0002100801007387 */ /* 0x000fe80000100a00 */
[----:B------:R0:W-:Y:S04]  /*d4f0*/  STL.64 [R1+0x218], R10 ;  /* 0x0002180a01007387 */ /* 0x0001e80000100a00 */
[----:B0-----:R-:W4:Y:S04]  /*d500*/  LDL.LU.64 R10, [R1+0x858] ;  /* 0x00085800010a7983 */ /* 0x001f280000300a00 */
[----:B------:R-:W4:Y:S02]  /*d510*/  LDL.LU.64 R8, [R1+0x850] ;  /* 0x0008500001087983 */ /* 0x000f240000300a00 */
[----:B----4-:R-:W-:Y:S11]  /*d520*/  HMMA.16816.F32.BF16 R8, R12, R22, R8 ;  /* 0x000000160c08723c */ /* 0x010ff60000041808 */
[----:B------:R-:W-:Y:S11]  /*d530*/  @!UPT UIADD3 URZ, URZ, URZ, URZ ;  /* 0x0000003f3f3ff290 */ /* 0x000ff6000fffe03f */
[----:B------:R-:W-:Y:S01]  /*d540*/  @!UPT UIADD3 URZ, URZ, URZ, URZ ;  /* 0x0000003f3f3ff290 */ /* 0x000fe2000fffe03f */
[----:B------:R-:W-:Y:S01]  /*d550*/  STL.64 [R1+0x200], R8 ;  /* 0x0002000801007387 */ /* 0x000fe20000100a00 */
[----:B------:R-:W-:-:S03]  /*d560*/  IMAD.MOV.U32 R12, RZ, RZ, R11 ;  /* 0x000000ffff0c7224 */ /* 0x000fc600078e000b */
[----:B------:R0:W-:Y:S04]  /*d570*/  STL.64 [R1+0x208], R10 ;  /* 0x0002080a01007387 */ /* 0x0001e80000100a00 */
[----:B0-----:R-:W2:Y:S04]  /*d580*/  LDL.LU.64 R10, [R1+0x848] ;  /* 0x00084800010a7983 */ /* 0x001ea80000300a00 */
[----:B------:R-:W2:Y:S04]  /*d590*/  LDL.LU.64 R8, [R1+0x840] ;  /* 0x0008400001087983 */ /* 0x000ea80000300a00 */
[----:B------:R-:W4:Y:S04]  /*d5a0*/  LDL.LU R13, [R1+0x420] ;  /* 0x00042000010d7983 */ /* 0x000f280000300800 */
[----:B------:R-:W3:Y:S01]  /*d5b0*/  LDL.LU R14, [R1+0x424] ;  /* 0x00042400010e7983 */ /* 0x000ee20000300800 */
[C---:B--2---:R-:W-:Y:S11]  /*d5c0*/  HMMA.16816.F32.BF16 R4, R8.reuse, R20, R4 ;  /* 0x000000140804723c */ /* 0x044ff60000041804 */
        /* <DEDUP_REMOVED lines=12> */
[----:B0-----:R-:W3:Y:S04]  /*d690*/  LDL.LU.64 R6, [R1+0x828] ;  /* 0x0008280001067983 */ /* 0x001ee80000300a00 */
[----:B------:R-:W3:Y:S04]  /*d6a0*/  LDL.LU.64 R4, [R1+0x820] ;  /* 0x0008200001047983 */ /* 0x000ee80000300a00 */
[----:B------:R-:W2:Y:S04]  /*d6b0*/  LDL.LU R11, [R1+0x59c] ;  /* 0x00059c00010b7983 */ /* 0x000ea80000300800 */
[----:B------:R-:W2:Y:S01]  /*d6c0*/  LDL.LU R15, [R1+0x428] ;  /* 0x00042800010f7983 */ /* 0x000ea20000300800 */
[----:B---3--:R-:W-:Y:S11]  /*d6d0*/  HMMA.16816.F32.BF16 R24, R4, R20, R24 ;  /* 0x000000140418723c */ /* 0x008ff60000041818 */
[----:B------:R-:W-:Y:S11]  /*d6e0*/  @!UPT UIADD3 URZ, URZ, URZ, URZ ;  /* 0x0000003f3f3ff290 */ /* 0x000ff6000fffe03f */
[----:B------:R-:W-:Y:S01]  /*d6f0*/  @!UPT UIADD3 URZ, URZ, URZ, URZ ;  /* 0x0000003f3f3ff290 */ /* 0x000fe2000fffe03f */
[----:B------:R-:W-:Y:S01]  /*d700*/  STL.64 [R1+0x10], R24 ;  /* 0x0000101801007387 */ /* 0x000fe20000100a00 */
[----:B------:R-:W-:-:S03]  /*d710*/  IMAD.MOV.U32 R10, RZ, RZ, R27 ;  /* 0x000000ffff0a7224 */ /* 0x000fc600078e001b */
[----:B------:R0:W-:Y:S04]  /*d720*/  STL.64 [R1+0x18], R26 ;  /* 0x0000181a01007387 */ /* 0x0001e80000100a00 */
[----:B0-----:R-:W3:Y:S04]  /*d730*/  LDL.LU.64 R26, [R1+0x818] ;  /* 0x00081800011a7983 */ /* 0x001ee80000300a00 */
[----:B------:R-:W3:Y:S04]  /*d740*/  LDL.LU.64 R24, [R1+0x810] ;  /* 0x0008100001187983 */ /* 0x000ee80000300a00 */
[----:B------:R-:W2:Y:S01]  /*d750*/  LDL.LU R21, [R1+0x49c] ;  /* 0x00049c0001157983 */ /* 0x000ea20000300800 */
[----:B---3--:R-:W-:Y:S11]  /*d760*/  HMMA.16816.F32.BF16 R24, R4, R22, R24 ;  /* 0x000000160418723c */ /* 0x008ff60000041818 */
[----:B------:R-:W-:Y:S11]  /*d770*/  @!UPT UIADD3 URZ, URZ, URZ, URZ ;  /* 0x0000003f3f3ff290 */ /* 0x000ff6000fffe03f */
[----:B------:R-:W-:Y:S01]  /*d780*/  @!UPT UIADD3 URZ, URZ, URZ, URZ ;  /* 0x0000003f3f3ff290 */ /* 0x000fe2000fffe03f */
[----:B------:R-:W-:Y:S01]  /*d790*/  STL.64 [R1], R24 ;  /* 0x0000001801007387 */ /* 0x000fe20000100a00 */
[----:B------:R-:W-:-:S03]  /*d7a0*/  IMAD.MOV.U32 R9, RZ, RZ, R27 ;  /* 0x000000ffff097224 */ /* 0x000fc600078e001b */
[----:B------:R0:W-:Y:S04]  /*d7b0*/  STL.64 [R1+0x8], R26 ;  /* 0x0000081a01007387 */ /* 0x0001e80000100a00 */
[----:B0-----:R-:W3:Y:S04]  /*d7c0*/  LDL.LU.64 R26, [R1+0x808] ;  /* 0x00080800011a7983 */ /* 0x001ee80000300a00 */
[----:B------:R-:W3:Y:S01]  /*d7d0*/  LDL.LU.64 R24, [R1+0x800] ;  /* 0x0008000001187983 */ /* 0x000ee20000300a00 */
[----:B------:R-:W-:Y:S02]  /*d7e0*/  IMAD.MOV.U32 R19, RZ, RZ, c[0x0][0x18c] ;  /* 0x00006300ff137624 */ /* 0x000fe400078e00ff */
[----:B--2---:R-:W-:-:S02]  /*d7f0*/  IMAD.MOV.U32 R4, RZ, RZ, R11 ;  /* 0x000000ffff047224 */ /* 0x004fc400078e000b */
[----:B------:R-:W-:Y:S02]  /*d800*/  IMAD.SHL.U32 R19, R19, 0x10, RZ ;  /* 0x0000001013137824 */ /* 0x000fe400078e00ff */
[----:B------:R-:W-:-:S04]  /*d810*/  IMAD.MOV.U32 R5, RZ, RZ, R21 ;  /* 0x000000ffff057224 */ /* 0x000fc800078e0015 */
[----:B------:R-:W-:-:S05]  /*d820*/  IMAD.WIDE R4, R19, 0x2, R4 ;  /* 0x0000000213047825 */ /* 0x000fca00078e0204 */
[----:B------:R3:W-:Y:S04]  /*d830*/  STL [R1+0x59c], R4 ;  /* 0x00059c0401007387 */ /* 0x0007e80000100800 */
[----:B------:R-:W2:Y:S04]  /*d840*/  LDL.LU R11, [R1+0x42c] ;  /* 0x00042c00010b7983 */ /* 0x000ea80000300800 */
[----:B------:R4:W-:Y:S01]  /*d850*/  STL [R1+0x49c], R5 ;  /* 0x00049c0501007387 */ /* 0x0009e20000100800 */
[----:B---3--:R-:W-:-:S03]  /*d860*/  IMAD.MOV.U32 R4, RZ, RZ, R24 ;  /* 0x000000ffff047224 */ /* 0x008fc600078e0018 */
[----:B------:R-:W3:Y:S01]  /*d870*/  LDL.LU R24, [R1+0x7f8] ;  /* 0x0007f80001187983 */ /* 0x000ee20000300800 */
[----:B------:R-:W-:-:S03]  /*d880*/  IMAD.MOV.U32 R7, RZ, RZ, R25 ;  /* 0x000000ffff077224 */ /* 0x000fc600078e0019 */
[----:B------:R-:W2:Y:S01]  /*d890*/  LDL.LU R25, [R1+0x7f4] ;  /* 0x0007f40001197983 */ /* 0x000ea20000300800 */
[----:B------:R-:W-:-:S03]  /*d8a0*/  IMAD.MOV.U32 R6, RZ, RZ, R26 ;  /* 0x000000ffff067224 */ /* 0x000fc600078e001a */
[----:B------:R-:W2:Y:S01]  /*d8b0*/  LDL.LU R26, [R1+0x7f0] ;  /* 0x0007f000011a7983 */ /* 0x000ea20000300800 */
[----:B----4-:R-:W-:Y:S02]  /*d8c0*/  IMAD.MOV.U32 R5, RZ, RZ, R13 ;  /* 0x000000ffff057224 */ /* 0x010fe400078e000d */
[----:B------:R-:W-:-:S04]  /*d8d0*/  IMAD.WIDE R6, R19, 0x2, R6 ;  /* 0x0000000213067825 */ /* 0x000fc800078e0206 */
[----:B------:R-:W-:-:S05]  /*d8e0*/  IMAD.WIDE R4, R19, 0x2, R4 ;  /* 0x0000000213047825 */ /* 0x000fca00078e0204 */
[----:B------:R3:W-:Y:S04]  /*d8f0*/  STL [R1+0x4a0], R4 ;  /* 0x0004a00401007387 */ /* 0x0007e80000100800 */
[----:B------:R-:W-:Y:S04]  /*d900*/  STL [R1+0x420], R5 ;  /* 0x0004200501007387 */ /* 0x000fe80000100800 */
[----:B------:R-:W-:Y:S04]  /*d910*/  STL [R1+0x5a0], R6 ;  /* 0x0005a00601007387 */ /* 0x000fe80000100800 */
[----:B------:R-:W4:Y:S04]  /*d920*/  LDL.LU R13, [R1+0x430] ;  /* 0x00043000010d7983 */ /* 0x000f280000300800 */
[----:B------:R2:W-:Y:S01]  /*d930*/  STL [R1+0x4a4], R7 ;  /* 0x0004a40701007387 */ /* 0x0005e20000100800 */
[----:B---3--:R-:W-:-:S03]  /*d940*/  IMAD.MOV.U32 R4, RZ, RZ, R24 ;  /* 0x000000ffff047224 */ /* 0x008fc600078e0018 */
[----:B------:R-:W3:Y:S01]  /*d950*/  LDL.LU R24, [R1+0x7ec] ;  /* 0x0007ec0001187983 */ /* 0x000ee20000300800 */
[----:B--2---:R-:W-:-:S03]  /*d960*/  IMAD.MOV.U32 R7, RZ, RZ, R25 ;  /* 0x000000ffff077224 */ /* 0x004fc600078e0019 */
[----:B------:R-:W2:Y:S01]  /*d970*/  LDL.LU R25, [R1+0x7e8] ;  /* 0x0007e80001197983 */ /* 0x000ea20000300800 */
[----:B------:R-:W-:-:S03]  /*d980*/  IMAD.MOV.U32 R6, RZ, RZ, R26 ;  /* 0x000000ffff067224 */ /* 0x000fc600078e001a */
[----:B------:R-:W4:Y:S01]  /*d990*/  LDL.LU R26, [R1+0x7e4] ;  /* 0x0007e400011a7983 */ /* 0x000f220000300800 */
[----:B------:R-:W-:Y:S02]  /*d9a0*/  IMAD.MOV.U32 R5, RZ, RZ, R14 ;  /* 0x000000ffff057224 */ /* 0x000fe400078e000e */
        /* <DEDUP_REMOVED lines=11> */
[----:B----4-:R-:W-:-:S03]  /*da60*/  IMAD.MOV.U32 R6, RZ, RZ, R26 ;  /* 0x000000ffff067224 */ /* 0x010fc600078e001a */
        /* <DEDUP_REMOVED lines=309> */
[----:B------:R-:W-:-:S04]  /*edc0*/  IMAD.MOV.U32 R5, RZ, RZ, R13 ;  /* 0x000000ffff057224 */ /* 0x000fc800078e000d */
[----:B------:R-:W-:-:S04]  /*edd0*/  IMAD.WIDE R4, R19, 0x2, R4 ;  /* 0x0000000213047825 */ /* 0x000fc800078e0204 */
[----:B------:R-:W-:Y:S01]  /*ede0*/  IMAD.WIDE R6, R19, 0x2, R6 ;  /* 0x0000000213067825 */ /* 0x000fe200078e0206 */
[----:B------:R3:W-:Y:S04]  /*edf0*/  STL [R1+0x560], R4 ;  /* 0x0005600401007387 */ /* 0x0007e80000100800 */
[----:B------:R-:W-:Y:S04]  /*ee00*/  STL [R1+0x480], R5 ;  /* 0x0004800501007387 */ /* 0x000fe80000100800 */
[----:B------:R-:W4:Y:S04]  /*ee10*/  LDL.LU R13, [R1+0x490] ;  /* 0x00049000010d7983 */ /* 0x000f280000300800 */
[----:B------:R-:W-:Y:S04]  /*ee20*/  STL [R1+0x600], R6 ;  /* 0x0006000601007387 */ /* 0x000fe80000100800 */
        /* <DEDUP_REMOVED lines=25> */
[----:B------:R-:W4:Y:S04]  /*efc0*/  LDL.LU R15, [R1+0x498] ;  /* 0x00049800010f7983 */ /* 0x000f280000300800 */
[----:B------:R-:W-:Y:S04]  /*efd0*/  STL [R1+0x488], R5 ;  /* 0x0004880501007387 */ /* 0x000fe80000100800 */
        /* <DEDUP_REMOVED lines=27> */
[----:B------:R2:W-:Y:S04]  /*f190*/  STL [R1+0x584], R7 ;  /* 0x0005840701007387 */ /* 0x0005e80000100800 */
[----:B------:R-:W4:Y:S01]  /*f1a0*/  LDL.LU R11, [R1+0x41c] ;  /* 0x00041c00010b7983 */ /* 0x000f220000300800 */
        /* <DEDUP_REMOVED lines=9> */
[----:B------:R-:W-:Y:S04]  /*f240*/  STL [R1+0x588], R4 ;  /* 0x0005880401007387 */ /* 0x000fe80000100800 */
[----:B------:R0:W-:Y:S04]  /*f250*/  STL [R1+0x494], R5 ;  /* 0x0004940501007387 */ /* 0x0001e80000100800 */
[----:B------:R-:W-:Y:S04]  /*f260*/  STL [R1+0x614], R6 ;  /* 0x0006140601007387 */ /* 0x000fe80000100800 */
[----:B------:R2:W-:Y:S01]  /*f270*/  STL [R1+0x58c], R7 ;  /* 0x00058c0701007387 */ /* 0x0005e20000100800 */
[----:B0-----:R-:W-:-:S02]  /*f280*/  IMAD.MOV.U32 R5, RZ, RZ, R15 ;  /* 0x000000ffff057224 */ /* 0x001fc400078e000f */
[----:B---3--:R-:W-:Y:S02]  /*f290*/  IMAD.MOV.U32 R4, RZ, RZ, R24 ;  /* 0x000000ffff047224 */ /* 0x008fe400078e0018 */
[----:B------:R-:W3:Y:S01]  /*f2a0*/  LDL.LU R24, [R1+0x690] ;  /* 0x0006900001187983 */ /* 0x000ee20000300800 */
[----:B--2---:R-:W-:-:S03]  /*f2b0*/  IMAD.MOV.U32 R7, RZ, RZ, R25 ;  /* 0x000000ffff077224 */ /* 0x004fc600078e0019 */
[----:B------:R-:W3:Y:S01]  /*f2c0*/  LDL.LU R25, [R1+0x68c] ;  /* 0x00068c0001197983 */ /* 0x000ee20000300800 */
[----:B------:R-:W-:-:S04]  /*f2d0*/  IMAD.WIDE R4, R19, 0x2, R4 ;  /* 0x0000000213047825 */ /* 0x000fc800078e0204 */
[----:B----4-:R-:W-:Y:S02]  /*f2e0*/  IMAD.MOV.U32 R6, RZ, RZ, R26 ;  /* 0x000000ffff067224 */ /* 0x010fe400078e001a */
[----:B------:R0:W5:Y:S04]  /*f2f0*/  LDL.LU R26, [R1+0x688] ;  /* 0x00068800011a7983 */ /* 0x0001680000300800 */
[----:B------:R1:W-:Y:S01]  /*f300*/  STL [R1+0x590], R4 ;  /* 0x0005900401007387 */ /* 0x0003e20000100800 */
[----:B------:R-:W-:-:S03]  /*f310*/  IMAD.WIDE R6, R19, 0x2, R6 ;  /* 0x0000000213067825 */ /* 0x000fc600078e0206 */
[----:B------:R2:W-:Y:S01]  /*f320*/  STL [R1+0x498], R5 ;  /* 0x0004980501007387 */ /* 0x0005e20000100800 */
[----:B------:R-:W-:Y:S01]  /*f330*/  IADD3 R11, R11, -0x1, RZ ;  /* 0xffffffff0b0b7810 */ /* 0x000fe20007ffe0ff */
[----:B-1----:R-:W-:Y:S02]  /*f340*/  IMAD.MOV.U32 R4, RZ, RZ, R18 ;  /* 0x000000ffff047224 */ /* 0x002fe400078e0012 */
[----:B--2---:R-:W-:Y:S01]  /*f350*/  IMAD.MOV.U32 R5, RZ, RZ, R17 ;  /* 0x000000ffff057224 */ /* 0x004fe200078e0011 */
[----:B------:R-:W-:Y:S03]  /*f360*/  STL [R1+0x618], R6 ;  /* 0x0006180601007387 */ /* 0x000fe60000100800 */
[----:B------:R-:W-:Y:S01]  /*f370*/  IMAD.WIDE R4, R19, 0x2, R4 ;  /* 0x0000000213047825 */ /* 0x000fe200078e0204 */
[----:B------:R3:W-:Y:S04]  /*f380*/  STL [R1+0x594], R7 ;  /* 0x0005940701007387 */ /* 0x0007e80000100800 */
[----:B------:R0:W-:Y:S04]  /*f390*/  STL [R1+0x41c], R11 ;  /* 0x00041c0b01007387 */ /* 0x0001e80000100800 */
[----:B------:R0:W-:Y:S04]  /*f3a0*/  STL [R1+0x61c], R4 ;  /* 0x00061c0401007387 */ /* 0x0001e80000100800 */
[----:B------:R0:W-:Y:S01]  /*f3b0*/  STL [R1+0x598], R5 ;  /* 0x0005980501007387 */ /* 0x0001e20000100800 */
[----:B------:R-:W-:Y:S01]  /*f3c0*/  ISETP.NE.U32.AND P0, PT, R11, RZ, PT ;  /* 0x000000ff0b00720c */ /* 0x000fe20003f05070 */
[----:B------:R-:W-:-:S04]  /*f3d0*/  IMAD.MOV.U32 R13, RZ, RZ, c[0x0][0x188] ;  /* 0x00006200ff0d7624 */ /* 0x000fc800078e00ff */
[----:B------:R-:W-:Y:S01]  /*f3e0*/  IMAD.SHL.U32 R13, R13, 0x10, RZ ;  /* 0x000000100d0d7824 */ /* 0x000fe200078e00ff */
[----:B------:R-:W-:-:S03]  /*f3f0*/  UIADD3 UR4, UR4, -0x10, URZ ;  /* 0xfffffff004047890 */ /* 0x000fc6000fffe03f */
[----:B---3--:R-:W-:-:S04]  /*f400*/  IMAD.WIDE R6, R13, 0x2, R24 ;  /* 0x000000020d067825 */ /* 0x008fc800078e0218 */
[----:B------:R-:W-:Y:S02]  /*f410*/  IMAD.MOV.U32 R25, RZ, RZ, R6 ;  /* 0x000000ffff197224 */ /* 0x000fe400078e0006 */
[----:B------:R-:W-:Y:S01]  /*f420*/  IMAD.MOV.U32 R24, RZ, RZ, R7 ;  /* 0x000000ffff187224 */ /* 0x000fe200078e0007 */
[----:B0-----:R-:W-:Y:S01]  /*f430*/  @!P0 CALL.REL.NOINC `(.L_x_2) ;  /* 0x0000001000008944 */ /* 0x001fe20003c00000 */
[----:B------:R-:W-:Y:S05]  /*f440*/  BRA `(.L_x_3) ;  /* 0xffff8ed000007947 */ /* 0x000fea000383ffff */
.L_x_2:
[----:B------:R0:W-:Y:S04]  /*f450*/  STL [R1+0x838], R8 ;  /* 0x0008380801007387 */ /* 0x0001e80000100800 */
[----:B0-----:R-:W2:Y:S04]  /*f460*/  LDL.LU R8, [R1+0x12c] ;  /* 0x00012c0001087983 */ /* 0x001ea80000300800 */
[----:B--2---:R0:W-:Y:S04]  /*f470*/  STL [R1+0x83c], R8 ;  /* 0x00083c0801007387 */ /* 0x0041e80000100800 */
        /* <DEDUP_REMOVED lines=32> */
[----:B------:R1:W-:Y:S01]  /*f680*/  STL [R1+0x834], R16 ;  /* 0x0008341001007387 */ /* 0x0003e20000100800 */
[----:B0-----:R-:W-:-:S03]  /*f690*/  IMAD.MOV.U32 R8, RZ, RZ, R10 ;  /* 0x000000ffff087224 */ /* 0x001fc600078e000a */
[----:B-1----:R-:W2:Y:S04]  /*f6a0*/  LDL.LU R16, [R1+0x13c] ;  /* 0x00013c0001107983 */ /* 0x002ea80000300800 */
        /* <DEDUP_REMOVED lines=9> */
[----:B0-----:R-:W2:Y:S04]  /*f740*/  LDL.LU R16, [R1] ;  /* 0x0000000001107983 */ /* 0x001ea80000300800 */
        /* <DEDUP_REMOVED lines=26> */
[----:B------:R-:W3:Y:S04]  /*f8f0*/  LDL.LU R0, [R1+0x108] ;  /* 0x0001080001007983 */ /* 0x000ee80000300800 */
[----:B------:R-:W3:Y:S04]  /*f900*/  LDL.LU R27, [R1+0x118] ;  /* 0x00011800011b7983 */ /* 0x000ee80000300800 */
[----:B------:R-:W4:Y:S04]  /*f910*/  LDL.LU R2, [R1+0x128] ;  /* 0x0001280001027983 */ /* 0x000f280000300800 */
[----:B------:R-:W4:Y:S04]  /*f920*/  LDL.LU R3, [R1+0x138] ;  /* 0x0001380001037983 */ /* 0x000f280000300800 */
[----:B------:R-:W2:Y:S04]  /*f930*/  LDL.LU R25, [R1+0x148] ;  /* 0x0001480001197983 */ /* 0x000ea80000300800 */
        /* <DEDUP_REMOVED lines=16> */
[----:B------:R-:W2:Y:S01]  /*fa40*/  LDL.LU R18, [R1+0x160] ;  /* 0x0001600001127983 */ /* 0x000ea20000300800 */
[----:B------:R-:W-:-:S03]  /*fa50*/  F2FP.BF16.PACK_AB R8, R16, R8 ;  /* 0x000000081008723e */ /* 0x000fc600000010ff */
[----:B------:R-:W2:Y:S04]  /*fa60*/  LDL.LU R19, [R1+0x170] ;  /* 0x0001700001137983 */ /* 0x000ea80000300800 */
[----:B------:R0:W-:Y:S04]  /*fa70*/  STL [R1+0x690], R28 ;  /* 0x0006901c01007387 */ /* 0x0001e80000100800 */
[----:B0-----:R-:W2:Y:S04]  /*fa80*/  LDL.LU R28, [R1+0x17c] ;  /* 0x00017c00011c7983 */ /* 0x001ea80000300800 */
[----:B------:R0:W-:Y:S04]  /*fa90*/  STL [R1+0x68c], R29 ;  /* 0x00068c1d01007387 */ /* 0x0001e80000100800 */
[----:B0-----:R-:W2:Y:S04]  /*faa0*/  LDL.LU R29, [R1+0x16c] ;  /* 0x00016c00011d7983 */ /* 0x001ea80000300800 */
[----:B-----5:R0:W-:Y:S04]  /*fab0*/  STL [R1+0x688], R26 ;  /* 0x0006881a01007387 */ /* 0x0201e80000100800 */
[----:B0-----:R-:W2:Y:S04]  /*fac0*/  LDL.LU R26, [R1+0x15c] ;  /* 0x00015c00011a7983 */ /* 0x001ea80000300800 */
[----:B------:R-:W2:Y:S04]  /*fad0*/  LDL.LU R16, [R1+0x8c0] ;  /* 0x0008c00001107983 */ /* 0x000ea80000300800 */
[----:B------:R0:W-:Y:S04]  /*fae0*/  STL [R1+0x4ac], R8 ;  /* 0x0004ac0801007387 */ /* 0x0001e80000100800 */
[----:B0-----:R-:W2:Y:S02]  /*faf0*/  LDL.LU R8, [R1+0x8bc] ;  /* 0x0008bc0001087983 */ /* 0x001ea40000300800 */
[----:B--2---:R-:W-:-:S02]  /*fb00*/  F2FP.BF16.PACK_AB R8, R16, R8 ;  /* 0x000000081008723e */ /* 0x004fc400000010ff */
        /* <DEDUP_REMOVED lines=62> */
[----:B0-----:R-:W2:Y:S01]  /*fef0*/  LDL.LU R8, [R1+0x83c] ;  /* 0x00083c0001087983 */ /* 0x001ea20000300800 */
[----:B------:R-:W-:Y:S02]  /*ff00*/  F2FP.BF16.PACK_AB R26, R12, R26 ;  /* 0x0000001a0c1a723e */ /* 0x000fe400000010ff */
[----:B------:R-:W-:-:S02]  /*ff10*/  F2FP.BF16.PACK_AB R28, R29, R28 ;  /* 0x0000001c1d1c723e */ /* 0x000fc400000010ff */
[----:B----4-:R-:W-:Y:S02]  /*ff20*/  F2FP.BF16.PACK_AB R2, R2, R3 ;  /* 0x000000030202723e */ /* 0x010fe400000010ff */
[----:B------:R-:W-:Y:S02]  /*ff30*/  F2FP.BF16.PACK_AB R3, R6, R7 ;  /* 0x000000070603723e */ /* 0x000fe400000010ff */
[----:B--2---:R-:W-:Y:S02]  /*ff40*/  F2FP.BF16.PACK_AB R16, R8, R16 ;  /* 0x000000100810723e */ /* 0x004fe400000010ff */
[----:B------:R-:W2:Y:S04]  /*ff50*/  LDL.LU R8, [R1+0x838] ;  /* 0x0008380001087983 */ /* 0x000ea80000300800 */
[----:B------:R0:W-:Y:S04]  /*ff60*/  STL [R1+0x468], R16 ;  /* 0x0004681001007387 */ /* 0x0001e80000100800 */
[----:B0-----:R-:W4:Y:S04]  /*ff70*/  LDL.LU R16, [R1+0x834] ;  /* 0x0008340001107983 */ /* 0x001f280000300800 */
[----:B------:R-:W4:Y:S04]  /*ff80*/  LDL.LU R12, [R1+0x830] ;  /* 0x00083000010c7983 */ /* 0x000f280000300800 */
[----:B------:R3:W-:Y:S04]  /*ff90*/  STL [R1+0x464], R26 ;  /* 0x0004641a01007387 */ /* 0x0007e80000100800 */
[----:B------:R-:W-:Y:S01]  /*ffa0*/  STL [R1+0x460], R28 ;  /* 0x0004601c01007387 */ /* 0x000fe20000100800 */
[----:B---3--:R-:W-:-:S02]  /*ffb0*/  F2FP.BF16.PACK_AB R26, R0, R27 ;  /* 0x0000001b001a723e */ /* 0x008fc400000010ff */
[----:B------:R-:W-:-:S03]  /*ffc0*/  F2FP.BF16.PACK_AB R0, R25, R24 ;  /* 0x000000181900723e */ /* 0x000fc600000010ff */
[----:B------:R-:W-:Y:S04]  /*ffd0*/  STL [R1+0x45c], R26 ;  /* 0x00045c1a01007387 */ /* 0x000fe80000100800 */
[----:B------:R0:W-:Y:S04]  /*ffe0*/  STL [R1+0x458], R2 ;  /* 0x0004580201007387 */ /* 0x0001e80000100800 */
[----:B------:R1:W-:Y:S04]  /*fff0*/  STL [R1+0x454], R0 ;  /* 0x0004540001007387 */ /* 0x0003e80000100800 */
[----:B------:R3:W-:Y:S01]  /*10000*/  STL [R1+0x450], R3 ;  /* 0x0004500301007387 */ /* 0x0007e20000100800 */
[----:B0-----:R-:W-:-:S02]  /*10010*/  F2FP.BF16.PACK_AB R2, R4, R5 ;  /* 0x000000050402723e */ /* 0x001fc400000010ff */
[----:B-1----:R-:W-:-:S03]  /*10020*/  F2FP.BF16.PACK_AB R0, R22, R23 ;  /* 0x000000171600723e */ /* 0x002fc600000010ff */
[----:B------:R0:W-:Y:S01]  /*10030*/  STL [R1+0x44c], R2 ;  /* 0x00044c0201007387 */ /* 0x0001e20000100800 */
[----:B---3--:R-:W-:-:S03]  /*10040*/  F2FP.BF16.PACK_AB R3, R20, R21 ;  /* 0x000000151403723e */ /* 0x008fc600000010ff */
[----:B------:R-:W-:Y:S04]  /*10050*/  STL [R1+0x448], R0 ;  /* 0x0004480001007387 */ /* 0x000fe80000100800 */
[----:B------:R1:W-:Y:S01]  /*10060*/  STL [R1+0x444], R3 ;  /* 0x0004440301007387 */ /* 0x0003e20000100800 */
[----:B0-----:R-:W-:-:S05]  /*10070*/  F2FP.BF16.PACK_AB R2, R9, R10 ;  /* 0x0000000a0902723e */ /* 0x001fca00000010ff */
[----:B------:R0:W-:Y:S01]  /*10080*/  STL [R1+0x440], R2 ;  /* 0x0004400201007387 */ /* 0x0001e20000100800 */
[----:B-1----:R-:W-:Y:S02]  /*10090*/  F2FP.BF16.PACK_AB R3, R13, R14 ;  /* 0x0000000e0d03723e */ /* 0x002fe400000010ff */
[----:B0-----:R-:W-:Y:S02]  /*100a0*/  F2FP.BF16.PACK_AB R2, R15, R17 ;  /* 0x000000110f02723e */ /* 0x001fe400000010ff */
[----:B--2---:R-:W-:-:S05]  /*100b0*/  F2FP.BF16.PACK_AB R0, R8, R11 ;  /* 0x0000000b0800723e */ /* 0x004fca00000010ff */
[----:B------:R0:W-:Y:S04]  /*100c0*/  STL [R1+0x43c], R0 ;  /* 0x00043c0001007387 */ /* 0x0001e80000100800 */
[----:B------:R-:W-:Y:S04]  /*100d0*/  STL [R1+0x438], R3 ;  /* 0x0004380301007387 */ /* 0x000fe80000100800 */
[----:B------:R-:W2:Y:S01]  /*100e0*/  LDL.LU R26, [R1+0x2bc] ;  /* 0x0002bc00011a7983 */ /* 0x000ea20000300800 */
[----:B0-----:R-:W-:-:S03]  /*100f0*/  F2FP.BF16.PACK_AB R0, R18, R19 ;  /* 0x000000131200723e */ /* 0x001fc600000010ff */
        /* <DEDUP_REMOVED lines=34> */
[----:B--2---:R-:W-:Y:S04]  /*10320*/  STL [R1+0x828], R26 ;  /* 0x0008281a01007387 */ /* 0x004fe80000100800 */
[----:B------:R-:W2:Y:S04]  /*10330*/  LDL.LU R29, [R1+0x2cc] ;  /* 0x0002cc00011d7983 */ /* 0x000ea80000300800 */
        /* <DEDUP_REMOVED lines=33> */
[----:B0-----:R-:W2:Y:S01]  /*10550*/  LDL.LU R29, [R1+0x22c] ;  /* 0x00022c00011d7983 */ /* 0x001ea20000300800 */
[----:B----4-:R-:W-:-:S03]  /*10560*/  IMAD.MOV.U32 R26, RZ, RZ, R16 ;  /* 0x000000ffff1a7224 */ /* 0x010fc600078e0010 */
[----:B--2---:R0:W-:Y:S04]  /*10570*/  STL [R1+0x82c], R29 ;  /* 0x00082c1d01007387 */ /* 0x0041e80000100800 */
[----:B------:R-:W2:Y:S04]  /*10580*/  LDL.LU R28, [R1+0x2dc] ;  /* 0x0002dc00011c7983 */ /* 0x000ea80000300800 */
        /* <DEDUP_REMOVED lines=14> */
[----:B0-----:R-:W-:-:S03]  /*10670*/  IMAD.MOV.U32 R29, RZ, RZ, R12 ;  /* 0x000000ffff1d7224 */ /* 0x001fc600078e000c */
[----:B------:R-:W2:Y:S04]  /*10680*/  LDL.LU R8, [R1+0x2c4] ;  /* 0x0002c40001087983 */ /* 0x000ea80000300800 */
[----:B------:R-:W2:Y:S04]  /*10690*/  LDL.LU R9, [R1+0x2d4] ;  /* 0x0002d40001097983 */ /* 0x000ea80000300800 */
[----:B------:R-:W2:Y:S04]  /*106a0*/  LDL.LU R10, [R1+0x2e4] ;  /* 0x0002e400010a7983 */ /* 0x000ea80000300800 */
[----:B------:R-:W2:Y:S04]  /*106b0*/  LDL.LU R11, [R1+0x2f4] ;  /* 0x0002f400010b7983 */ /* 0x000ea80000300800 */
[----:B------:R-:W2:Y:S01]  /*106c0*/  LDL.LU R12, [R1+0x280] ;  /* 0x00028000010c7983 */ /* 0x000ea20000300800 */
[----:B------:R-:W-:-:S03]  /*106d0*/  F2FP.BF16.PACK_AB R26, R29, R26 ;  /* 0x0000001a1d1a723e */ /* 0x000fc600000010ff */
        /* <DEDUP_REMOVED lines=75> */
[----:B------:R-:W2:Y:S01]  /*10b90*/  LDL.LU R29, [R1+0x7a4] ;  /* 0x0007a400011d7983 */ /* 0x000ea20000300800 */
[----:B---3--:R-:W-:-:S03]  /*10ba0*/  F2FP.BF16.PACK_AB R0, R0, R27 ;  /* 0x0000001b0000723e */ /* 0x008fc600000010ff */
[----:B------:R2:W-:Y:S01]  /*10bb0*/  STL [R1+0x168], R26 ;  /* 0x0001681a01007387 */ /* 0x0005e20000100800 */
[----:B----4-:R-:W-:Y:S02]  /*10bc0*/  F2FP.BF16.PACK_AB R3, R2, R3 ;  /* 0x000000030203723e */ /* 0x010fe400000010ff */
[----:B------:R-:W-:Y:S02]  /*10bd0*/  F2FP.BF16.PACK_AB R2, R25, R24 ;  /* 0x000000181902723e */ /* 0x000fe400000010ff */
[----:B--2---:R-:W-:-:S05]  /*10be0*/  F2FP.BF16.PACK_AB R26, R29, R28 ;  /* 0x0000001c1d1a723e */ /* 0x004fca00000010ff */
[----:B------:R-:W-:Y:S04]  /*10bf0*/  STL [R1+0x164], R26 ;  /* 0x0001641a01007387 */ /* 0x000fe80000100800 */
[----:B------:R0:W-:Y:S04]  /*10c00*/  STL [R1+0x160], R0 ;  /* 0x0001600001007387 */ /* 0x0001e80000100800 */
[----:B------:R1:W-:Y:S01]  /*10c10*/  STL [R1+0x15c], R3 ;  /* 0x00015c0301007387 */ /* 0x0003e20000100800 */
[----:B0-----:R-:W-:-:S03]  /*10c20*/  F2FP.BF16.PACK_AB R0, R6, R7 ;  /* 0x000000070600723e */ /* 0x001fc600000010ff */
[----:B------:R0:W-:Y:S01]  /*10c30*/  STL [R1+0x158], R2 ;  /* 0x0001580201007387 */ /* 0x0001e20000100800 */
[----:B-1----:R-:W-:-:S03]  /*10c40*/  F2FP.BF16.PACK_AB R3, R4, R5 ;  /* 0x000000050403723e */ /* 0x002fc600000010ff */
[----:B------:R1:W-:Y:S04]  /*10c50*/  STL [R1+0x154], R0 ;  /* 0x0001540001007387 */ /* 0x0003e80000100800 */
[----:B------:R2:W-:Y:S01]  /*10c60*/  STL [R1+0x150], R3 ;  /* 0x0001500301007387 */ /* 0x0005e20000100800 */
[----:B0-----:R-:W-:Y:S02]  /*10c70*/  F2FP.BF16.PACK_AB R2, R22, R23 ;  /* 0x000000171602723e */ /* 0x001fe400000010ff */
[----:B-1----:R-:W-:-:S03]  /*10c80*/  F2FP.BF16.PACK_AB R0, R20, R21 ;  /* 0x000000151400723e */ /* 0x002fc600000010ff */
[----:B------:R0:W-:Y:S01]  /*10c90*/  STL [R1+0x14c], R2 ;  /* 0x00014c0201007387 */ /* 0x0001e20000100800 */
[----:B--2---:R-:W-:-:S03]  /*10ca0*/  F2FP.BF16.PACK_AB R3, R8, R9 ;  /* 0x000000090803723e */ /* 0x004fc600000010ff */
[----:B------:R1:W-:Y:S04]  /*10cb0*/  STL [R1+0x148], R0 ;  /* 0x0001480001007387 */ /* 0x0003e80000100800 */
[----:B------:R2:W-:Y:S01]  /*10cc0*/  STL [R1+0x144], R3 ;  /* 0x0001440301007387 */ /* 0x0005e20000100800 */
[----:B0-----:R-:W-:Y:S02]  /*10cd0*/  F2FP.BF16.PACK_AB R2, R10, R11 ;  /* 0x0000000b0a02723e */ /* 0x001fe400000010ff */
[----:B-1----:R-:W-:-:S03]  /*10ce0*/  F2FP.BF16.PACK_AB R0, R12, R13 ;  /* 0x0000000d0c00723e */ /* 0x002fc600000010ff */
[----:B------:R0:W-:Y:S01]  /*10cf0*/  STL [R1+0x140], R2 ;  /* 0x0001400201007387 */ /* 0x0001e20000100800 */
[----:B--2---:R-:W-:-:S03]  /*10d00*/  F2FP.BF16.PACK_AB R3, R14, R15 ;  /* 0x0000000f0e03723e */ /* 0x004fc600000010ff */
[----:B------:R1:W-:Y:S04]  /*10d10*/  STL [R1+0x13c], R0 ;  /* 0x00013c0001007387 */ /* 0x0003e80000100800 */
[----:B------:R-:W-:Y:S04]  /*10d20*/  STL [R1+0x138], R3 ;  /* 0x0001380301007387 */ /* 0x000fe80000100800 */
[----:B------:R-:W2:Y:S01]  /*10d30*/  LDL.LU R26, [R1+0x1bc] ;  /* 0x0001bc00011a7983 */ /* 0x000ea20000300800 */
[----:B0-----:R-:W-:Y:S02]  /*10d40*/  F2FP.BF16.PACK_AB R2, R16, R17 ;  /* 0x000000111002723e */ /* 0x001fe400000010ff */
[----:B-1----:R-:W-:-:S03]  /*10d50*/  F2FP.BF16.PACK_AB R0, R18, R19 ;  /* 0x000000131200723e */ /* 0x002fc600000010ff */
        /* <DEDUP_REMOVED lines=36> */
[----:B------:R-:W3:Y:S04]  /*10fa0*/  LDL.LU R29, [R1+0x1cc] ;  /* 0x0001cc00011d7983 */ /* 0x000ee80000300800 */
[----:B---3--:R0:W-:Y:S04]  /*10fb0*/  STL [R1+0x718], R29 ;  /* 0x0007181d01007387 */ /* 0x0081e80000100800 */
[----:B0-----:R-:W3:Y:S04]  /*10fc0*/  LDL.LU R29, [R1+0x1ac] ;  /* 0x0001ac00011d7983 */ /* 0x001ee80000300800 */
        /* <DEDUP_REMOVED lines=33> */
[----:B0-----:R-:W2:Y:S04]  /*111e0*/  LDL.LU R29, [R1+0x8c] ;  /* 0x00008c00011d7983 */ /* 0x001ea80000300800 */
[----:B------:R-:W3:Y:S04]  /*111f0*/  LDL.LU R28, [R1+0x1dc] ;  /* 0x0001dc00011c7983 */ /* 0x000ee80000300800 */
[----:B------:R-:W4:Y:S04]  /*11200*/  LDL.LU R0, [R1+0x1ec] ;  /* 0x0001ec0001007983 */ /* 0x000f280000300800 */
        /* <DEDUP_REMOVED lines=25> */
[----:B--2---:R-:W-:-:S03]  /*113a0*/  F2FP.BF16.PACK_AB R26, R29, R26 ;  /* 0x0000001a1d1a723e */ /* 0x004fc600000010ff */
        /* <DEDUP_REMOVED lines=69> */
[----:B----4-:R-:W-:-:S03]  /*11800*/  F2FP.BF16.PACK_AB R0, R0, R27 ;  /* 0x0000001b0000723e */ /* 0x010fc600000010ff */
[----:B------:R2:W-:Y:S01]  /*11810*/  STL [R1+0x68], R26 ;  /* 0x0000681a01007387 */ /* 0x0005e20000100800 */
[----:B---3--:R-:W-:Y:S02]  /*11820*/  F2FP.BF16.PACK_AB R3, R2, R3 ;  /* 0x000000030203723e */ /* 0x008fe400000010ff */
        /* <DEDUP_REMOVED lines=79> */
[----:B---3--:R0:W-:Y:S04]  /*11d20*/  STL [R1+0x6b0], R5 ;  /* 0x0006b00501007387 */ /* 0x0081e80000100800 */
[----:B0-----:R-:W3:Y:S04]  /*11d30*/  LDL.LU R5, [R1+0x320] ;  /* 0x0003200001057983 */ /* 0x001ee80000300800 */
[----:B------:R-:W4:Y:S04]  /*11d40*/  LDL.LU R4, [R1+0x370] ;  /* 0x0003700001047983 */ /* 0x000f280000300800 */
[----:B----4-:R0:W-:Y:S04]  /*11d50*/  STL [R1+0x6ac], R4 ;  /* 0x0006ac0401007387 */ /* 0x0101e80000100800 */
[----:B0-----:R-:W4:Y:S04]  /*11d60*/  LDL.LU R4, [R1+0x340] ;  /* 0x0003400001047983 */ /* 0x001f280000300800 */
[----:B------:R-:W2:Y:S04]  /*11d70*/  LDL.LU R11, [R1+0x39c] ;  /* 0x00039c00010b7983 */ /* 0x000ea80000300800 */
[----:B--2---:R0:W-:Y:S04]  /*11d80*/  STL [R1+0x6a8], R11 ;  /* 0x0006a80b01007387 */ /* 0x0041e80000100800 */
[----:B0-----:R-:W2:Y:S04]  /*11d90*/  LDL.LU R11, [R1+0x360] ;  /* 0x00036000010b7983 */ /* 0x001ea80000300800 */
        /* <DEDUP_REMOVED lines=12> */
[----:B------:R-:W2:Y:S01]  /*11e60*/  LDL.LU R28, [R1+0x3a8] ;  /* 0x0003a800011c7983 */ /* 0x000ea20000300800 */
[----:B------:R-:W-:-:S03]  /*11e70*/  F2FP.BF16.PACK_AB R7, R6, R7 ;  /* 0x000000070607723e */ /* 0x000fc600000010ff */
[----:B--2---:R0:W-:Y:S04]  /*11e80*/  STL [R1+0x694], R28 ;  /* 0x0006941c01007387 */ /* 0x0041e80000100800 */
[----:B0-----:R-:W2:Y:S04]  /*11e90*/  LDL.LU R28, [R1+0x388] ;  /* 0x00038800011c7983 */ /* 0x001ea80000300800 */
        /* <DEDUP_REMOVED lines=64> */
[----:B------:R0:W-:Y:S04]  /*122a0*/  STL [R1], R7 ;  /* 0x0000000701007387 */ /* 0x0001e80000100800 */
[----:B0-----:R-:W2:Y:S02]  /*122b0*/  LDL.LU R7, [R1+0x6b8] ;  /* 0x0006b80001077983 */ /* 0x001ea40000300800 */
[----:B--2---:R-:W-:-:S02]  /*122c0*/  F2FP.BF16.PACK_AB R7, R6, R7 ;  /* 0x000000070607723e */ /* 0x004fc400000010ff */
[----:B------:R-:W3:Y:S02]  /*122d0*/  LDL.LU R6, [R1+0x6b4] ;  /* 0x0006b40001067983 */ /* 0x000ee40000300800 */
[----:B---3--:R-:W-:Y:S02]  /*122e0*/  F2FP.BF16.PACK_AB R6, R5, R6 ;  /* 0x000000060506723e */ /* 0x008fe400000010ff */
[----:B------:R-:W4:Y:S02]  /*122f0*/  LDL.LU R5, [R1+0x6b0] ;  /* 0x0006b00001057983 */ /* 0x000f240000300800 */
[----:B----4-:R-:W-:Y:S02]  /*12300*/  F2FP.BF16.PACK_AB R5, R4, R5 ;  /* 0x000000050405723e */ /* 0x010fe400000010ff */
[----:B------:R-:W2:Y:S02]  /*12310*/  LDL.LU R4, [R1+0x6ac] ;  /* 0x0006ac0001047983 */ /* 0x000ea40000300800 */
[----:B--2---:R-:W-:-:S02]  /*12320*/  F2FP.BF16.PACK_AB R4, R11, R4 ;  /* 0x000000040b04723e */ /* 0x004fc400000010ff */
[----:B------:R-:W2:Y:S02]  /*12330*/  LDL.LU R11, [R1+0x6a8] ;  /* 0x0006a800010b7983 */ /* 0x000ea40000300800 */
[----:B--2---:R-:W-:Y:S02]  /*12340*/  F2FP.BF16.PACK_AB R11, R10, R11 ;  /* 0x0000000b0a0b723e */ /* 0x004fe400000010ff */
[----:B------:R-:W2:Y:S02]  /*12350*/  LDL.LU R10, [R1+0x6a4] ;  /* 0x0006a400010a7983 */ /* 0x000ea40000300800 */
[----:B--2---:R-:W-:Y:S02]  /*12360*/  F2FP.BF16.PACK_AB R10, R9, R10 ;  /* 0x0000000a090a723e */ /* 0x004fe400000010ff */
[----:B------:R-:W2:Y:S02]  /*12370*/  LDL.LU R9, [R1+0x6a0] ;  /* 0x0006a00001097983 */ /* 0x000ea40000300800 */
[----:B--2---:R-:W-:-:S02]  /*12380*/  F2FP.BF16.PACK_AB R9, R8, R9 ;  /* 0x000000090809723e */ /* 0x004fc400000010ff */
[----:B------:R-:W2:Y:S02]  /*12390*/  LDL.LU R8, [R1+0x69c] ;  /* 0x00069c0001087983 */ /* 0x000ea40000300800 */
[----:B--2---:R-:W-:Y:S02]  /*123a0*/  F2FP.BF16.PACK_AB R8, R15, R8 ;  /* 0x000000080f08723e */ /* 0x004fe400000010ff */
[----:B------:R-:W2:Y:S02]  /*123b0*/  LDL.LU R15, [R1+0x698] ;  /* 0x00069800010f7983 */ /* 0x000ea40000300800 */
[----:B--2---:R-:W-:Y:S02]  /*123c0*/  F2FP.BF16.PACK_AB R15, R28, R15 ;  /* 0x0000000f1c0f723e */ /* 0x004fe400000010ff */
[----:B------:R-:W2:Y:S01]  /*123d0*/  LDL.LU R28, [R1+0x694] ;  /* 0x00069400011c7983 */ /* 0x000ea20000300800 */
[----:B------:R-:W-:Y:S02]  /*123e0*/  F2FP.BF16.PACK_AB R13, R29, R13 ;  /* 0x0000000d1d0d723e */ /* 0x000fe400000010ff */
[----:B------:R-:W-:-:S02]  /*123f0*/  F2FP.BF16.PACK_AB R12, R26, R12 ;  /* 0x0000000c1a0c723e */ /* 0x000fc400000010ff */
[----:B--2---:R-:W-:Y:S02]  /*12400*/  F2FP.BF16.PACK_AB R14, R28, R14 ;  /* 0x0000000e1c0e723e */ /* 0x004fe400000010ff */
[----:B------:R-:W2:Y:S04]  /*12410*/  LDL.LU R28, [R1+0x690] ;  /* 0x00069000011c7983 */ /* 0x000ea80000300800 */
[----:B------:R-:W2:Y:S04]  /*12420*/  LDL.LU R29, [R1+0x68c] ;  /* 0x00068c00011d7983 */ /* 0x000ea80000300800 */
[----:B------:R0:W5:Y:S01]  /*12430*/  LDL.LU R26, [R1+0x688] ;  /* 0x00068800011a7983 */ /* 0x0001620000300800 */
[----:B------:R-:W-:-:S02]  /*12440*/  F2FP.BF16.PACK_AB R21, R20, R21 ;  /* 0x000000151415723e */ /* 0x000fc400000010ff */
[----:B------:R-:W-:Y:S02]  /*12450*/  F2FP.BF16.PACK_AB R19, R0, R19 ;  /* 0x000000130013723e */ /* 0x000fe400000010ff */
[----:B------:R-:W-:Y:S02]  /*12460*/  F2FP.BF16.PACK_AB R18, R27, R18 ;  /* 0x000000121b12723e */ /* 0x000fe400000010ff */
[----:B------:R-:W-:Y:S02]  /*12470*/  F2FP.BF16.PACK_AB R17, R2, R17 ;  /* 0x000000110211723e */ /* 0x000fe400000010ff */
[----:B------:R-:W-:Y:S02]  /*12480*/  F2FP.BF16.PACK_AB R16, R3, R16 ;  /* 0x000000100310723e */ /* 0x000fe400000010ff */
[----:B------:R-:W-:Y:S02]  /*12490*/  F2FP.BF16.PACK_AB R23, R25, R23 ;  /* 0x000000171917723e */ /* 0x000fe400000010ff */
[----:B------:R-:W-:-:S02]  /*124a0*/  F2FP.BF16.PACK_AB R22, R24, R22 ;  /* 0x000000161816723e */ /* 0x000fc400000010ff */
[----:B--2---:R-:W-:Y:S02]  /*124b0*/  F2FP.BF16.PACK_AB R20, R29, R28 ;  /* 0x0000001c1d14723e */ /* 0x004fe400000010ff */
.L_x_1:
[----:B0-----:R-:W2:Y:S04]  /*124c0*/  LDL.LU R0, [R1+0x634] ;  /* 0x0006340001007983 */ /* 0x001ea80000300800 */
[----:B------:R-:W3:Y:S04]  /*124d0*/  LDL.LU R3, [R1+0x638] ;  /* 0x0006380001037983 */ /* 0x000ee80000300800 */
[----:B------:R-:W0:Y:S02]  /*124e0*/  S2R R27, SR_TID.X ;  /* 0x00000000001b7919 */ /* 0x000e240000002100 */
[----:B0-----:R-:W-:-:S02]  /*124f0*/  IMAD.SHL.U32 R24, R27, 0x4, RZ ;  /* 0x000000041b187824 */ /* 0x001fc400078e00ff */
[C---:B------:R-:W-:Y:S02]  /*12500*/  IMAD.SHL.U32 R2, R27.reuse, 0x400, RZ ;  /* 0x000004001b027824 */ /* 0x040fe400078e00ff */
[----:B------:R-:W-:-:S03]  /*12510*/  IMAD.SHL.U32 R25, R27, 0x1000, RZ ;  /* 0x000010001b197824 */ /* 0x000fc600078e00ff */
[----:B------:R-:W-:Y:S01]  /*12520*/  LOP3.LUT R2, R2, 0x6000, RZ, 0xc0, !PT ;  /* 0x0000600002027812 */ /* 0x000fe200078ec0ff */
[----:B------:R-:W-:Y:S01]  /*12530*/  BAR.SYNC.DEFER_BLOCKING 0x0 ;  /* 0x0000000000007b1d */ /* 0x000fe20000010000 */
[----:B--2---:R-:W-:Y:S02]  /*12540*/  LOP3.LUT R0, R0, 0x1800, RZ, 0xc0, !PT ;  /* 0x0000180000007812 */ /* 0x004fe400078ec0ff */
[----:B---3--:R-:W-:Y:S01]  /*12550*/  LOP3.LUT R24, R3, 0x70, R24, 0x78, !PT ;  /* 0x0000007003187812 */ /* 0x008fe200078e7818 */
[----:B------:R-:W-:-:S03]  /*12560*/  IMAD.SHL.U32 R3, R27, 0x10, RZ ;  /* 0x000000101b037824 */ /* 0x000fc600078e00ff */
[----:B------:R-:W-:Y:S02]  /*12570*/  IADD3 R24, R24, R2, R0 ;  /* 0x0000000218187210 */ /* 0x000fe40007ffe000 */
[----:B------:R-:W-:-:S03]  /*12580*/  LOP3.LUT R3, R3, 0x7f0, RZ, 0xc0, !PT ;  /* 0x000007f003037812 */ /* 0x000fc600078ec0ff */
[----:B------:R0:W-:Y:S01]  /*12590*/  STS.128 [R24], R20 ;  /* 0x0000001418007388 */ /* 0x0001e20000000c00 */
[----:B------:R-:W-:-:S03]  /*125a0*/  LOP3.LUT R3, R3, 0x6000, R25, 0xf8, !PT ;  /* 0x0000600003037812 */ /* 0x000fc600078ef819 */
[----:B0-----:R-:W2:Y:S04]  /*125b0*/  LDL.LU R20, [R1+0x120] ;  /* 0x0001200001147983 */ /* 0x001ea80000300800 */
[----:B------:R-:W2:Y:S04]  /*125c0*/  LDL.LU R21, [R1+0x124] ;  /* 0x0001240001157983 */ /* 0x000ea80000300800 */
[----:B------:R-:W3:Y:S04]  /*125d0*/  LDL.LU R22, [R1+0x128] ;  /* 0x0001280001167983 */ /* 0x000ee80000300800 */
[----:B------:R-:W3:Y:S04]  /*125e0*/  LDL.LU R23, [R1+0x12c] ;  /* 0x00012c0001177983 */ /* 0x000ee80000300800 */
[----:B---3--:R-:W-:Y:S04]  /*125f0*/  STL.64 [R1+0x7d0], R22 ;  /* 0x0007d01601007387 */ /* 0x008fe80000100a00 */
[----:B--2---:R0:W-:Y:S04]  /*12600*/  STL.64 [R1+0x7c8], R20 ;  /* 0x0007c81401007387 */ /* 0x0041e80000100a00 */
        /* <DEDUP_REMOVED lines=28> */
[----:B------:R-:W-:Y:S04]  /*127d0*/  STS.128 [R24+0x400], R16 ;  /* 0x0004001018007388 */ /* 0x000fe80000000c00 */
[----:B---3--:R-:W-:Y:S04]  /*127e0*/  STL.64 [R1+0x820], R22 ;  /* 0x0008201601007387 */ /* 0x008fe80000100a00 */
[----:B--2---:R0:W-:Y:S04]  /*127f0*/  STL.64 [R1+0x818], R20 ;  /* 0x0008181401007387 */ /* 0x0041e80000100a00 */
[----:B0-----:R-:W2:Y:S04]  /*12800*/  LDL.LU R20, [R1] ;  /* 0x0000000001147983 */ /* 0x001ea80000300800 */
[----:B------:R-:W2:Y:S04]  /*12810*/  LDL.LU R21, [R1+0x4] ;  /* 0x0000040001157983 */ /* 0x000ea80000300800 */
[----:B------:R-:W2:Y:S04]  /*12820*/  LDL.LU R22, [R1+0x8] ;  /* 0x0000080001167983 */ /* 0x000ea80000300800 */
[----:B------:R-:W2:Y:S04]  /*12830*/  LDL.LU R23, [R1+0xc] ;  /* 0x00000c0001177983 */ /* 0x000ea80000300800 */
[----:B------:R-:W3:Y:S04]  /*12840*/  LDL.LU R16, [R1+0x110] ;  /* 0x0001100001107983 */ /* 0x000ee80000300800 */
[----:B------:R-:W3:Y:S04]  /*12850*/  LDL.LU R17, [R1+0x114] ;  /* 0x0001140001117983 */ /* 0x000ee80000300800 */
[----:B------:R-:W3:Y:S04]  /*12860*/  LDL.LU R18, [R1+0x118] ;  /* 0x0001180001127983 */ /* 0x000ee80000300800 */
[----:B------:R-:W3:Y:S04]  /*12870*/  LDL.LU R19, [R1+0x11c] ;  /* 0x00011c0001137983 */ /* 0x000ee80000300800 */
[----:B------:R0:W-:Y:S04]  /*12880*/  STS.128 [R24+0x80], R12 ;  /* 0x0000800c18007388 */ /* 0x0001e80000000c00 */
[----:B------:R1:W-:Y:S04]  /*12890*/  STS.128 [R24+0x480], R8 ;  /* 0x0004800818007388 */ /* 0x0003e80000000c00 */
[----:B------:R4:W-:Y:S04]  /*128a0*/  STS.128 [R24+0x100], R4 ;  /* 0x0001000418007388 */ /* 0x0009e80000000c00 */
[----:B0-----:R-:W3:Y:S04]  /*128b0*/  LDL.LU R12, [R1+0x100] ;  /* 0x00010000010c7983 */ /* 0x001ee80000300800 */
[----:B------:R-:W3:Y:S04]  /*128c0*/  LDL.LU R13, [R1+0x104] ;  /* 0x00010400010d7983 */ /* 0x000ee80000300800 */
[----:B------:R-:W3:Y:S04]  /*128d0*/  LDL.LU R14, [R1+0x108] ;  /* 0x00010800010e7983 */ /* 0x000ee80000300800 */
[----:B------:R-:W3:Y:S04]  /*128e0*/  LDL.LU R15, [R1+0x10c] ;  /* 0x00010c00010f7983 */ /* 0x000ee80000300800 */
[----:B-1----:R-:W3:Y:S04]  /*128f0*/  LDL.LU R8, [R1+0x70] ;  /* 0x0000700001087983 */ /* 0x002ee80000300800 */
[----:B------:R-:W3:Y:S04]  /*12900*/  LDL.LU R9, [R1+0x74] ;  /* 0x0000740001097983 */ /* 0x000ee80000300800 */
[----:B------:R-:W3:Y:S04]  /*12910*/  LDL.LU R10, [R1+0x78] ;  /* 0x00007800010a7983 */ /* 0x000ee80000300800 */
[----:B------:R-:W3:Y:S04]  /*12920*/  LDL.LU R11, [R1+0x7c] ;  /* 0x00007c00010b7983 */ /* 0x000ee80000300800 */
[----:B----4-:R-:W4:Y:S04]  /*12930*/  LDL.LU R4, [R1+0x60] ;  /* 0x0000600001047983 */ /* 0x010f280000300800 */
[----:B------:R-:W4:Y:S04]  /*12940*/  LDL.LU R5, [R1+0x64] ;  /* 0x0000640001057983 */ /* 0x000f280000300800 */
[----:B------:R-:W4:Y:S04]  /*12950*/  LDL.LU R6, [R1+0x68] ;  /* 0x0000680001067983 */ /* 0x000f280000300800 */
[----:B------:R-:W4:Y:S04]  /*12960*/  LDL.LU R7, [R1+0x6c] ;  /* 0x00006c0001077983 */ /* 0x000f280000300800 */
[----:B--2---:R0:W-:Y:S04]  /*12970*/  STS.128 [R24+0x500], R20 ;  /* 0x0005001418007388 */ /* 0x0041e80000000c00 */
[----:B0-----:R-:W2:Y:S04]  /*12980*/  LDL.LU.64 R22, [R1+0x820] ;  /* 0x0008200001167983 */ /* 0x001ea80000300a00 */
[----:B------:R-:W2:Y:S04]  /*12990*/  LDL.LU.64 R20, [R1+0x818] ;  /* 0x0008180001147983 */ /* 0x000ea80000300a00 */
        /* <DEDUP_REMOVED lines=14> */
[----:B------:R-:W2:Y:S01]  /*12a80*/  LDL.LU.64 R20, [R1+0x7c8] ;  /* 0x0007c80001147983 */ /* 0x000ea20000300a00 */
[----:B------:R-:W-:-:S02]  /*12a90*/  LOP3.LUT R2, R3, 0x40, RZ, 0x3c, !PT ;  /* 0x0000004003027812 */ /* 0x000fc400078e3cff */
[C---:B------:R-:W-:Y:S01]  /*12aa0*/  LOP3.LUT R0, R3.reuse, 0x60, RZ, 0x3c, !PT ;  /* 0x0000006003007812 */ /* 0x040fe200078e3cff */
[----:B----4-:R0:W-:Y:S04]  /*12ab0*/  STS.128 [R24+0x680], R4 ;  /* 0x0006800418007388 */ /* 0x0101e80000000c00 */
[----:B---3--:R-:W-:Y:S04]  /*12ac0*/  STS.128 [R24+0x300], R8 ;  /* 0x0003000818007388 */ /* 0x008fe80000000c00 */
[----:B------:R-:W-:Y:S04]  /*12ad0*/  STS.128 [R24+0x700], R12 ;  /* 0x0007000c18007388 */ /* 0x000fe80000000c00 */
[----:B------:R-:W-:Y:S01]  /*12ae0*/  STS.128 [R24+0x380], R16 ;  /* 0x0003801018007388 */ /* 0x000fe20000000c00 */
[----:B0-----:R-:W-:-:S03]  /*12af0*/  LOP3.LUT R4, R3, 0x20, RZ, 0x3c, !PT ;  /* 0x0000002003047812 */ /* 0x001fc600078e3cff */
[----:B--2---:R-:W-:Y:S04]  /*12b00*/  STS.128 [R24+0x780], R20 ;  /* 0x0007801418007388 */ /* 0x004fe80000000c00 */
[----:B------:R-:W-:Y:S06]  /*12b10*/  BAR.SYNC.DEFER_BLOCKING 0x0 ;  /* 0x0000000000007b1d */ /* 0x000fec0000010000 */
[----:B------:R-:W0:Y:S04]  /*12b20*/  LDS.128 R8, [R3] ;  /* 0x0000000003087984 */ /* 0x000e280000000c00 */
[----:B------:R-:W1:Y:S04]  /*12b30*/  LDS.128 R16, [R3+0x800] ;  /* 0x0008000003107984 */ /* 0x000e680000000c00 */
[----:B------:R-:W2:Y:S04]  /*12b40*/  LDS.128 R12, [R3+0x1000] ;  /* 0x00100000030c7984 */ /* 0x000ea80000000c00 */
[----:B0-----:R-:W-:Y:S04]  /*12b50*/  STL.64 [R1+0x60], R8 ;  /* 0x0000600801007387 */ /* 0x001fe80000100a00 */
[----:B------:R-:W-:Y:S04]  /*12b60*/  STL.64 [R1+0x68], R10 ;  /* 0x0000680a01007387 */ /* 0x000fe80000100a00 */
[----:B------:R-:W0:Y:S04]  /*12b70*/  LDS.128 R8, [R3+0x1800] ;  /* 0x0018000003087984 */ /* 0x000e280000000c00 */
[----:B-1----:R-:W-:Y:S04]  /*12b80*/  STL.64 [R1+0x90], R16 ;  /* 0x0000901001007387 */ /* 0x002fe80000100a00 */
[----:B------:R-:W-:Y:S04]  /*12b90*/  STL.64 [R1+0x98], R18 ;  /* 0x0000981201007387 */ /* 0x000fe80000100a00 */
[----:B------:R-:W-:Y:S04]  /*12ba0*/  STL [R1+0x6b4], R3 ;  /* 0x0006b40301007387 */ /* 0x000fe80000100800 */
[----:B--2---:R-:W-:Y:S04]  /*12bb0*/  STL.64 [R1+0x80], R12 ;  /* 0x0000800c01007387 */ /* 0x004fe80000100a00 */
[----:B------:R-:W-:Y:S04]  /*12bc0*/  STL.64 [R1+0x88], R14 ;  /* 0x0000880e01007387 */ /* 0x000fe80000100a00 */
[----:B------:R-:W1:Y:S04]  /*12bd0*/  LDS.128 R16, [R4] ;  /* 0x0000000004107984 */ /* 0x000e680000000c00 */
[----:B------:R-:W2:Y:S04]  /*12be0*/  LDS.128 R12, [R4+0x800] ;  /* 0x00080000040c7984 */ /* 0x000ea80000000c00 */
[----:B0-----:R-:W-:Y:S04]  /*12bf0*/  STL.64 [R1+0x70], R8 ;  /* 0x0000700801007387 */ /* 0x001fe80000100a00 */
[----:B------:R-:W-:Y:S04]  /*12c00*/  STL.64 [R1+0x78], R10 ;  /* 0x0000780a01007387 */ /* 0x000fe80000100a00 */
[----:B------:R-:W-:Y:S04]  /*12c10*/  LDS.128 R8, [R4+0x1000] ;  /* 0x0010000004087984 */ /* 0x000fe80000000c00 */
[----:B------:R-:W0:Y:S04]  /*12c20*/  LDS.128 R4, [R4+0x1800] ;  /* 0x0018000004047984 */ /* 0x000e280000000c00 */
[----:B-1----:R-:W-:Y:S04]  /*12c30*/  STL.64 [R1+0x50], R16 ;  /* 0x0000501001007387 */ /* 0x002fe80000100a00 */
[----:B------:R-:W-:Y:S04]  /*12c40*/  STL.64 [R1+0x58], R18 ;  /* 0x0000581201007387 */ /* 0x000fe80000100a00 */
[----:B--2---:R-:W-:Y:S04]  /*12c50*/  STL.64 [R1+0x40], R12 ;  /* 0x0000400c01007387 */ /* 0x004fe80000100a00 */
[----:B------:R-:W-:Y:S04]  /*12c60*/  STL.64 [R1+0x48], R14 ;  /* 0x0000480e01007387 */ /* 0x000fe80000100a00 */
[----:B------:R-:W-:Y:S04]  /*12c70*/  LDS.128 R16, [R2+0x1000] ;  /* 0x0010000002107984 */ /* 0x000fe80000000c00 */
[----:B------:R-:W-:Y:S04]  /*12c80*/  LDS.128 R12, [R0+0x1000] ;  /* 0x00100000000c7984 */ /* 0x000fe80000000c00 */
[----:B0-----:R-:W-:Y:S01]  /*12c90*/  STL [R1+0xa0], R4 ;  /* 0x0000a00401007387 */ /* 0x001fe20000100800 */
[----:B------:R-:W-:-:S03]  /*12ca0*/  IMAD.MOV.U32 R29, RZ, RZ, R5 ;  /* 0x000000ffff1d7224 */ /* 0x000fc600078e0005 */
[----:B------:R-:W-:Y:S04]  /*12cb0*/  STL.64 [R1+0x30], R8 ;  /* 0x0000300801007387 */ /* 0x000fe80000100a00 */
[----:B------:R-:W-:Y:S04]  /*12cc0*/  STL.64 [R1+0x38], R10 ;  /* 0x0000380a01007387 */ /* 0x000fe80000100a00 */
[----:B------:R-:W0:Y:S04]  /*12cd0*/  LDS.128 R8, [R2] ;  /* 0x0000000002087984 */ /* 0x000e280000000c00 */
[----:B------:R-:W-:Y:S04]  /*12ce0*/  STL.64 [R1+0xa8], R6 ;  /* 0x0000a80601007387 */ /* 0x000fe80000100a00 */
[----:B------:R-:W1:Y:S04]  /*12cf0*/  LDS.128 R4, [R2+0x800] ;  /* 0x0008000002047984 */ /* 0x000e680000000c00 */
[----:B------:R-:W-:Y:S04]  /*12d00*/  STL [R1+0x6ec], R29 ;  /* 0x0006ec1d01007387 */ /* 0x000fe80000100800 */
[----:B0-----:R-:W-:Y:S04]  /*12d10*/  STL.64 [R1+0x20], R8 ;  /* 0x0000200801007387 */ /* 0x001fe80000100a00 */
[----:B------:R-:W-:Y:S04]  /*12d20*/  STL.64 [R1+0x28], R10 ;  /* 0x0000280a01007387 */ /* 0x000fe80000100a00 */
[----:B------:R-:W-:Y:S04]  /*12d30*/  STL [R1+0x6f0], R17 ;  /* 0x0006f01101007387 */ /* 0x000fe80000100800 */
[----:B-1----:R-:W-:Y:S04]  /*12d40*/  STL.64 [R1], R4 ;  /* 0x0000000401007387 */ /* 0x002fe80000100a00 */
[----:B------:R-:W-:Y:S04]  /*12d50*/  STL.64 [R1+0x8], R6 ;  /* 0x0000080601007387 */ /* 0x000fe80000100a00 */
[----:B------:R-:W0:Y:S04]  /*12d60*/  LDS.128 R4, [R2+0x1800] ;  /* 0x0018000002047984 */ /* 0x000e280000000c00 */
[----:B------:R-:W-:Y:S04]  /*12d70*/  STL [R1+0x6dc], R18 ;  /* 0x0006dc1201007387 */ /* 0x000fe80000100800 */
[----:B------:R-:W-:Y:S04]  /*12d80*/  STL [R1+0x6bc], R19 ;  /* 0x0006bc1301007387 */ /* 0x000fe80000100800 */
[----:B------:R-:W-:Y:S01]  /*12d90*/  LDS.128 R8, [R0+0x800] ;  /* 0x0008000000087984 */ /* 0x000fe20000000c00 */
[----:B0-----:R-:W-:-:S03]  /*12da0*/  IMAD.MOV.U32 R29, RZ, RZ, R4 ;  /* 0x000000ffff1d7224 */ /* 0x001fc600078e0004 */
[----:B------:R-:W-:Y:S01]  /*12db0*/  STL.64 [R1+0xb8], R6 ;  /* 0x0000b80601007387 */ /* 0x000fe20000100a00 */
[----:B------:R-:W-:-:S03]  /*12dc0*/  IMAD.MOV.U32 R3, RZ, RZ, R5 ;  /* 0x000000ffff037224 */ /* 0x000fc600078e0005 */
[----:B------:R-:W0:Y:S04]  /*12dd0*/  LDS.128 R4, [R0] ;  /* 0x0000000000047984 */ /* 0x000e280000000c00 */
[----:B------:R-:W-:Y:S04]  /*12de0*/  STL [R1+0x6f4], R3 ;  /* 0x0006f40301007387 */ /* 0x000fe80000100800 */
[----:B0-----:R-:W-:Y:S04]  /*12df0*/  STL [R1+0x6f8], R5 ;  /* 0x0006f80501007387 */ /* 0x001fe80000100800 */
[----:B------:R-:W-:Y:S04]  /*12e00*/  STL [R1+0x6e0], R6 ;  /* 0x0006e00601007387 */ /* 0x000fe80000100800 */
[----:B------:R-:W-:Y:S04]  /*12e10*/  STL [R1+0x6c4], R7 ;  /* 0x0006c40701007387 */ /* 0x000fe80000100800 */
[----:B------:R-:W-:Y:S04]  /*12e20*/  STL [R1+0x6fc], R9 ;  /* 0x0006fc0901007387 */ /* 0x000fe80000100800 */
[----:B------:R-:W-:Y:S04]  /*12e30*/  STL [R1+0x6e4], R10 ;  /* 0x0006e40a01007387 */ /* 0x000fe80000100800 */
[----:B------:R-:W-:Y:S04]  /*12e40*/  STL [R1+0x6c0], R11 ;  /* 0x0006c00b01007387 */ /* 0x000fe80000100800 */
[----:B------:R-:W-:Y:S04]  /*12e50*/  STL [R1+0x720], R8 ;  /* 0x0007200801007387 */ /* 0x000fe80000100800 */
[----:B------:R-:W0:Y:S04]  /*12e60*/  LDS.128 R8, [R0+0x1800] ;  /* 0x0018000000087984 */ /* 0x000e280000000c00 */
[----:B------:R-:W-:Y:S04]  /*12e70*/  STL [R1+0x700], R13 ;  /* 0x0007000d01007387 */ /* 0x000fe80000100800 */
[----:B------:R-:W-:Y:S04]  /*12e80*/  STL [R1+0x6e8], R14 ;  /* 0x0006e80e01007387 */ /* 0x000fe80000100800 */
[----:B------:R-:W-:Y:S04]  /*12e90*/  STL [R1+0x6b8], R15 ;  /* 0x0006b80f01007387 */ /* 0x000fe80000100800 */
[----:B------:R-:W-:Y:S01]  /*12ea0*/  STL [R1+0x724], R12 ;  /* 0x0007240c01007387 */ /* 0x000fe20000100800 */
[----:B0-----:R-:W-:-:S03]  /*12eb0*/  IMAD.MOV.U32 R7, RZ, RZ, R8 ;  /* 0x000000ffff077224 */ /* 0x001fc600078e0008 */
[----:B------:R0:W-:Y:S01]  /*12ec0*/  STL.64 [R1+0xc8], R10 ;  /* 0x0000c80a01007387 */ /* 0x0001e20000100a00 */
[----:B------:R-:W-:-:S03]  /*12ed0*/  IMAD.MOV.U32 R18, RZ, RZ, R9 ;  /* 0x000000ffff127224 */ /* 0x000fc600078e0009 */
[----:B------:R-:W2:Y:S04]  /*12ee0*/  LDL.LU R8, [R1+0x470] ;  /* 0x0004700001087983 */ /* 0x000ea80000300800 */
[----:B------:R-:W2:Y:S04]  /*12ef0*/  LDL.LU R9, [R1+0x474] ;  /* 0x0004740001097983 */ /* 0x000ea80000300800 */
[----:B0-----:R-:W3:Y:S04]  /*12f00*/  LDL.LU R10, [R1+0x478] ;  /* 0x00047800010a7983 */ /* 0x001ee80000300800 */
[----:B------:R-:W3:Y:S04]  /*12f10*/  LDL.LU R11, [R1+0x47c] ;  /* 0x00047c00010b7983 */ /* 0x000ee80000300800 */
[----:B------:R-:W-:Y:S06]  /*12f20*/  BAR.SYNC.DEFER_BLOCKING 0x0 ;  /* 0x0000000000007b1d */ /* 0x000fec0000010000 */
        /* <DEDUP_REMOVED lines=58> */
[----:B------:R-:W2:Y:S04]  /*132d0*/  LDL.LU R10, [R1+0x138] ;  /* 0x00013800010a7983 */ /* 0x000ea80000300800 */
[----:B------:R-:W2:Y:S04]  /*132e0*/  LDL.LU R11, [R1+0x13c] ;  /* 0x00013c00010b7983 */ /* 0x000ea80000300800 */
[----:B------:R-:W3:Y:S04]  /*132f0*/  LDL.LU R12, [R1+0x460] ;  /* 0x00046000010c7983 */ /* 0x000ee80000300800 */
[----:B------:R-:W3:Y:S04]  /*13300*/  LDL.LU R13, [R1+0x464] ;  /* 0x00046400010d7983 */ /* 0x000ee80000300800 */
[----:B------:R-:W3:Y:S04]  /*13310*/  LDL.LU R14, [R1+0x468] ;  /* 0x00046800010e7983 */ /* 0x000ee80000300800 */
[----:B------:R-:W3:Y:S04]  /*13320*/  LDL.LU R15, [R1+0x46c] ;  /* 0x00046c00010f7983 */ /* 0x000ee80000300800 */
[----:B------:R-:W4:Y:S04]  /*13330*/  LDL.LU R20, [R1+0x480] ;  /* 0x0004800001147983 */ /* 0x000f280000300800 */
[----:B------:R-:W4:Y:S04]  /*13340*/  LDL.LU R21, [R1+0x484] ;  /* 0x0004840001157983 */ /* 0x000f280000300800 */
[----:B------:R-:W4:Y:S04]  /*13350*/  LDL.LU R22, [R1+0x488] ;  /* 0x0004880001167983 */ /* 0x000f280000300800 */
[----:B------:R-:W4:Y:S04]  /*13360*/  LDL.LU R23, [R1+0x48c] ;  /* 0x00048c0001177983 */ /* 0x000f280000300800 */
[----:B------:R-:W-:Y:S04]  /*13370*/  STL [R1+0x70c], R7 ;  /* 0x00070c0701007387 */ /* 0x000fe80000100800 */
[----:B------:R0:W-:Y:S04]  /*13380*/  STL [R1+0x708], R4 ;  /* 0x0007080401007387 */ /* 0x0001e80000100800 */
[----:B0-----:R-:W3:Y:S04]  /*13390*/  LDL.LU R4, [R1+0x400] ;  /* 0x0004000001047983 */ /* 0x001ee80000300800 */
[----:B------:R-:W3:Y:S04]  /*133a0*/  LDL.LU R5, [R1+0x404] ;  /* 0x0004040001057983 */ /* 0x000ee80000300800 */
[----:B------:R-:W3:Y:S04]  /*133b0*/  LDL.LU R6, [R1+0x408] ;  /* 0x0004080001067983 */ /* 0x000ee80000300800 */
[----:B------:R-:W3:Y:S04]  /*133c0*/  LDL.LU R7, [R1+0x40c] ;  /* 0x00040c0001077983 */ /* 0x000ee80000300800 */
[----:B------:R-:W-:Y:S04]  /*133d0*/  STL [R1+0x704], R18 ;  /* 0x0007041201007387 */ /* 0x000fe80000100800 */
[----:B--2---:R0:W-:Y:S04]  /*133e0*/  STS.128 [R24], R8 ;  /* 0x0000000818007388 */ /* 0x0041e80000000c00 */
        /* <DEDUP_REMOVED lines=11> */
[----:B---3--:R-:W-:Y:S04]  /*134a0*/  STS.128 [R24+0x500], R4 ;  /* 0x0005000418007388 */ /* 0x008fe80000000c00 */
[----:B--2---:R0:W-:Y:S04]  /*134b0*/  STS.128 [R24+0x100], R8 ;  /* 0x0001000818007388 */ /* 0x0041e80000000c00 */
[----:B0-----:R-:W2:Y:S04]  /*134c0*/  LDL.LU.64 R10, [R1+0x780] ;  /* 0x00078000010a7983 */ /* 0x001ea80000300a00 */
[----:B------:R-:W2:Y:S04]  /*134d0*/  LDL.LU.64 R8, [R1+0x778] ;  /* 0x0007780001087983 */ /* 0x000ea80000300a00 */
[----:B------:R-:W3:Y:S04]  /*134e0*/  LDL.LU R4, [R1+0x4a0] ;  /* 0x0004a00001047983 */ /* 0x000ee80000300800 */
[----:B------:R-:W3:Y:S04]  /*134f0*/  LDL.LU R5, [R1+0x4a4] ;  /* 0x0004a40001057983 */ /* 0x000ee80000300800 */
[----:B------:R-:W3:Y:S04]  /*13500*/  LDL.LU R6, [R1+0x4a8] ;  /* 0x0004a80001067983 */ /* 0x000ee80000300800 */
[----:B------:R-:W3:Y:S04]  /*13510*/  LDL.LU R7, [R1+0x4ac] ;  /* 0x0004ac0001077983 */ /* 0x000ee80000300800 */
[----:B------:R-:W4:Y:S04]  /*13520*/  LDL.LU R2, [R1+0x63c] ;  /* 0x00063c0001027983 */ /* 0x000f280000300800 */
[----:B--2---:R-:W-:Y:S04]  /*13530*/  STS.128 [R24+0x180], R8 ;  /* 0x0001800818007388 */ /* 0x004fe80000000c00 */
[----:B---3--:R-:W-:Y:S04]  /*13540*/  STL.64 [R1+0x718], R6 ;  /* 0x0007180601007387 */ /* 0x008fe80000100a00 */
[----:B------:R0:W-:Y:S04]  /*13550*/  STL.64 [R1+0x710], R4 ;  /* 0x0007100401007387 */ /* 0x0001e80000100a00 */
[----:B0-----:R-:W2:Y:S04]  /*13560*/  LDL.LU R4, [R1+0x490] ;  /* 0x0004900001047983 */ /* 0x001ea80000300800 */
[----:B------:R-:W2:Y:S04]  /*13570*/  LDL.LU R5, [R1+0x494] ;  /* 0x0004940001057983 */ /* 0x000ea80000300800 */
[----:B------:R-:W2:Y:S04]  /*13580*/  LDL.LU R6, [R1+0x498] ;  /* 0x0004980001067983 */ /* 0x000ea80000300800 */
[----:B------:R-:W2:Y:S04]  /*13590*/  LDL.LU R7, [R1+0x49c] ;  /* 0x00049c0001077983 */ /* 0x000ea80000300800 */
[----:B------:R-:W3:Y:S04]  /*135a0*/  LDL.LU.64 R10, [R1+0x770] ;  /* 0x00077000010a7983 */ /* 0x000ee80000300a00 */
[----:B------:R-:W3:Y:S04]  /*135b0*/  LDL.LU.64 R8, [R1+0x768] ;  /* 0x0007680001087983 */ /* 0x000ee80000300a00 */
[----:B---3--:R0:W-:Y:S04]  /*135c0*/  STS.128 [R24+0x580], R8 ;  /* 0x0005800818007388 */ /* 0x0081e80000000c00 */
[----:B0-----:R-:W3:Y:S04]  /*135d0*/  LDL.LU.64 R10, [R1+0x760] ;  /* 0x00076000010a7983 */ /* 0x001ee80000300a00 */
        /* <DEDUP_REMOVED lines=9> */
[----:B------:R-:W3:Y:S01]  /*13670*/  LDL.LU.64 R8, [R1+0x728] ;  /* 0x0007280001087983 */ /* 0x000ee20000300a00 */
[----:B------:R-:W-:-:S03]  /*13680*/  SHF.R.U32.HI R19, RZ, 0x6, R27 ;  /* 0x00000006ff137819 */ /* 0x000fc6000001161b */
[----:B------:R0:W-:Y:S01]  /*13690*/  STS.128 [R24+0x680], R12 ;  /* 0x0006800c18007388 */ /* 0x0001e20000000c00 */
[----:B------:R-:W-:-:S03]  /*136a0*/  SGXT.U32 R19, R19, 0x1 ;  /* 0x000000011313781a */ /* 0x000fc60000000000 */
[----:B--2---:R-:W-:Y:S04]  /*136b0*/  STS.128 [R24+0x380], R4 ;  /* 0x0003800418007388 */ /* 0x004fe80000000c00 */
[----:B0-----:R-:W2:Y:S04]  /*136c0*/  LDL.LU R12, [R1+0x724] ;  /* 0x00072400010c7983 */ /* 0x001ea80000300800 */
[----:B---3--:R0:W-:Y:S04]  /*136d0*/  STS.128 [R24+0x300], R8 ;  /* 0x0003000818007388 */ /* 0x0081e80000000c00 */
[----:B0-----:R-:W3:Y:S04]  /*136e0*/  LDL.LU R8, [R1+0x720] ;  /* 0x0007200001087983 */ /* 0x001ee80000300800 */
[----:B------:R-:W2:Y:S01]  /*136f0*/  LDL.LU R18, [R1+0x60] ;  /* 0x0000600001127983 */ /* 0x000ea20000300800 */
[C---:B----4-:R-:W-:Y:S01]  /*13700*/  ISETP.GE.AND P0, PT, R2.reuse, c[0x0][0x178], PT ;  /* 0x00005e0002007a0c */ /* 0x050fe20003f06270 */
[----:B------:R-:W-:Y:S01]  /*13710*/  IMAD R2, R2, c[0x0][0x194], RZ ;  /* 0x0000650002027a24 */ /* 0x000fe200078e02ff */
[----:B-----5:R-:W-:Y:S01]  /*13720*/  LOP3.LUT R0, R26, R19, RZ, 0xfc, !PT ;  /* 0x000000131a007212 */ /* 0x020fe200078efcff */
[----:B------:R-:W4:Y:S04]  /*13730*/  LDL.LU R13, [R1+0x50] ;  /* 0x00005000010d7983 */ /* 0x000f280000300800 */
[----:B------:R-:W2:Y:S04]  /*13740*/  LDL.LU R9, [R1+0x20] ;  /* 0x0000200001097983 */ /* 0x000ea80000300800 */
[----:B------:R-:W2:Y:S04]  /*13750*/  LDL.LU.64 R6, [R1+0x718] ;  /* 0x0007180001067983 */ /* 0x000ea80000300a00 */
[----:B------:R-:W2:Y:S04]  /*13760*/  LDL.LU.64 R4, [R1+0x710] ;  /* 0x0007100001047983 */ /* 0x000ea80000300a00 */
[----:B------:R0:W-:Y:S01]  /*13770*/  STS.128 [R24+0x700], R20 ;  /* 0x0007001418007388 */ /* 0x0001e20000000c00 */
[C---:B------:R-:W-:Y:S01]  /*13780*/  ISETP.LT.AND P3, PT, R0.reuse, c[0x0][0x17c], !P0 ;  /* 0x00005f0000007a0c */ /* 0x040fe20004761270 */
[----:B------:R-:W-:Y:S01]  /*13790*/  IMAD R27, R0, c[0x0][0x198], RZ ;  /* 0x00006600001b7a24 */ /* 0x000fe200078e02ff */
[----:B------:R-:W-:-:S04]  /*137a0*/  LEA R0, P1, R2, c[0x0][0x170], 0x1 ;  /* 0x00005c0002007a11 */ /* 0x000fc800078208ff */
[----:B------:R-:W-:Y:S02]  /*137b0*/  LEA.HI.X.SX32 R2, R2, c[0x0][0x174], 0x1, P1 ;  /* 0x00005d0002027a11 */ /* 0x000fe400008f0eff */
[C-C-:B0-----:R-:W-:Y:S02]  /*137c0*/  LOP3.LUT R23, R26.reuse, 0x2, R19.reuse, 0xfe, !PT ;  /* 0x000000021a177812 */ /* 0x141fe400078efe13 */
[----:B------:R-:W-:Y:S02]  /*137d0*/  LOP3.LUT R21, R26, 0x4, R19, 0xfe, !PT ;  /* 0x000000041a157812 */ /* 0x000fe400078efe13 */
[C---:B------:R-:W-:Y:S01]  /*137e0*/  ISETP.LT.AND P2, PT, R23.reuse, c[0x0][0x17c], !P0 ;  /* 0x00005f0017007a0c */ /* 0x040fe20004741270 */
[----:B------:R-:W-:Y:S01]  /*137f0*/  IMAD R23, R23, c[0x0][0x198], RZ ;  /* 0x0000660017177a24 */ /* 0x000fe200078e02ff */
[-C--:B------:R-:W-:Y:S01]  /*13800*/  LEA R20, P4, R27, R0.reuse, 0x1 ;  /* 0x000000001b147211 */ /* 0x080fe200078808ff */
[----:B--2---:R0:W-:Y:S04]  /*13810*/  STS.128 [R24+0x780], R4 ;  /* 0x0007800418007388 */ /* 0x0041e80000000c00 */
[----:B0-----:R-:W2:Y:S04]  /*13820*/  LDL.LU R7, [R1+0x70c] ;  /* 0x00070c0001077983 */ /* 0x001ea80000300800 */
[----:B------:R-:W2:Y:S04]  /*13830*/  LDL.LU R4, [R1+0x708] ;  /* 0x0007080001047983 */ /* 0x000ea80000300800 */
[----:B------:R-:W3:Y:S04]  /*13840*/  LDL.LU R5, [R1+0x90] ;  /* 0x0000900001057983 */ /* 0x000ee80000300800 */
[----:B------:R-:W3:Y:S04]  /*13850*/  LDL.LU R3, [R1+0x40] ;  /* 0x0000400001037983 */ /* 0x000ee80000300800 */
[----:B------:R-:W3:Y:S04]  /*13860*/  LDL.LU R17, [R1] ;  /* 0x0000000001117983 */ /* 0x000ee80000300800 */
[----:B------:R-:W3:Y:S04]  /*13870*/  LDL.LU R15, [R1+0x80] ;  /* 0x00008000010f7983 */ /* 0x000ee80000300800 */
[----:B------:R-:W3:Y:S04]  /*13880*/  LDL.LU R14, [R1+0x30] ;  /* 0x00003000010e7983 */ /* 0x000ee80000300800 */
[----:B------:R-:W3:Y:S04]  /*13890*/  LDL.LU R10, [R1+0x70] ;  /* 0x00007000010a7983 */ /* 0x000ee80000300800 */
[----:B------:R-:W3:Y:S04]  /*138a0*/  LDL.LU R6, [R1+0xa0] ;  /* 0x0000a00001067983 */ /* 0x000ee80000300800 */
[----:B------:R-:W-:Y:S01]  /*138b0*/  BAR.SYNC.DEFER_BLOCKING 0x0 ;  /* 0x0000000000007b1d */ /* 0x000fe20000010000 */
[C---:B------:R-:W-:Y:S01]  /*138c0*/  ISETP.LT.AND P1, PT, R21.reuse, c[0x0][0x17c], !P0 ;  /* 0x00005f0015007a0c */ /* 0x040fe20004721270 */
[----:B------:R-:W-:Y:S01]  /*138d0*/  IMAD R25, R21, c[0x0][0x198], RZ ;  /* 0x0000660015197a24 */ /* 0x000fe200078e02ff */
[----:B------:R-:W-:-:S02]  /*138e0*/  LEA R22, P5, R23, R0, 0x1 ;  /* 0x0000000017167211 */ /* 0x000fc400078a08ff */
[-C--:B------:R-:W-:Y:S02]  /*138f0*/  LEA.HI.X.SX32 R21, R27, R2.reuse, 0x1, P4 ;  /* 0x000000021b157211 */ /* 0x080fe400020f0eff */
[----:B------:R-:W-:Y:S02]  /*13900*/  LEA.HI.X.SX32 R23, R23, R2, 0x1, P5 ;  /* 0x0000000217177211 */ /* 0x000fe400028f0eff */
[----:B------:R-:W-:-:S04]  /*13910*/  LEA R24, P4, R25, R0, 0x1 ;  /* 0x0000000019187211 */ /* 0x000fc800078808ff */
[----:B------:R-:W-:Y:S01]  /*13920*/  LEA.HI.X.SX32 R25, R25, R2, 0x1, P4 ;  /* 0x0000000219197211 */ /* 0x000fe200020f0eff */
[----:B------:R0:W-:Y:S04]  /*13930*/  @P3 STG.E.U16 [R20.64], R18 ;  /* 0x0000001214003986 */ /* 0x0001e8000c101506 */
[----:B----4-:R1:W-:Y:S01]  /*13940*/  @P2 STG.E.U16 [R22.64], R13 ;  /* 0x0000000d16002986 */ /* 0x0103e2000c101506 */
[C-C-:B0-----:R-:W-:Y:S02]  /*13950*/  LOP3.LUT R21, R26.reuse, 0x6, R19.reuse, 0xfe, !PT ;  /* 0x000000061a157812 */ /* 0x141fe400078efe13 */
[C-C-:B-1----:R-:W-:Y:S02]  /*13960*/  LOP3.LUT R23, R26.reuse, 0x8, R19.reuse, 0xfe, !PT ;  /* 0x000000081a177812 */ /* 0x142fe400078efe13 */
[C---:B------:R-:W-:Y:S01]  /*13970*/  ISETP.LT.AND P2, PT, R21.reuse, c[0x0][0x17c], !P0 ;  /* 0x00005f0015007a0c */ /* 0x040fe20004741270 */
[----:B------:R-:W-:Y:S01]  /*13980*/  IMAD R21, R21, c[0x0][0x198], RZ ;  /* 0x0000660015157a24 */ /* 0x000fe200078e02ff */
[----:B------:R-:W-:-:S02]  /*13990*/  LOP3.LUT R22, R26, 0xa, R19, 0xfe, !PT ;  /* 0x0000000a1a167812 */ /* 0x000fc400078efe13 */
[C---:B------:R-:W-:Y:S01]  /*139a0*/  ISETP.LT.AND P4, PT, R23.reuse, c[0x0][0x17c], !P0 ;  /* 0x00005f0017007a0c */ /* 0x040fe20004781270 */
[----:B------:R-:W-:Y:S01]  /*139b0*/  IMAD R23, R23, c[0x0][0x198], RZ ;  /* 0x0000660017177a24 */ /* 0x000fe200078e02ff */
[C---:B------:R-:W-:Y:S01]  /*139c0*/  LEA R20, P3, R21.reuse, R0, 0x1 ;  /* 0x0000000015147211 */ /* 0x040fe200078608ff */
[----:B------:R0:W-:Y:S01]  /*139d0*/  @P1 STG.E.U16 [R24.64], R9 ;  /* 0x0000000918001986 */ /* 0x0001e2000c101506 */
[C---:B------:R-:W-:Y:S02]  /*139e0*/  ISETP.LT.AND P1, PT, R22.reuse, c[0x0][0x17c], !P0 ;  /* 0x00005f0016007a0c */ /* 0x040fe40004721270 */
[----:B------:R-:W-:Y:S01]  /*139f0*/  LEA.HI.X.SX32 R21, R21, R2, 0x1, P3 ;  /* 0x0000000215157211 */ /* 0x000fe200018f0eff */
[----:B0-----:R-:W-:Y:S01]  /*13a00*/  IMAD R25, R22, c[0x0][0x198], RZ ;  /* 0x0000660016197a24 */ /* 0x001fe200078e02ff */
[----:B------:R-:W-:Y:S02]  /*13a10*/  LEA R22, P6, R23, R0, 0x1 ;  /* 0x0000000017167211 */ /* 0x000fe400078c08ff */
[----:B------:R-:W-:-:S02]  /*13a20*/  LOP3.LUT R24, R26, 0x10, R19, 0xfe, !PT ;  /* 0x000000101a187812 */ /* 0x000fc400078efe13 */
[----:B------:R-:W-:Y:S02]  /*13a30*/  LEA.HI.X.SX32 R23, R23, R2, 0x1, P6 ;  /* 0x0000000217177211 */ /* 0x000fe400030f0eff */
[----:B------:R-:W-:Y:S02]  /*13a40*/  ISETP.LT.AND P3, PT, R24, c[0x0][0x17c], !P0 ;  /* 0x00005f0018007a0c */ /* 0x000fe40004761270 */
[----:B------:R-:W-:-:S04]  /*13a50*/  LEA R24, P5, R25, R0, 0x1 ;  /* 0x0000000019187211 */ /* 0x000fc800078a08ff */
[----:B------:R-:W-:Y:S01]  /*13a60*/  LEA.HI.X.SX32 R25, R25, R2, 0x1, P5 ;  /* 0x0000000219197211 */ /* 0x000fe200028f0eff */
[----:B------:R-:W-:-:S04]  /*13a70*/  IMAD.MOV.U32 R11, RZ, RZ, c[0x0][0x198] ;  /* 0x00006600ff0b7624 */ /* 0x000fc800078e00ff */
[----:B------:R-:W-:Y:S01]  /*13a80*/  IMAD R27, R11, 0x10, R27 ;  /* 0x000000100b1b7824 */ /* 0x000fe200078e021b */
[C-C-:B------:R-:W-:Y:S01]  /*13a90*/  LOP3.LUT R28, R26.reuse, 0x12, R19.reuse, 0xfe, !PT ;  /* 0x000000121a1c7812 */ /* 0x140fe200078efe13 */
[----:B--2---:R0:W-:Y:S04]  /*13aa0*/  @P2 STG.E.U16 [R20.64], R4 ;  /* 0x0000000414002986 */ /* 0x0041e8000c101506 */
[----:B---3--:R1:W-:Y:S01]  /*13ab0*/  @P4 STG.E.U16 [R22.64], R5 ;  /* 0x0000000516004986 */ /* 0x0083e2000c101506 */
[----:B0-----:R-:W-:-:S04]  /*13ac0*/  LOP3.LUT R21, R26, 0xc, R19, 0xfe, !PT ;  /* 0x0000000c1a157812 */ /* 0x001fc800078efe13 */
[C---:B------:R-:W-:Y:S01]  /*13ad0*/  ISETP.LT.AND P4, PT, R21.reuse, c[0x0][0x17c], !P0 ;  /* 0x00005f0015007a0c */ /* 0x040fe20004781270 */
[----:B------:R-:W-:Y:S01]  /*13ae0*/  IMAD R21, R21, c[0x0][0x198], RZ ;  /* 0x0000660015157a24 */ /* 0x000fe200078e02ff */
[C-C-:B-1----:R-:W-:Y:S01]  /*13af0*/  LOP3.LUT R23, R26.reuse, 0xe, R19.reuse, 0xfe, !PT ;  /* 0x0000000e1a177812 */ /* 0x142fe200078efe13 */
[----:B------:R0:W-:Y:S03]  /*13b00*/  @P1 STG.E.U16 [R24.64], R3 ;  /* 0x0000000318001986 */ /* 0x0001e6000c101506 */
[----:B------:R-:W-:Y:S02]  /*13b10*/  LEA R20, P1, R21, R0, 0x1 ;  /* 0x0000000015147211 */ /* 0x000fe400078208ff */
[C---:B------:R-:W-:Y:S01]  /*13b20*/  ISETP.LT.AND P6, PT, R23.reuse, c[0x0][0x17c], !P0 ;  /* 0x00005f0017007a0c */ /* 0x040fe200047c1270 */
[----:B------:R-:W-:Y:S01]  /*13b30*/  IMAD R23, R23, c[0x0][0x198], RZ ;  /* 0x0000660017177a24 */ /* 0x000fe200078e02ff */
[----:B------:R-:W-:-:S02]  /*13b40*/  LOP3.LUT R22, R26, 0x14, R19, 0xfe, !PT ;  /* 0x000000141a167812 */ /* 0x000fc400078efe13 */
[----:B------:R-:W-:Y:S02]  /*13b50*/  LEA.HI.X.SX32 R21, R21, R2, 0x1, P1 ;  /* 0x0000000215157211 */ /* 0x000fe400008f0eff */
[----:B------:R-:W-:Y:S02]  /*13b60*/  ISETP.LT.AND P1, PT, R22, c[0x0][0x17c], !P0 ;  /* 0x00005f0016007a0c */ /* 0x000fe40004721270 */
[C---:B------:R-:W-:Y:S01]  /*13b70*/  LEA R22, P5, R23.reuse, R0, 0x1 ;  /* 0x0000000017167211 */ /* 0x040fe200078a08ff */
[----:B------:R1:W-:Y:S01]  /*13b80*/  @P4 STG.E.U16 [R20.64], R17 ;  /* 0x0000001114004986 */ /* 0x0003e2000c101506 */
[----:B0-----:R-:W-:Y:S02]  /*13b90*/  LOP3.LUT R24, R26, 0x16, R19, 0xfe, !PT ;  /* 0x000000161a187812 */ /* 0x001fe400078efe13 */
[----:B------:R-:W-:Y:S02]  /*13ba0*/  LEA.HI.X.SX32 R23, R23, R2, 0x1, P5 ;  /* 0x0000000217177211 */ /* 0x000fe400028f0eff */
[----:B------:R-:W-:Y:S01]  /*13bb0*/  ISETP.LT.AND P5, PT, R24, c[0x0][0x17c], !P0 ;  /* 0x00005f0018007a0c */ /* 0x000fe200047a1270 */
[----:B------:R-:W-:Y:S01]  /*13bc0*/  IMAD R24, R11, 0x2, R27 ;  /* 0x000000020b187824 */ /* 0x000fe200078e021b */
[----:B-1----:R-:W-:-:S02]  /*13bd0*/  LEA R20, P4, R27, R0, 0x1 ;  /* 0x000000001b147211 */ /* 0x002fc400078808ff */
[----:B------:R-:W-:Y:S02]  /*13be0*/  ISETP.LT.AND P2, PT, R28, c[0x0][0x17c], !P0 ;  /* 0x00005f001c007a0c */ /* 0x000fe40004741270 */
[----:B------:R-:W-:Y:S01]  /*13bf0*/  LEA.HI.X.SX32 R21, R27, R2, 0x1, P4 ;  /* 0x000000021b157211 */ /* 0x000fe200020f0eff */
[----:B------:R0:W-:Y:S01]  /*13c00*/  @P6 STG.E.U16 [R22.64], R8 ;  /* 0x0000000816006986 */ /* 0x0001e2000c101506 */
[----:B------:R-:W-:-:S03]  /*13c10*/  LOP3.LUT R25, R26, 0x18, R19, 0xfe, !PT ;  /* 0x000000181a197812 */ /* 0x000fc600078efe13 */
[----:B------:R1:W-:Y:S01]  /*13c20*/  @P3 STG.E.U16 [R20.64], R15 ;  /* 0x0000000f14003986 */ /* 0x0003e2000c101506 */
[----:B------:R-:W-:Y:S02]  /*13c30*/  ISETP.LT.AND P4, PT, R25, c[0x0][0x17c], !P0 ;  /* 0x00005f0019007a0c */ /* 0x000fe40004781270 */
[----:B------:R-:W-:Y:S02]  /*13c40*/  LOP3.LUT R25, R26, 0x1a, R19, 0xfe, !PT ;  /* 0x0000001a1a197812 */ /* 0x000fe400078efe13 */
[----:B0-----:R-:W-:Y:S01]  /*13c50*/  LEA R22, P6, R24, R0, 0x1 ;  /* 0x0000000018167211 */ /* 0x001fe200078c08ff */
[----:B-1----:R-:W-:-:S03]  /*13c60*/  IMAD R21, R11, 0x2, R24 ;  /* 0x000000020b157824 */ /* 0x002fc600078e0218 */
[----:B------:R-:W-:Y:S01]  /*13c70*/  LEA.HI.X.SX32 R23, R24, R2, 0x1, P6 ;  /* 0x0000000218177211 */ /* 0x000fe200030f0eff */
[----:B------:R-:W-:Y:S01]  /*13c80*/  IMAD R24, R11, 0x2, R21 ;  /* 0x000000020b187824 */ /* 0x000fe200078e0215 */
[----:B------:R-:W-:-:S03]  /*13c90*/  LEA R20, P6, R21, R0, 0x1 ;  /* 0x0000000015147211 */ /* 0x000fc600078c08ff */
[----:B------:R0:W-:Y:S01]  /*13ca0*/  @P2 STG.E.U16 [R22.64], R14 ;  /* 0x0000000e16002986 */ /* 0x0001e2000c101506 */
[----:B------:R-:W-:Y:S02]  /*13cb0*/  ISETP.LT.AND P3, PT, R25, c[0x0][0x17c], !P0 ;  /* 0x00005f0019007a0c */ /* 0x000fe40004761270 */
[----:B------:R-:W-:Y:S02]  /*13cc0*/  LOP3.LUT R25, R26, 0x1c, R19, 0xfe, !PT ;  /* 0x0000001c1a197812 */ /* 0x000fe400078efe13 */
[----:B------:R-:W-:Y:S02]  /*13cd0*/  LEA.HI.X.SX32 R21, R21, R2, 0x1, P6 ;  /* 0x0000000215157211 */ /* 0x000fe400030f0eff */
[----:B------:R-:W-:Y:S01]  /*13ce0*/  ISETP.LT.AND P2, PT, R25, c[0x0][0x17c], !P0 ;  /* 0x00005f0019007a0c */ /* 0x000fe20004741270 */
[----:B------:R-:W-:Y:S01]  /*13cf0*/  IMAD R25, R11, 0x2, R24 ;  /* 0x000000020b197824 */ /* 0x000fe200078e0218 */
[----:B0-----:R-:W-:-:S04]  /*13d00*/  LEA R22, P6, R24, R0, 0x1 ;  /* 0x0000000018167211 */ /* 0x001fc800078c08ff */
[----:B------:R-:W-:Y:S01]  /*13d10*/  LEA.HI.X.SX32 R23, R24, R2, 0x1, P6 ;  /* 0x0000000218177211 */ /* 0x000fe200030f0eff */
[----:B------:R0:W-:Y:S01]  /*13d20*/  @P1 STG.E.U16 [R20.64], R16 ;  /* 0x0000001014001986 */ /* 0x0001e2000c101506 */
[----:B------:R-:W-:-:S03]  /*13d30*/  LOP3.LUT R24, R26, 0x20, R19, 0xfe, !PT ;  /* 0x000000201a187812 */ /* 0x000fc600078efe13 */
[----:B------:R1:W-:Y:S01]  /*13d40*/  @P5 STG.E.U16 [R22.64], R12 ;  /* 0x0000000c16005986 */ /* 0x0003e2000c101506 */
[----:B------:R-:W-:Y:S02]  /*13d50*/  ISETP.LT.AND P5, PT, R24, c[0x0][0x17c], !P0 ;  /* 0x00005f0018007a0c */ /* 0x000fe400047a1270 */
[----:B0-----:R-:W-:Y:S01]  /*13d60*/  LEA R20, P6, R25, R0, 0x1 ;  /* 0x0000000019147211 */ /* 0x001fe200078c08ff */
[----:B-1----:R-:W-:-:S03]  /*13d70*/  IMAD R23, R11, 0x2, R25 ;  /* 0x000000020b177824 */ /* 0x002fc600078e0219 */
[----:B------:R-:W-:Y:S02]  /*13d80*/  LEA.HI.X.SX32 R21, R25, R2, 0x1, P6 ;  /* 0x0000000219157211 */ /* 0x000fe400030f0eff */
[C---:B------:R-:W-:Y:S01]  /*13d90*/  LOP3.LUT R25, R26.reuse, 0x22, R19, 0xfe, !PT ;  /* 0x000000221a197812 */ /* 0x040fe200078efe13 */
[----:B------:R-:W-:Y:S01]  /*13da0*/  IMAD R24, R11, 0x2, R23 ;  /* 0x000000020b187824 */ /* 0x000fe200078e0217 */
[C---:B------:R-:W-:Y:S01]  /*13db0*/  LEA R22, P6, R23.reuse, R0, 0x1 ;  /* 0x0000000017167211 */ /* 0x040fe200078c08ff */
[----:B------:R0:W-:Y:S01]  /*13dc0*/  @P4 STG.E.U16 [R20.64], R10 ;  /* 0x0000000a14004986 */ /* 0x0001e2000c101506 */
[----:B------:R-:W-:Y:S02]  /*13dd0*/  LOP3.LUT R27, R26, 0x1e, R19, 0xfe, !PT ;  /* 0x0000001e1a1b7812 */ /* 0x000fe400078efe13 */
[----:B------:R-:W-:Y:S02]  /*13de0*/  LEA.HI.X.SX32 R23, R23, R2, 0x1, P6 ;  /* 0x0000000217177211 */ /* 0x000fe400030f0eff */
[----:B------:R-:W-:Y:S01]  /*13df0*/  ISETP.LT.AND P4, PT, R25, c[0x0][0x17c], !P0 ;  /* 0x00005f0019007a0c */ /* 0x000fe20004781270 */
[----:B------:R-:W-:Y:S01]  /*13e00*/  IMAD R25, R11, 0x2, R24 ;  /* 0x000000020b197824 */ /* 0x000fe200078e0218 */
[----:B------:R-:W-:Y:S01]  /*13e10*/  ISETP.LT.AND P1, PT, R27, c[0x0][0x17c], !P0 ;  /* 0x00005f001b007a0c */ /* 0x000fe20004721270 */
[----:B------:R1:W-:Y:S01]  /*13e20*/  @P3 STG.E.U16 [R22.64], R6 ;  /* 0x0000000616003986 */ /* 0x0003e2000c101506 */
[----:B0-----:R-:W-:-:S04]  /*13e30*/  LEA R20, P6, R24, R0, 0x1 ;  /* 0x0000000018147211 */ /* 0x001fc800078c08ff */
[----:B------:R-:W-:Y:S02]  /*13e40*/  LEA.HI.X.SX32 R21, R24, R2, 0x1, P6 ;  /* 0x0000000218157211 */ /* 0x000fe400030f0eff */
[----:B-1----:R-:W-:-:S03]  /*13e50*/  LEA R22, P6, R25, R0, 0x1 ;  /* 0x0000000019167211 */ /* 0x002fc600078c08ff */
[----:B------:R0:W-:Y:S01]  /*13e60*/  @P2 STG.E.U16 [R20.64], R29 ;  /* 0x0000001d14002986 */ /* 0x0001e2000c101506 */
[----:B------:R-:W-:Y:S02]  /*13e70*/  LEA.HI.X.SX32 R23, R25, R2, 0x1, P6 ;  /* 0x0000000219177211 */ /* 0x000fe400030f0eff */
[----:B------:R-:W-:-:S03]  /*13e80*/  LOP3.LUT R24, R26, 0x26, R19, 0xfe, !PT ;  /* 0x000000261a187812 */ /* 0x000fc600078efe13 */
[----:B------:R1:W-:Y:S01]  /*13e90*/  @P1 STG.E.U16 [R22.64], R7 ;  /* 0x0000000716001986 */ /* 0x0003e2000c101506 */
[----:B0-----:R-:W-:Y:S01]  /*13ea0*/  IMAD R20, R11, 0x2, R25 ;  /* 0x000000020b147824 */ /* 0x001fe200078e0219 */
[----:B------:R-:W-:-:S03]  /*13eb0*/  ISETP.LT.AND P2, PT, R24, c[0x0][0x17c], !P0 ;  /* 0x00005f0018007a0c */ /* 0x000fc60004741270 */
[----:B------:R-:W-:Y:S01]  /*13ec0*/  IMAD R21, R11, 0x2, R20 ;  /* 0x000000020b157824 */ /* 0x000fe200078e0214 */
[----:B------:R-:W-:Y:S02]  /*13ed0*/  LOP3.LUT R24, R26, 0x28, R19, 0xfe, !PT ;  /* 0x000000281a187812 */ /* 0x000fe400078efe13 */
[----:B-1----:R-:W-:-:S04]  /*13ee0*/  LEA R22, P6, R20, R0, 0x1 ;  /* 0x0000000014167211 */ /* 0x002fc800078c08ff */
[----:B------:R-:W-:Y:S02]  /*13ef0*/  LEA.HI.X.SX32 R23, R20, R2, 0x1, P6 ;  /* 0x0000000214177211 */ /* 0x000fe400030f0eff */
[----:B------:R-:W-:Y:S02]  /*13f00*/  LEA R20, P6, R21, R0, 0x1 ;  /* 0x0000000015147211 */ /* 0x000fe400078c08ff */
[----:B------:R-:W-:Y:S02]  /*13f10*/  LOP3.LUT R27, R26, 0x24, R19, 0xfe, !PT ;  /* 0x000000241a1b7812 */ /* 0x000fe400078efe13 */
[----:B------:R-:W-:Y:S01]  /*13f20*/  ISETP.LT.AND P1, PT, R24, c[0x0][0x17c], !P0 ;  /* 0x00005f0018007a0c */ /* 0x000fe20004721270 */
[----:B------:R-:W-:Y:S01]  /*13f30*/  IMAD R24, R11, 0x2, R21 ;  /* 0x000000020b187824 */ /* 0x000fe200078e0215 */
[----:B------:R-:W-:Y:S02]  /*13f40*/  PRMT R8, R18, 0x7632, R8 ;  /* 0x0000763212087816 */ /* 0x000fe40000000008 */
[----:B------:R-:W-:Y:S01]  /*13f50*/  PRMT R4, R13, 0x7632, R4 ;  /* 0x000076320d047816 */ /* 0x000fe20000000004 */
[----:B------:R-:W2:Y:S01]  /*13f60*/  LDL.LU R18, [R1+0x704] ;  /* 0x0007040001127983 */ /* 0x000ea20000300800 */
[----:B------:R-:W-:-:S02]  /*13f70*/  LEA.HI.X.SX32 R21, R21, R2, 0x1, P6 ;  /* 0x0000000215157211 */ /* 0x000fc400030f0eff */
[----:B------:R-:W-:Y:S02]  /*13f80*/  LOP3.LUT R25, R26, 0x2a, R19, 0xfe, !PT ;  /* 0x0000002a1a197812 */ /* 0x000fe400078efe13 */
[----:B------:R-:W-:Y:S01]  /*13f90*/  ISETP.LT.AND P3, PT, R27, c[0x0][0x17c], !P0 ;  /* 0x00005f001b007a0c */ /* 0x000fe20004761270 */
[----:B------:R0:W-:Y:S01]  /*13fa0*/  @P5 STG.E.U16 [R22.64], R8 ;  /* 0x0000000816005986 */ /* 0x0001e2000c101506 */
[----:B------:R-:W-:Y:S01]  /*13fb0*/  ISETP.LT.AND P5, PT, R25, c[0x0][0x17c], !P0 ;  /* 0x00005f0019007a0c */ /* 0x000fe200047a1270 */
[----:B------:R-:W-:Y:S02]  /*13fc0*/  IMAD R25, R11, 0x2, R24 ;  /* 0x000000020b197824 */ /* 0x000fe400078e0218 */
[----:B------:R1:W-:Y:S01]  /*13fd0*/  @P4 STG.E.U16 [R20.64], R4 ;  /* 0x0000000414004986 */ /* 0x0003e2000c101506 */
[----:B------:R-:W-:Y:S02]  /*13fe0*/  PRMT R12, R5, 0x7632, R12 ;  /* 0x00007632050c7816 */ /* 0x000fe4000000000c */
[----:B------:R-:W-:Y:S01]  /*13ff0*/  PRMT R16, R15, 0x7632, R16 ;  /* 0x000076320f107816 */ /* 0x000fe20000000010 */
[----:B------:R-:W3:Y:S01]  /*14000*/  LDL.LU R13, [R1+0x700] ;  /* 0x00070000010d7983 */ /* 0x000ee20000300800 */
[----:B0-----:R-:W-:-:S02]  /*14010*/  LEA R22, P6, R24, R0, 0x1 ;  /* 0x0000000018167211 */ /* 0x001fc400078c08ff */
[----:B-1----:R-:W-:Y:S02]  /*14020*/  LOP3.LUT R20, R26, 0x2c, R19, 0xfe, !PT ;  /* 0x0000002c1a147812 */ /* 0x002fe400078efe13 */
[----:B------:R-:W-:Y:S02]  /*14030*/  LEA.HI.X.SX32 R23, R24, R2, 0x1, P6 ;  /* 0x0000000218177211 */ /* 0x000fe400030f0eff */
[----:B------:R-:W-:Y:S02]  /*14040*/  PRMT R4, R9, 0x7632, R4 ;  /* 0x0000763209047816 */ /* 0x000fe40000000004 */
[----:B------:R-:W-:Y:S01]  /*14050*/  ISETP.LT.AND P4, PT, R20, c[0x0][0x17c], !P0 ;  /* 0x00005f0014007a0c */ /* 0x000fe20004781270 */
[----:B------:R-:W4:Y:S01]  /*14060*/  LDL.LU R9, [R1+0x6fc] ;  /* 0x0006fc0001097983 */ /* 0x000f220000300800 */
[C---:B------:R-:W-:Y:S02]  /*14070*/  LEA R20, P6, R25.reuse, R0, 0x1 ;  /* 0x0000000019147211 */ /* 0x040fe400078c08ff */
[----:B------:R-:W-:Y:S01]  /*14080*/  PRMT R8, R4, 0x7632, R8 ;  /* 0x0000763204087816 */ /* 0x000fe20000000008 */
[----:B------:R0:W-:Y:S01]  /*14090*/  @P3 STG.E.U16 [R22.64], R4 ;  /* 0x0000000416003986 */ /* 0x0001e2000c101506 */
[----:B------:R-:W-:-:S02]  /*140a0*/  LEA.HI.X.SX32 R21, R25, R2, 0x1, P6 ;  /* 0x0000000219157211 */ /* 0x000fc400030f0eff */
[C---:B------:R-:W-:Y:S01]  /*140b0*/  LOP3.LUT R24, R26.reuse, 0x2e, R19, 0xfe, !PT ;  /* 0x0000002e1a187812 */ /* 0x040fe200078efe13 */
[----:B------:R-:W2:Y:S04]  /*140c0*/  LDL.LU R5, [R1+0x6f8] ;  /* 0x0006f80001057983 */ /* 0x000ea80000300800 */
[----:B------:R1:W-:Y:S01]  /*140d0*/  @P2 STG.E.U16 [R20.64], R8 ;  /* 0x0000000814002986 */ /* 0x0003e2000c101506 */
[----:B0-----:R-:W-:Y:S01]  /*140e0*/  IMAD R4, R11, 0x2, R25 ;  /* 0x000000020b047824 */ /* 0x001fe200078e0219 */
[----:B------:R-:W-:-:S04]  /*140f0*/  LOP3.LUT R23, R26, 0x30, R19, 0xfe, !PT ;  /* 0x000000301a177812 */ /* 0x000fc800078efe13 */
[C---:B------:R-:W-:Y:S01]  /*14100*/  LEA R22, P6, R4.reuse, R0, 0x1 ;  /* 0x0000000004167211 */ /* 0x040fe200078c08ff */
[----:B-1----:R-:W-:Y:S01]  /*14110*/  IMAD R21, R11, 0x2, R4 ;  /* 0x000000020b157824 */ /* 0x002fe200078e0204 */
[----:B------:R-:W-:Y:S02]  /*14120*/  ISETP.LT.AND P2, PT, R23, c[0x0][0x17c], !P0 ;  /* 0x00005f0017007a0c */ /* 0x000fe40004741270 */
[----:B------:R-:W-:Y:S02]  /*14130*/  LEA.HI.X.SX32 R23, R4, R2, 0x1, P6 ;  /* 0x0000000204177211 */ /* 0x000fe400030f0eff */
[----:B------:R-:W-:Y:S01]  /*14140*/  LEA R20, P6, R21, R0, 0x1 ;  /* 0x0000000015147211 */ /* 0x000fe200078c08ff */
[----:B------:R-:W-:Y:S01]  /*14150*/  IMAD R4, R11, 0x2, R21 ;  /* 0x000000020b047824 */ /* 0x000fe200078e0215 */
[----:B------:R-:W-:Y:S02]  /*14160*/  ISETP.LT.AND P3, PT, R24, c[0x0][0x17c], !P0 ;  /* 0x00005f0018007a0c */ /* 0x000fe40004761270 */
[----:B------:R-:W-:-:S02]  /*14170*/  PRMT R8, R3, 0x7632, R8 ;  /* 0x0000763203087816 */ /* 0x000fc40000000008 */
[----:B------:R-:W-:Y:S01]  /*14180*/  LEA.HI.X.SX32 R21, R21, R2, 0x1, P6 ;  /* 0x0000000215157211 */ /* 0x000fe200030f0eff */
[----:B------:R0:W-:Y:S01]  /*14190*/  @P1 STG.E.U16 [R22.64], R12 ;  /* 0x0000000c16001986 */ /* 0x0001e2000c101506 */
[----:B------:R-:W-:-:S03]  /*141a0*/  LOP3.LUT R24, R26, 0x32, R19, 0xfe, !PT ;  /* 0x000000321a187812 */ /* 0x000fc600078efe13 */
[----:B------:R1:W-:Y:S01]  /*141b0*/  @P5 STG.E.U16 [R20.64], R8 ;  /* 0x0000000814005986 */ /* 0x0003e2000c101506 */
[----:B------:R-:W-:Y:S01]  /*141c0*/  ISETP.LT.AND P1, PT, R24, c[0x0][0x17c], !P0 ;  /* 0x00005f0018007a0c */ /* 0x000fe20004721270 */
[----:B------:R-:W-:Y:S02]  /*141d0*/  IMAD R24, R11, 0x2, R4 ;  /* 0x000000020b187824 */ /* 0x000fe400078e0204 */
[----:B------:R-:W2:Y:S01]  /*141e0*/  LDL.LU R3, [R1+0x6f4] ;  /* 0x0006f40001037983 */ /* 0x000ea20000300800 */
[----:B0-----:R-:W-:Y:S02]  /*141f0*/  LEA R22, P6, R4, R0, 0x1 ;  /* 0x0000000004167211 */ /* 0x001fe400078c08ff */
[----:B-1----:R-:W-:Y:S02]  /*14200*/  LOP3.LUT R20, R26, 0x34, R19, 0xfe, !PT ;  /* 0x000000341a147812 */ /* 0x002fe400078efe13 */
[----:B------:R-:W-:Y:S02]  /*14210*/  LEA.HI.X.SX32 R23, R4, R2, 0x1, P6 ;  /* 0x0000000204177211 */ /* 0x000fe400030f0eff */
[----:B------:R-:W-:-:S02]  /*14220*/  PRMT R8, R17, 0x7632, R8 ;  /* 0x0000763211087816 */ /* 0x000fc40000000008 */
[----:B------:R-:W-:Y:S01]  /*14230*/  ISETP.LT.AND P5, PT, R20, c[0x0][0x17c], !P0 ;  /* 0x00005f0014007a0c */ /* 0x000fe200047a1270 */
[----:B------:R-:W2:Y:S01]  /*14240*/  LDL.LU R17, [R1+0x6f0] ;  /* 0x0006f00001117983 */ /* 0x000ea20000300800 */
[----:B------:R-:W-:Y:S02]  /*14250*/  LEA R20, P6, R24, R0, 0x1 ;  /* 0x0000000018147211 */ /* 0x000fe400078c08ff */
[----:B------:R-:W-:Y:S01]  /*14260*/  LOP3.LUT R4, R26, 0x36, R19, 0xfe, !PT ;  /* 0x000000361a047812 */ /* 0x000fe200078efe13 */
[----:B------:R0:W-:Y:S01]  /*14270*/  @P4 STG.E.U16 [R22.64], R8 ;  /* 0x0000000816004986 */ /* 0x0001e2000c101506 */
[----:B------:R-:W-:Y:S02]  /*14280*/  LEA.HI.X.SX32 R21, R24, R2, 0x1, P6 ;  /* 0x0000000218157211 */ /* 0x000fe400030f0eff */
[----:B------:R-:W-:Y:S01]  /*14290*/  ISETP.LT.AND P4, PT, R4, c[0x0][0x17c], !P0 ;  /* 0x00005f0004007a0c */ /* 0x000fe20004781270 */
[----:B------:R-:W-:Y:S01]  /*142a0*/  IMAD R4, R11, 0x2, R24 ;  /* 0x000000020b047824 */ /* 0x000fe200078e0218 */
[----:B0-----:R-:W-:-:S02]  /*142b0*/  PRMT R8, R8, 0x7632, R8 ;  /* 0x0000763208087816 */ /* 0x001fc40000000008 */
[----:B------:R-:W-:Y:S02]  /*142c0*/  LOP3.LUT R23, R26, 0x38, R19, 0xfe, !PT ;  /* 0x000000381a177812 */ /* 0x000fe400078efe13 */
[C---:B------:R-:W-:Y:S01]  /*142d0*/  LEA R22, P6, R4.reuse, R0, 0x1 ;  /* 0x0000000004167211 */ /* 0x040fe200078c08ff */
[----:B------:R0:W-:Y:S01]  /*142e0*/  @P3 STG.E.U16 [R20.64], R8 ;  /* 0x0000000814003986 */ /* 0x0001e2000c101506 */
[----:B------:R-:W-:Y:S02]  /*142f0*/  ISETP.LT.AND P3, PT, R23, c[0x0][0x17c], !P0 ;  /* 0x00005f0017007a0c */ /* 0x000fe40004761270 */
[----:B------:R-:W-:Y:S01]  /*14300*/  LEA.HI.X.SX32 R23, R4, R2, 0x1, P6 ;  /* 0x0000000204177211 */ /* 0x000fe200030f0eff */
[----:B0-----:R-:W-:Y:S01]  /*14310*/  IMAD R8, R11, 0x2, R4 ;  /* 0x000000020b087824 */ /* 0x001fe200078e0204 */
[----:B------:R-:W-:-:S03]  /*14320*/  PRMT R12, R14, 0x7632, R12 ;  /* 0x000076320e0c7816 */ /* 0x000fc6000000000c */
[----:B------:R0:W-:Y:S01]  /*14330*/  @P2 STG.E.U16 [R22.64], R16 ;  /* 0x0000001016002986 */ /* 0x0001e2000c101506 */
[----:B------:R-:W-:Y:S01]  /*14340*/  LEA R20, P6, R8, R0, 0x1 ;  /* 0x0000000008147211 */ /* 0x000fe200078c08ff */
[C---:B------:R-:W-:Y:S01]  /*14350*/  IMAD R4, R11.reuse, 0x2, R8 ;  /* 0x000000020b047824 */ /* 0x040fe200078e0208 */
[----:B------:R-:W-:Y:S01]  /*14360*/  LOP3.LUT R24, R26, 0x3a, R19, 0xfe, !PT ;  /* 0x0000003a1a187812 */ /* 0x000fe200078efe13 */
[----:B------:R-:W2:Y:S01]  /*14370*/  LDL.LU R14, [R1+0x64] ;  /* 0x00006400010e7983 */ /* 0x000ea20000300800 */
[----:B------:R-:W-:Y:S01]  /*14380*/  LEA.HI.X.SX32 R21, R8, R2, 0x1, P6 ;  /* 0x0000000208157211 */ /* 0x000fe200030f0eff */
[----:B------:R-:W-:Y:S01]  /*14390*/  IMAD R8, R11, 0x2, R4 ;  /* 0x000000020b087824 */ /* 0x000fe200078e0204 */
[----:B0-----:R-:W-:-:S03]  /*143a0*/  LEA R22, P6, R4, R0, 0x1 ;  /* 0x0000000004167211 */ /* 0x001fc600078c08ff */
[----:B------:R0:W-:Y:S01]  /*143b0*/  @P1 STG.E.U16 [R20.64], R12 ;  /* 0x0000000c14001986 */ /* 0x0001e2000c101506 */
[----:B------:R-:W-:Y:S02]  /*143c0*/  PRMT R16, R16, 0x7632, R16 ;  /* 0x0000763210107816 */ /* 0x000fe40000000010 */
[----:B------:R-:W-:Y:S02]  /*143d0*/  LEA.HI.X.SX32 R23, R4, R2, 0x1, P6 ;  /* 0x0000000204177211 */ /* 0x000fe400030f0eff */
[C-C-:B------:R-:W-:Y:S02]  /*143e0*/  LOP3.LUT R4, R26.reuse, 0x3e, R19.reuse, 0xfe, !PT ;  /* 0x0000003e1a047812 */ /* 0x140fe400078efe13 */
[----:B0-----:R-:W-:-:S04]  /*143f0*/  LOP3.LUT R20, R26, 0x3c, R19, 0xfe, !PT ;  /* 0x0000003c1a147812 */ /* 0x001fc800078efe13 */
[----:B------:R-:W-:Y:S02]  /*14400*/  ISETP.LT.AND P1, PT, R20, c[0x0][0x17c], !P0 ;  /* 0x00005f0014007a0c */ /* 0x000fe40004721270 */
[----:B------:R-:W-:Y:S01]  /*14410*/  LEA R20, P6, R8, R0, 0x1 ;  /* 0x0000000008147211 */ /* 0x000fe200078c08ff */
[----:B------:R0:W-:Y:S01]  /*14420*/  @P5 STG.E.U16 [R22.64], R16 ;  /* 0x0000001016005986 */ /* 0x0001e2000c101506 */
[----:B------:R-:W-:Y:S02]  /*14430*/  PRMT R12, R12, 0x7632, R12 ;  /* 0x000076320c0c7816 */ /* 0x000fe4000000000c */
[----:B------:R-:W-:Y:S02]  /*14440*/  LEA.HI.X.SX32 R21, R8, R2, 0x1, P6 ;  /* 0x0000000208157211 */ /* 0x000fe400030f0eff */
[----:B------:R-:W-:Y:S01]  /*14450*/  ISETP.LT.AND P5, PT, R4, c[0x0][0x17c], !P0 ;  /* 0x00005f0004007a0c */ /* 0x000fe200047a1270 */
[----:B------:R-:W-:Y:S02]  /*14460*/  IMAD R4, R11, 0x2, R8 ;  /* 0x000000020b047824 */ /* 0x000fe400078e0208 */
[----:B------:R1:W-:Y:S01]  /*14470*/  @P4 STG.E.U16 [R20.64], R12 ;  /* 0x0000000c14004986 */ /* 0x0003e2000c101506 */
[----:B------:R-:W-:-:S02]  /*14480*/  ISETP.LT.AND P2, PT, R24, c[0x0][0x17c], !P0 ;  /* 0x00005f0018007a0c */ /* 0x000fc40004741270 */
[----:B------:R-:W-:Y:S02]  /*14490*/  LOP3.LUT R8, R26, 0x40, R19, 0xfe, !PT ;  /* 0x000000401a087812 */ /* 0x000fe400078efe13 */
[----:B0-----:R-:W-:Y:S02]  /*144a0*/  PRMT R16, R10, 0x7632, R16 ;  /* 0x000076320a107816 */ /* 0x001fe40000000010 */
[----:B------:R-:W-:Y:S02]  /*144b0*/  ISETP.LT.AND P4, PT, R8, c[0x0][0x17c], !P0 ;  /* 0x00005f0008007a0c */ /* 0x000fe40004781270 */
[----:B-1----:R-:W-:Y:S01]  /*144c0*/  LEA R20, P6, R4, R0, 0x1 ;  /* 0x0000000004147211 */ /* 0x002fe200078c08ff */
[----:B------:R-:W-:-:S03]  /*144d0*/  IMAD R12, R11, 0x2, R4 ;  /* 0x000000020b0c7824 */ /* 0x000fc600078e0204 */
[----:B------:R-:W-:Y:S01]  /*144e0*/  LEA.HI.X.SX32 R21, R4, R2, 0x1, P6 ;  /* 0x0000000204157211 */ /* 0x000fe200030f0eff */
[----:B------:R-:W-:Y:S01]  /*144f0*/  IMAD R8, R11, 0x2, R12 ;  /* 0x000000020b087824 */ /* 0x000fe200078e020c */
[----:B------:R-:W-:Y:S02]  /*14500*/  LEA R22, P6, R12, R0, 0x1 ;  /* 0x000000000c167211 */ /* 0x000fe400078c08ff */
[----:B------:R-:W-:Y:S01]  /*14510*/  PRMT R4, R6, 0x7632, R4 ;  /* 0x0000763206047816 */ /* 0x000fe20000000004 */
[----:B------:R0:W-:Y:S01]  /*14520*/  @P3 STG.E.U16 [R20.64], R16 ;  /* 0x0000001014003986 */ /* 0x0001e2000c101506 */
[----:B------:R-:W-:Y:S02]  /*14530*/  LEA.HI.X.SX32 R23, R12, R2, 0x1, P6 ;  /* 0x000000020c177211 */ /* 0x000fe400030f0eff */
[----:B------:R-:W-:-:S03]  /*14540*/  LOP3.LUT R12, R26, 0x44, R19, 0xfe, !PT ;  /* 0x000000441a0c7812 */ /* 0x000fc600078efe13 */
[----:B------:R1:W-:Y:S01]  /*14550*/  @P2 STG.E.U16 [R22.64], R4 ;  /* 0x0000000416002986 */ /* 0x0003e2000c101506 */
[----:B0-----:R-:W-:-:S04]  /*14560*/  LEA R20, P6, R8, R0, 0x1 ;  /* 0x0000000008147211 */ /* 0x001fc800078c08ff */
[----:B------:R-:W-:Y:S01]  /*14570*/  LEA.HI.X.SX32 R21, R8, R2, 0x1, P6 ;  /* 0x0000000208157211 */ /* 0x000fe200030f0eff */
[--C-:B-1----:R-:W-:Y:S01]  /*14580*/  IMAD R4, R11, 0x2, R8.reuse ;  /* 0x000000020b047824 */ /* 0x102fe200078e0208 */
[----:B------:R-:W-:Y:S02]  /*14590*/  PRMT R8, R29, 0x7632, R8 ;  /* 0x000076321d087816 */ /* 0x000fe40000000008 */
[----:B------:R-:W3:Y:S01]  /*145a0*/  LDL.LU R29, [R1+0x6ec] ;  /* 0x0006ec00011d7983 */ /* 0x000ee20000300800 */
[----:B------:R-:W-:-:S03]  /*145b0*/  ISETP.LT.AND P2, PT, R12, c[0x0][0x17c], !P0 ;  /* 0x00005f000c007a0c */ /* 0x000fc60004741270 */
[----:B------:R-:W3:Y:S01]  /*145c0*/  LDL.LU R10, [R1+0x54] ;  /* 0x00005400010a7983 */ /* 0x000ee20000300800 */
[C-C-:B------:R-:W-:Y:S02]  /*145d0*/  LOP3.LUT R12, R26.reuse, 0x46, R19.reuse, 0xfe, !PT ;  /* 0x000000461a0c7812 */ /* 0x140fe400078efe13 */
[----:B------:R-:W-:Y:S01]  /*145e0*/  LOP3.LUT R24, R26, 0x42, R19, 0xfe, !PT ;  /* 0x000000421a187812 */ /* 0x000fe200078efe13 */
[----:B------:R-:W4:Y:S01]  /*145f0*/  LDL.LU R6, [R1+0x24] ;  /* 0x0000240001067983 */ /* 0x000f220000300800 */
[----:B------:R-:W-:-:S03]  /*14600*/  LEA R22, P6, R4, R0, 0x1 ;  /* 0x0000000004167211 */ /* 0x000fc600078c08ff */
[----:B------:R0:W-:Y:S01]  /*14610*/  @P1 STG.E.U16 [R20.64], R8 ;  /* 0x0000000814001986 */ /* 0x0001e2000c101506 */
[----:B------:R-:W-:Y:S02]  /*14620*/  ISETP.LT.AND P1, PT, R12, c[0x0][0x17c], !P0 ;  /* 0x00005f000c007a0c */ /* 0x000fe40004721270 */
[----:B------:R-:W-:Y:S02]  /*14630*/  LEA.HI.X.SX32 R23, R4, R2, 0x1, P6 ;  /* 0x0000000204177211 */ /* 0x000fe400030f0eff */
[----:B------:R-:W-:Y:S02]  /*14640*/  PRMT R12, R7, 0x7632, R12 ;  /* 0x00007632070c7816 */ /* 0x000fe4000000000c */
[----:B------:R-:W-:Y:S02]  /*14650*/  ISETP.LT.AND P3, PT, R24, c[0x0][0x17c], !P0 ;  /* 0x00005f0018007a0c */ /* 0x000fe40004761270 */
[----:B------:R-:W-:Y:S01]  /*14660*/  LOP3.LUT R16, R26, 0x48, R19, 0xfe, !PT ;  /* 0x000000481a107812 */ /* 0x000fe200078efe13 */
[----:B------:R-:W4:Y:S04]  /*14670*/  LDL.LU R24, [R1+0x44] ;  /* 0x0000440001187983 */ /* 0x000f280000300800 */
[----:B------:R-:W4:Y:S04]  /*14680*/  LDL.LU R25, [R1+0x4] ;  /* 0x0000040001197983 */ /* 0x000f280000300800 */
[----:B------:R-:W4:Y:S04]  /*14690*/  LDL.LU R27, [R1+0x84] ;  /* 0x00008400011b7983 */ /* 0x000f280000300800 */
[----:B------:R-:W4:Y:S04]  /*146a0*/  LDL.LU R15, [R1+0x34] ;  /* 0x00003400010f7983 */ /* 0x000f280000300800 */
[----:B------:R1:W-:Y:S01]  /*146b0*/  @P5 STG.E.U16 [R22.64], R12 ;  /* 0x0000000c16005986 */ /* 0x0003e2000c101506 */
[----:B------:R-:W-:-:S03]  /*146c0*/  ISETP.LT.AND P5, PT, R16, c[0x0][0x17c], !P0 ;  /* 0x00005f0010007a0c */ /* 0x000fc600047a1270 */
[----:B------:R-:W4:Y:S04]  /*146d0*/  LDL.LU R7, [R1+0x74] ;  /* 0x0000740001077983 */ /* 0x000f280000300800 */
[----:B------:R-:W4:Y:S01]  /*146e0*/  LDL.LU R16, [R1+0x94] ;  /* 0x0000940001107983 */ /* 0x000f220000300800 */
[----:B0-----:R-:W-:-:S04]  /*146f0*/  IMAD R8, R11, 0x2, R4 ;  /* 0x000000020b087824 */ /* 0x001fc800078e0204 */
[C---:B------:R-:W-:Y:S01]  /*14700*/  IMAD R4, R11.reuse, 0x2, R8 ;  /* 0x000000020b047824 */ /* 0x040fe200078e0208 */
[----:B------:R-:W-:Y:S02]  /*14710*/  LEA R20, P6, R8, R0, 0x1 ;  /* 0x0000000008147211 */ /* 0x000fe400078c08ff */
[----:B-1----:R-:W-:Y:S02]  /*14720*/  LOP3.LUT R12, R26, 0x4a, R19, 0xfe, !PT ;  /* 0x0000004a1a0c7812 */ /* 0x002fe400078efe13 */
[----:B------:R-:W-:Y:S01]  /*14730*/  LEA.HI.X.SX32 R21, R8, R2, 0x1, P6 ;  /* 0x0000000208157211 */ /* 0x000fe200030f0eff */
[----:B------:R-:W-:Y:S01]  /*14740*/  IMAD R8, R11, 0x2, R4 ;  /* 0x000000020b087824 */ /* 0x000fe200078e0204 */
[----:B------:R-:W-:-:S04]  /*14750*/  LEA R22, P6, R4, R0, 0x1 ;  /* 0x0000000004167211 */ /* 0x000fc800078c08ff */
[----:B------:R-:W-:Y:S01]  /*14760*/  LEA.HI.X.SX32 R23, R4, R2, 0x1, P6 ;  /* 0x0000000204177211 */ /* 0x000fe200030f0eff */
[----:B------:R-:W-:Y:S01]  /*14770*/  IMAD R4, R11, 0x2, R8 ;  /* 0x000000020b047824 */ /* 0x000fe200078e0208 */
[----:B--2---:R0:W-:Y:S01]  /*14780*/  @P4 STG.E.U16 [R20.64], R14 ;  /* 0x0000000e14004986 */ /* 0x0041e2000c101506 */
[----:B------:R-:W-:Y:S02]  /*14790*/  ISETP.LT.AND P4, PT, R12, c[0x0][0x17c], !P0 ;  /* 0x00005f000c007a0c */ /* 0x000fe40004781270 */
[----:B------:R-:W-:Y:S02]  /*147a0*/  LOP3.LUT R12, R26, 0x4c, R19, 0xfe, !PT ;  /* 0x0000004c1a0c7812 */ /* 0x000fe400078efe13 */
[----:B0-----:R-:W-:-:S04]  /*147b0*/  LEA R20, P6, R8, R0, 0x1 ;  /* 0x0000000008147211 */ /* 0x001fc800078c08ff */
[----:B------:R-:W-:Y:S01]  /*147c0*/  LEA.HI.X.SX32 R21, R8, R2, 0x1, P6 ;  /* 0x0000000208157211 */ /* 0x000fe200030f0eff */
[C---:B------:R-:W-:Y:S01]  /*147d0*/  IMAD R8, R11.reuse, 0x2, R4 ;  /* 0x000000020b087824 */ /* 0x040fe200078e0204 */
[----:B---3--:R0:W-:Y:S01]  /*147e0*/  @P3 STG.E.U16 [R22.64], R10 ;  /* 0x0000000a16003986 */ /* 0x0081e2000c101506 */
[----:B------:R-:W-:Y:S02]  /*147f0*/  ISETP.LT.AND P3, PT, R12, c[0x0][0x17c], !P0 ;  /* 0x00005f000c007a0c */ /* 0x000fe40004761270 */
[----:B------:R-:W-:Y:S01]  /*14800*/  LOP3.LUT R12, R26, 0x4e, R19, 0xfe, !PT ;  /* 0x0000004e1a0c7812 */ /* 0x000fe200078efe13 */
[----:B----4-:R1:W-:Y:S03]  /*14810*/  @P2 STG.E.U16 [R20.64], R6 ;  /* 0x0000000614002986 */ /* 0x0103e6000c101506 */
[----:B------:R-:W-:Y:S02]  /*14820*/  ISETP.LT.AND P2, PT, R12, c[0x0][0x17c], !P0 ;  /* 0x00005f000c007a0c */ /* 0x000fe40004741270 */
[----:B0-----:R-:W-:Y:S01]  /*14830*/  LEA R22, P6, R4, R0, 0x1 ;  /* 0x0000000004167211 */ /* 0x001fe200078c08ff */
[----:B------:R-:W-:-:S03]  /*14840*/  IMAD R12, R11, 0x2, R8 ;  /* 0x000000020b0c7824 */ /* 0x000fc600078e0208 */
[----:B------:R-:W-:Y:S02]  /*14850*/  LEA.HI.X.SX32 R23, R4, R2, 0x1, P6 ;  /* 0x0000000204177211 */ /* 0x000fe400030f0eff */
[--C-:B------:R-:W-:Y:S02]  /*14860*/  LOP3.LUT R4, R26, 0x50, R19.reuse, 0xfe, !PT ;  /* 0x000000501a047812 */ /* 0x100fe400078efe13 */
[----:B-1----:R-:W-:Y:S01]  /*14870*/  LEA R20, P6, R8, R0, 0x1 ;  /* 0x0000000008147211 */ /* 0x002fe200078c08ff */
[----:B------:R0:W-:Y:S01]  /*14880*/  @P1 STG.E.U16 [R22.64], R5 ;  /* 0x0000000516001986 */ /* 0x0001e2000c101506 */
[----:B------:R-:W-:Y:S01]  /*14890*/  ISETP.LT.AND P1, PT, R4, c[0x0][0x17c], !P0 ;  /* 0x00005f0004007a0c */ /* 0x000fe20004721270 */
[----:B------:R-:W-:Y:S01]  /*148a0*/  IMAD R4, R11, 0x2, R12 ;  /* 0x000000020b047824 */ /* 0x000fe200078e020c */
[----:B------:R-:W-:Y:S02]  /*148b0*/  LEA.HI.X.SX32 R21, R8, R2, 0x1, P6 ;  /* 0x0000000208157211 */ /* 0x000fe400030f0eff */
[----:B------:R-:W-:-:S02]  /*148c0*/  LOP3.LUT R8, R26, 0x52, R19, 0xfe, !PT ;  /* 0x000000521a087812 */ /* 0x000fc400078efe13 */
[----:B0-----:R-:W-:-:S04]  /*148d0*/  LEA R22, P6, R12, R0, 0x1 ;  /* 0x000000000c167211 */ /* 0x001fc800078c08ff */
[----:B------:R-:W-:Y:S02]  /*148e0*/  LEA.HI.X.SX32 R23, R12, R2, 0x1, P6 ;  /* 0x000000020c177211 */ /* 0x000fe400030f0eff */
[----:B------:R-:W-:Y:S01]  /*148f0*/  LOP3.LUT R12, R26, 0x54, R19, 0xfe, !PT ;  /* 0x000000541a0c7812 */ /* 0x000fe200078efe13 */
[----:B------:R0:W-:Y:S01]  /*14900*/  @P5 STG.E.U16 [R20.64], R16 ;  /* 0x0000001014005986 */ /* 0x0001e2000c101506 */
[----:B------:R-:W-:Y:S01]  /*14910*/  ISETP.LT.AND P5, PT, R8, c[0x0][0x17c], !P0 ;  /* 0x00005f0008007a0c */ /* 0x000fe200047a1270 */
[C---:B------:R-:W-:Y:S02]  /*14920*/  IMAD R8, R11.reuse, 0x2, R4 ;  /* 0x000000020b087824 */ /* 0x040fe400078e0204 */
[----:B------:R1:W-:Y:S01]  /*14930*/  @P4 STG.E.U16 [R22.64], R24 ;  /* 0x0000001816004986 */ /* 0x0003e2000c101506 */
[----:B------:R-:W-:Y:S01]  /*14940*/  ISETP.LT.AND P4, PT, R12, c[0x0][0x17c], !P0 ;  /* 0x00005f000c007a0c */ /* 0x000fe20004781270 */
[----:B------:R-:W-:Y:S01]  /*14950*/  IMAD R12, R11, 0x2, R8 ;  /* 0x000000020b0c7824 */ /* 0x000fe200078e0208 */
[----:B0-----:R-:W-:-:S04]  /*14960*/  LEA R20, P6, R4, R0, 0x1 ;  /* 0x0000000004147211 */ /* 0x001fc800078c08ff */
[----:B------:R-:W-:Y:S02]  /*14970*/  LEA.HI.X.SX32 R21, R4, R2, 0x1, P6 ;  /* 0x0000000204157211 */ /* 0x000fe400030f0eff */
[--C-:B------:R-:W-:Y:S02]  /*14980*/  LOP3.LUT R4, R26, 0x56, R19.reuse, 0xfe, !PT ;  /* 0x000000561a047812 */ /* 0x100fe400078efe13 */
[----:B-1----:R-:W-:Y:S01]  /*14990*/  LEA R22, P6, R8, R0, 0x1 ;  /* 0x0000000008167211 */ /* 0x002fe200078c08ff */
[----:B------:R0:W-:Y:S01]  /*149a0*/  @P3 STG.E.U16 [R20.64], R25 ;  /* 0x0000001914003986 */ /* 0x0001e2000c101506 */
[----:B------:R-:W-:Y:S01]  /*149b0*/  ISETP.LT.AND P3, PT, R4, c[0x0][0x17c], !P0 ;  /* 0x00005f0004007a0c */ /* 0x000fe20004761270 */
[----:B------:R-:W-:Y:S01]  /*149c0*/  IMAD R4, R11, 0x2, R12 ;  /* 0x000000020b047824 */ /* 0x000fe200078e020c */
[----:B------:R-:W-:Y:S02]  /*149d0*/  LEA.HI.X.SX32 R23, R8, R2, 0x1, P6 ;  /* 0x0000000208177211 */ /* 0x000fe400030f0eff */
[----:B------:R-:W-:-:S03]  /*149e0*/  LOP3.LUT R8, R26, 0x58, R19, 0xfe, !PT ;  /* 0x000000581a087812 */ /* 0x000fc600078efe13 */
[----:B------:R1:W-:Y:S01]  /*149f0*/  @P2 STG.E.U16 [R22.64], R9 ;  /* 0x0000000916002986 */ /* 0x0003e2000c101506 */
[----:B0-----:R-:W-:Y:S02]  /*14a00*/  LEA R20, P6, R12, R0, 0x1 ;  /* 0x000000000c147211 */ /* 0x001fe400078c08ff */
[----:B------:R-:W-:Y:S02]  /*14a10*/  ISETP.LT.AND P2, PT, R8, c[0x0][0x17c], !P0 ;  /* 0x00005f0008007a0c */ /* 0x000fe40004741270 */
[----:B------:R-:W-:Y:S01]  /*14a20*/  LEA.HI.X.SX32 R21, R12, R2, 0x1, P6 ;  /* 0x000000020c157211 */ /* 0x000fe200030f0eff */
[----:B------:R-:W-:Y:S01]  /*14a30*/  IMAD R8, R11, 0x2, R4 ;  /* 0x000000020b087824 */ /* 0x000fe200078e0204 */
[----:B------:R-:W-:Y:S02]  /*14a40*/  LOP3.LUT R12, R26, 0x5a, R19, 0xfe, !PT ;  /* 0x0000005a1a0c7812 */ /* 0x000fe400078efe13 */
[----:B-1----:R-:W-:Y:S01]  /*14a50*/  LEA R22, P6, R4, R0, 0x1 ;  /* 0x0000000004167211 */ /* 0x002fe200078c08ff */
[----:B------:R0:W-:Y:S01]  /*14a60*/  @P1 STG.E.U16 [R20.64], R27 ;  /* 0x0000001b14001986 */ /* 0x0001e2000c101506 */
[----:B------:R-:W-:-:S02]  /*14a70*/  ISETP.LT.AND P1, PT, R12, c[0x0][0x17c], !P0 ;  /* 0x00005f000c007a0c */ /* 0x000fc40004721270 */
[----:B------:R-:W-:Y:S01]  /*14a80*/  LEA.HI.X.SX32 R23, R4, R2, 0x1, P6 ;  /* 0x0000000204177211 */ /* 0x000fe200030f0eff */
[----:B------:R-:W-:Y:S01]  /*14a90*/  IMAD R12, R11, 0x2, R8 ;  /* 0x000000020b0c7824 */ /* 0x000fe200078e0208 */
[----:B------:R-:W-:-:S03]  /*14aa0*/  LOP3.LUT R4, R26, 0x5c, R19, 0xfe, !PT ;  /* 0x0000005c1a047812 */ /* 0x000fc600078efe13 */
[----:B------:R1:W-:Y:S01]  /*14ab0*/  @P5 STG.E.U16 [R22.64], R15 ;  /* 0x0000000f16005986 */ /* 0x0003e2000c101506 */
[----:B0-----:R-:W-:Y:S02]  /*14ac0*/  LEA R20, P6, R8, R0, 0x1 ;  /* 0x0000000008147211 */ /* 0x001fe400078c08ff */
[----:B------:R-:W-:Y:S01]  /*14ad0*/  ISETP.LT.AND P5, PT, R4, c[0x0][0x17c], !P0 ;  /* 0x00005f0004007a0c */ /* 0x000fe200047a1270 */
[----:B------:R-:W-:Y:S01]  /*14ae0*/  IMAD R4, R11, 0x2, R12 ;  /* 0x000000020b047824 */ /* 0x000fe200078e020c */
[----:B------:R-:W-:Y:S02]  /*14af0*/  LEA.HI.X.SX32 R21, R8, R2, 0x1, P6 ;  /* 0x0000000208157211 */ /* 0x000fe400030f0eff */
        /* <DEDUP_REMOVED lines=9> */
[----:B------:R-:W-:Y:S02]  /*14b90*/  ISETP.LT.AND P3, PT, R12, c[0x0][0x17c], !P0 ;  /* 0x00005f000c007a0c */ /* 0x000fe40004761270 */
[----:B------:R-:W-:Y:S01]  /*14ba0*/  LEA.HI.X.SX32 R21, R4, R2, 0x1, P6 ;  /* 0x0000000204157211 */ /* 0x000fe200030f0eff */
[C---:B------:R-:W-:Y:S01]  /*14bb0*/  IMAD R12, R11.reuse, 0x2, R8 ;  /* 0x000000020b0c7824 */ /* 0x040fe200078e0208 */
[----:B------:R-:W-:Y:S02]  /*14bc0*/  LOP3.LUT R4, R26, 0x62, R19, 0xfe, !PT ;  /* 0x000000621a047812 */ /* 0x000fe400078efe13 */
[----:B-1----:R-:W-:Y:S01]  /*14bd0*/  LEA R22, P6, R8, R0, 0x1 ;  /* 0x0000000008167211 */ /* 0x002fe200078c08ff */
[----:B------:R0:W-:Y:S01]  /*14be0*/  @P2 STG.E.U16 [R20.64], R7 ;  /* 0x0000000714002986 */ /* 0x0001e2000c101506 */
[----:B------:R-:W-:Y:S01]  /*14bf0*/  ISETP.LT.AND P2, PT, R4, c[0x0][0x17c], !P0 ;  /* 0x00005f0004007a0c */ /* 0x000fe20004741270 */
[----:B------:R-:W-:Y:S01]  /*14c00*/  IMAD R4, R11, 0x2, R12 ;  /* 0x000000020b047824 */ /* 0x000fe200078e020c */
[----:B------:R-:W-:-:S02]  /*14c10*/  LEA.HI.X.SX32 R23, R8, R2, 0x1, P6 ;  /* 0x0000000208177211 */ /* 0x000fc400030f0eff */
[----:B------:R-:W-:-:S03]  /*14c20*/  LOP3.LUT R8, R26, 0x64, R19, 0xfe, !PT ;  /* 0x000000641a087812 */ /* 0x000fc600078efe13 */
[----:B------:R1:W-:Y:S01]  /*14c30*/  @P1 STG.E.U16 [R22.64], R29 ;  /* 0x0000001d16001986 */ /* 0x0003e2000c101506 */
[----:B0-----:R-:W-:-:S04]  /*14c40*/  LEA R20, P6, R12, R0, 0x1 ;  /* 0x000000000c147211 */ /* 0x001fc800078c08ff */
[----:B------:R-:W-:Y:S02]  /*14c50*/  LEA.HI.X.SX32 R21, R12, R2, 0x1, P6 ;  /* 0x000000020c157211 */ /* 0x000fe400030f0eff */
[----:B-1----:R-:W-:Y:S02]  /*14c60*/  LEA R22, P6, R4, R0, 0x1 ;  /* 0x0000000004167211 */ /* 0x002fe400078c08ff */
[----:B------:R-:W-:Y:S01]  /*14c70*/  ISETP.LT.AND P1, PT, R8, c[0x0][0x17c], !P0 ;  /* 0x00005f0008007a0c */ /* 0x000fe20004721270 */
[C---:B------:R-:W-:Y:S01]  /*14c80*/  IMAD R8, R11.reuse, 0x2, R4 ;  /* 0x000000020b087824 */ /* 0x040fe200078e0204 */
[----:B------:R-:W-:Y:S02]  /*14c90*/  LEA.HI.X.SX32 R23, R4, R2, 0x1, P6 ;  /* 0x0000000204177211 */ /* 0x000fe400030f0eff */
[----:B------:R-:W-:Y:S01]  /*14ca0*/  LOP3.LUT R4, R26, 0x68, R19, 0xfe, !PT ;  /* 0x000000681a047812 */ /* 0x000fe200078efe13 */
[----:B------:R0:W-:Y:S04]  /*14cb0*/  @P5 STG.E.U16 [R20.64], R3 ;  /* 0x0000000314005986 */ /* 0x0001e8000c101506 */
[----:B------:R1:W-:Y:S01]  /*14cc0*/  @P4 STG.E.U16 [R22.64], R18 ;  /* 0x0000001216004986 */ /* 0x0003e2000c101506 */
[----:B------:R-:W-:Y:S01]  /*14cd0*/  ISETP.LT.AND P4, PT, R4, c[0x0][0x17c], !P0 ;  /* 0x00005f0004007a0c */ /* 0x000fe20004781270 */
[----:B------:R-:W-:Y:S01]  /*14ce0*/  IMAD R4, R11, 0x2, R8 ;  /* 0x000000020b047824 */ /* 0x000fe200078e0208 */
[----:B------:R-:W-:-:S02]  /*14cf0*/  PRMT R5, R14, 0x7632, R5 ;  /* 0x000076320e057816 */ /* 0x000fc40000000005 */
[----:B------:R-:W-:Y:S01]  /*14d00*/  LOP3.LUT R12, R26, 0x66, R19, 0xfe, !PT ;  /* 0x000000661a0c7812 */ /* 0x000fe200078efe13 */
[----:B------:R-:W2:Y:S01]  /*14d10*/  LDL.LU R14, [R1+0x6e8] ;  /* 0x0006e800010e7983 */ /* 0x000ea20000300800 */
[----:B0-----:R-:W-:-:S04]  /*14d20*/  LEA R20, P6, R8, R0, 0x1 ;  /* 0x0000000008147211 */ /* 0x001fc800078c08ff */
[----:B------:R-:W-:Y:S01]  /*14d30*/  LEA.HI.X.SX32 R21, R8, R2, 0x1, P6 ;  /* 0x0000000208157211 */ /* 0x000fe200030f0eff */
[C---:B------:R-:W-:Y:S01]  /*14d40*/  IMAD R8, R11.reuse, 0x2, R4 ;  /* 0x000000020b087824 */ /* 0x040fe200078e0204 */
[----:B-1----:R-:W-:Y:S02]  /*14d50*/  LEA R22, P6, R4, R0, 0x1 ;  /* 0x0000000004167211 */ /* 0x002fe400078c08ff */
[----:B------:R-:W-:Y:S01]  /*14d60*/  PRMT R9, R10, 0x7632, R9 ;  /* 0x000076320a097816 */ /* 0x000fe20000000009 */
[----:B------:R0:W-:Y:S01]  /*14d70*/  @P3 STG.E.U16 [R20.64], R5 ;  /* 0x0000000514003986 */ /* 0x0001e2000c101506 */
[----:B------:R-:W-:Y:S01]  /*14d80*/  LEA.HI.X.SX32 R23, R4, R2, 0x1, P6 ;  /* 0x0000000204177211 */ /* 0x000fe200030f0eff */
[----:B------:R-:W-:Y:S01]  /*14d90*/  IMAD R4, R11, 0x2, R8 ;  /* 0x000000020b047824 */ /* 0x000fe200078e0208 */
[----:B------:R-:W-:Y:S01]  /*14da0*/  ISETP.LT.AND P5, PT, R12, c[0x0][0x17c], !P0 ;  /* 0x00005f000c007a0c */ /* 0x000fe200047a1270 */
[----:B------:R-:W3:Y:S01]  /*14db0*/  LDL.LU R10, [R1+0x6e4] ;  /* 0x0006e400010a7983 */ /* 0x000ee20000300800 */
[----:B------:R-:W-:-:S02]  /*14dc0*/  LOP3.LUT R12, R26, 0x6a, R19, 0xfe, !PT ;  /* 0x0000006a1a0c7812 */ /* 0x000fc400078efe13 */
[----:B0-----:R-:W-:Y:S01]  /*14dd0*/  LEA R20, P6, R8, R0, 0x1 ;  /* 0x0000000008147211 */ /* 0x001fe200078c08ff */
[----:B------:R0:W-:Y:S01]  /*14de0*/  @P2 STG.E.U16 [R22.64], R9 ;  /* 0x0000000916002986 */ /* 0x0001e2000c101506 */
[----:B------:R-:W-:Y:S02]  /*14df0*/  PRMT R5, R6, 0x7632, R5 ;  /* 0x0000763206057816 */ /* 0x000fe40000000005 */
[----:B------:R-:W-:Y:S01]  /*14e00*/  LEA.HI.X.SX32 R21, R8, R2, 0x1, P6 ;  /* 0x0000000208157211 */ /* 0x000fe200030f0eff */
[----:B------:R-:W-:Y:S01]  /*14e10*/  IMAD R8, R11, 0x2, R4 ;  /* 0x000000020b087824 */ /* 0x000fe200078e0204 */
[----:B------:R-:W-:Y:S01]  /*14e20*/  ISETP.LT.AND P3, PT, R12, c[0x0][0x17c], !P0 ;  /* 0x00005f000c007a0c */ /* 0x000fe20004761270 */
[----:B------:R-:W4:Y:S01]  /*14e30*/  LDL.LU R6, [R1+0x6e0] ;  /* 0x0006e00001067983 */ /* 0x000f220000300800 */
[----:B------:R-:W-:Y:S02]  /*14e40*/  LOP3.LUT R12, R26, 0x6c, R19, 0xfe, !PT ;  /* 0x0000006c1a0c7812 */ /* 0x000fe400078efe13 */
[----:B0-----:R-:W-:Y:S01]  /*14e50*/  LEA R22, P6, R4, R0, 0x1 ;  /* 0x0000000004167211 */ /* 0x001fe200078c08ff */
[----:B------:R0:W-:Y:S01]  /*14e60*/  @P1 STG.E.U16 [R20.64], R5 ;  /* 0x0000000514001986 */ /* 0x0001e2000c101506 */
[----:B------:R-:W-:-:S02]  /*14e70*/  ISETP.LT.AND P2, PT, R12, c[0x0][0x17c], !P0 ;  /* 0x00005f000c007a0c */ /* 0x000fc40004741270 */
[----:B------:R-:W-:Y:S02]  /*14e80*/  LEA.HI.X.SX32 R23, R4, R2, 0x1, P6 ;  /* 0x0000000204177211 */ /* 0x000fe400030f0eff */
[----:B------:R-:W-:Y:S02]  /*14e90*/  LOP3.LUT R12, R26, 0x6e, R19, 0xfe, !PT ;  /* 0x0000006e1a0c7812 */ /* 0x000fe400078efe13 */
[----:B------:R-:W-:Y:S02]  /*14ea0*/  LEA R4, P6, R8, R0, 0x1 ;  /* 0x0000000008047211 */ /* 0x000fe400078c08ff */
[----:B0-----:R-:W-:Y:S02]  /*14eb0*/  PRMT R5, R5, 0x7632, R5 ;  /* 0x0000763205057816 */ /* 0x001fe40000000005 */
[----:B------:R-:W-:Y:S02]  /*14ec0*/  ISETP.LT.AND P1, PT, R12, c[0x0][0x17c], !P0 ;  /* 0x00005f000c007a0c */ /* 0x000fe40004721270 */
[----:B------:R-:W-:Y:S01]  /*14ed0*/  PRMT R9, R16, 0x7632, R9 ;  /* 0x0000763210097816 */ /* 0x000fe20000000009 */
[----:B------:R0:W-:Y:S01]  /*14ee0*/  @P5 STG.E.U16 [R22.64], R5 ;  /* 0x0000000516005986 */ /* 0x0001e2000c101506 */
[----:B------:R-:W-:-:S04]  /*14ef0*/  LOP3.LUT R12, R26, 0x70, R19, 0xfe, !PT ;  /* 0x000000701a0c7812 */ /* 0x000fc800078efe13 */
[----:B------:R-:W-:Y:S02]  /*14f00*/  ISETP.LT.AND P5, PT, R12, c[0x0][0x17c], !P0 ;  /* 0x00005f000c007a0c */ /* 0x000fe400047a1270 */
[----:B0-----:R-:W-:Y:S01]  /*14f10*/  LEA.HI.X.SX32 R5, R8, R2, 0x1, P6 ;  /* 0x0000000208057211 */ /* 0x001fe200030f0eff */
[----:B------:R-:W-:-:S04]  /*14f20*/  IMAD R8, R11, 0x2, R8 ;  /* 0x000000020b087824 */ /* 0x000fc800078e0208 */
[----:B------:R0:W-:Y:S01]  /*14f30*/  @P4 STG.E.U16 [R4.64], R9 ;  /* 0x0000000904004986 */ /* 0x0001e2000c101506 */
[----:B------:R-:W-:Y:S01]  /*14f40*/  IMAD R12, R11, 0x2, R8 ;  /* 0x000000020b0c7824 */ /* 0x000fe200078e0208 */
[----:B------:R-:W-:Y:S02]  /*14f50*/  PRMT R13, R24, 0x7632, R13 ;  /* 0x00007632180d7816 */ /* 0x000fe4000000000d */
[----:B0-----:R-:W-:-:S04]  /*14f60*/  LEA R4, P6, R8, R0, 0x1 ;  /* 0x0000000008047211 */ /* 0x001fc800078c08ff */
[----:B------:R-:W-:Y:S01]  /*14f70*/  LEA.HI.X.SX32 R5, R8, R2, 0x1, P6 ;  /* 0x0000000208057211 */ /* 0x000fe200030f0eff */
[----:B------:R-:W-:Y:S01]  /*14f80*/  IMAD R8, R11, 0x2, R12 ;  /* 0x000000020b087824 */ /* 0x000fe200078e020c */
[C---:B------:R-:W-:Y:S02]  /*14f90*/  LEA R20, P6, R12.reuse, R0, 0x1 ;  /* 0x000000000c147211 */ /* 0x040fe400078c08ff */
[----:B------:R-:W-:Y:S01]  /*14fa0*/  PRMT R9, R25, 0x7632, R9 ;  /* 0x0000763219097816 */ /* 0x000fe20000000009 */
[----:B------:R0:W-:Y:S01]  /*14fb0*/  @P3 STG.E.U16 [R4.64], R13 ;  /* 0x0000000d04003986 */ /* 0x0001e2000c101506 */
[----:B------:R-:W-:Y:S01]  /*14fc0*/  LEA.HI.X.SX32 R21, R12, R2, 0x1, P6 ;  /* 0x000000020c157211 */ /* 0x000fe200030f0eff */
[----:B------:R-:W-:Y:S01]  /*14fd0*/  IMAD R12, R11, 0x2, R8 ;  /* 0x000000020b0c7824 */ /* 0x000fe200078e0208 */
[----:B------:R-:W-:-:S03]  /*14fe0*/  LOP3.LUT R16, R26, 0x72, R19, 0xfe, !PT ;  /* 0x000000721a107812 */ /* 0x000fc600078efe13 */
[----:B------:R1:W-:Y:S01]  /*14ff0*/  @P2 STG.E.U16 [R20.64], R9 ;  /* 0x0000000914002986 */ /* 0x0003e2000c101506 */
[----:B0-----:R-:W-:-:S04]  /*15000*/  LEA R4, P6, R8, R0, 0x1 ;  /* 0x0000000008047211 */ /* 0x001fc800078c08ff */
[----:B------:R-:W-:Y:S02]  /*15010*/  LEA.HI.X.SX32 R5, R8, R2, 0x1, P6 ;  /* 0x0000000208057211 */ /* 0x000fe400030f0eff */
[----:B-1----:R-:W-:Y:S02]  /*15020*/  PRMT R9, R9, 0x7632, R9 ;  /* 0x0000763209097816 */ /* 0x002fe40000000009 */
[----:B------:R-:W-:Y:S02]  /*15030*/  LEA R8, P6, R12, R0, 0x1 ;  /* 0x000000000c087211 */ /* 0x000fe400078c08ff */
[----:B------:R-:W-:Y:S01]  /*15040*/  ISETP.LT.AND P4, PT, R16, c[0x0][0x17c], !P0 ;  /* 0x00005f0010007a0c */ /* 0x000fe20004781270 */
[----:B------:R0:W-:Y:S01]  /*15050*/  @P1 STG.E.U16 [R4.64], R9 ;  /* 0x0000000904001986 */ /* 0x0001e2000c101506 */
[----:B------:R-:W-:-:S04]  /*15060*/  LOP3.LUT R16, R26, 0x74, R19, 0xfe, !PT ;  /* 0x000000741a107812 */ /* 0x000fc800078efe13 */
[----:B------:R-:W-:Y:S02]  /*15070*/  ISETP.LT.AND P3, PT, R16, c[0x0][0x17c], !P0 ;  /* 0x00005f0010007a0c */ /* 0x000fe40004761270 */
[----:B------:R-:W-:Y:S02]  /*15080*/  LOP3.LUT R16, R26, 0x76, R19, 0xfe, !PT ;  /* 0x000000761a107812 */ /* 0x000fe400078efe13 */
[----:B0-----:R-:W-:Y:S01]  /*15090*/  LEA.HI.X.SX32 R9, R12, R2, 0x1, P6 ;  /* 0x000000020c097211 */ /* 0x001fe200030f0eff */
[----:B------:R-:W-:Y:S01]  /*150a0*/  IMAD R12, R11, 0x2, R12 ;  /* 0x000000020b0c7824 */ /* 0x000fe200078e020c */
[----:B------:R-:W-:Y:S02]  /*150b0*/  PRMT R5, R27, 0x7632, R5 ;  /* 0x000076321b057816 */ /* 0x000fe40000000005 */
[----:B------:R-:W-:-:S03]  /*150c0*/  LOP3.LUT R4, R26, 0x7a, R19, 0xfe, !PT ;  /* 0x0000007a1a047812 */ /* 0x000fc600078efe13 */
[----:B------:R0:W-:Y:S01]  /*150d0*/  @P5 STG.E.U16 [R8.64], R5 ;  /* 0x0000000508005986 */ /* 0x0001e2000c101506 */
[----:B------:R-:W-:Y:S02]  /*150e0*/  ISETP.LT.AND P2, PT, R16, c[0x0][0x17c], !P0 ;  /* 0x00005f0010007a0c */ /* 0x000fe40004741270 */
[----:B------:R-:W-:Y:S02]  /*150f0*/  LOP3.LUT R16, R26, 0x78, R19, 0xfe, !PT ;  /* 0x000000781a107812 */ /* 0x000fe400078efe13 */
[----:B------:R-:W-:Y:S02]  /*15100*/  ISETP.LT.AND P5, PT, R4, c[0x0][0x17c], !P0 ;  /* 0x00005f0004007a0c */ /* 0x000fe400047a1270 */
[----:B0-----:R-:W-:Y:S01]  /*15110*/  LEA R8, P6, R12, R0, 0x1 ;  /* 0x000000000c087211 */ /* 0x001fe200078c08ff */
[----:B------:R-:W-:-:S03]  /*15120*/  IMAD R5, R11, 0x2, R12 ;  /* 0x000000020b057824 */ /* 0x000fc600078e020c */
[----:B------:R-:W-:Y:S02]  /*15130*/  LEA.HI.X.SX32 R9, R12, R2, 0x1, P6 ;  /* 0x000000020c097211 */ /* 0x000fe400030f0eff */
[----:B------:R-:W-:Y:S01]  /*15140*/  LEA R4, P6, R5, R0, 0x1 ;  /* 0x0000000005047211 */ /* 0x000fe200078c08ff */
[----:B------:R-:W-:Y:S01]  /*15150*/  IMAD R12, R11, 0x2, R5 ;  /* 0x000000020b0c7824 */ /* 0x000fe200078e0205 */
[----:B------:R-:W-:Y:S02]  /*15160*/  PRMT R13, R15, 0x7632, R13 ;  /* 0x000076320f0d7816 */ /* 0x000fe4000000000d */
[----:B------:R-:W-:Y:S02]  /*15170*/  ISETP.LT.AND P1, PT, R16, c[0x0][0x17c], !P0 ;  /* 0x00005f0010007a0c */ /* 0x000fe40004721270 */
[----:B------:R-:W-:Y:S02]  /*15180*/  PRMT R17, R17, 0x7632, R17 ;  /* 0x0000763211117816 */ /* 0x000fe40000000011 */
[----:B------:R-:W-:-:S02]  /*15190*/  LOP3.LUT R16, R26, 0x7c, R19, 0xfe, !PT ;  /* 0x0000007c1a107812 */ /* 0x000fc400078efe13 */
[----:B------:R-:W-:Y:S01]  /*151a0*/  LEA.HI.X.SX32 R5, R5, R2, 0x1, P6 ;  /* 0x0000000205057211 */ /* 0x000fe200030f0eff */
[----:B------:R0:W-:Y:S01]  /*151b0*/  @P4 STG.E.U16 [R8.64], R13 ;  /* 0x0000000d08004986 */ /* 0x0001e2000c101506 */
[----:B------:R-:W-:Y:S02]  /*151c0*/  ISETP.LT.AND P4, PT, R16, c[0x0][0x17c], !P0 ;  /* 0x00005f0010007a0c */ /* 0x000fe40004781270 */
[C---:B------:R-:W-:Y:S01]  /*151d0*/  LEA R16, P6, R12.reuse, R0, 0x1 ;  /* 0x000000000c107211 */ /* 0x040fe200078c08ff */
[----:B------:R1:W-:Y:S01]  /*151e0*/  @P3 STG.E.U16 [R4.64], R17 ;  /* 0x0000001104003986 */ /* 0x0003e2000c101506 */
[----:B0-----:R-:W-:Y:S01]  /*151f0*/  PRMT R13, R13, 0x7632, R13 ;  /* 0x000076320d0d7816 */ /* 0x001fe2000000000d */
[----:B-1----:R-:W-:Y:S01]  /*15200*/  IMAD R4, R11, 0x2, R12 ;  /* 0x000000020b047824 */ /* 0x002fe200078e020c */
[----:B------:R-:W-:-:S04]  /*15210*/  LEA.HI.X.SX32 R17, R12, R2, 0x1, P6 ;  /* 0x000000020c117211 */ /* 0x000fc800030f0eff */
[----:B------:R-:W-:Y:S01]  /*15220*/  LEA R8, P6, R4, R0, 0x1 ;  /* 0x0000000004087211 */ /* 0x000fe200078c08ff */
[----:B------:R0:W-:Y:S01]  /*15230*/  @P2 STG.E.U16 [R16.64], R13 ;  /* 0x0000000d10002986 */ /* 0x0001e2000c101506 */
[----:B------:R-:W-:Y:S02]  /*15240*/  LOP3.LUT R5, R26, 0x7e, R19, 0xfe, !PT ;  /* 0x0000007e1a057812 */ /* 0x000fe400078efe13 */
[----:B------:R-:W-:Y:S02]  /*15250*/  LEA.HI.X.SX32 R9, R4, R2, 0x1, P6 ;  /* 0x0000000204097211 */ /* 0x000fe400030f0eff */
[----:B------:R-:W-:Y:S01]  /*15260*/  ISETP.LT.AND P3, PT, R5, c[0x0][0x17c], !P0 ;  /* 0x00005f0005007a0c */ /* 0x000fe20004761270 */
[----:B------:R-:W-:Y:S01]  /*15270*/  IMAD R5, R11, 0x2, R4 ;  /* 0x000000020b057824 */ /* 0x000fe200078e0204 */
[----:B0-----:R-:W-:-:S05]  /*15280*/  PRMT R16, R7, 0x7632, R16 ;  /* 0x0000763207107816 */ /* 0x001fca0000000010 */
[----:B------:R0:W-:Y:S01]  /*15290*/  @P1 STG.E.U16 [R8.64], R16 ;  /* 0x0000001008001986 */ /* 0x0001e2000c101506 */
[----:B------:R-:W-:Y:S01]  /*152a0*/  IMAD R20, R11, 0x2, R5 ;  /* 0x000000020b147824 */ /* 0x000fe200078e0205 */
[C-C-:B------:R-:W-:Y:S02]  /*152b0*/  LOP3.LUT R11, R26.reuse, 0xa0, R19.reuse, 0xfe, !PT ;  /* 0x000000a01a0b7812 */ /* 0x140fe400078efe13 */
[C-C-:B------:R-:W-:Y:S02]  /*152c0*/  LOP3.LUT R7, R26.reuse, 0xa2, R19.reuse, 0xfe, !PT ;  /* 0x000000a21a077812 */ /* 0x140fe400078efe13 */
[----:B0-----:R-:W-:Y:S02]  /*152d0*/  PRMT R8, R3, 0x7632, R8 ;  /* 0x0000763203087816 */ /* 0x001fe40000000008 */
[----:B------:R-:W-:-:S05]  /*152e0*/  LOP3.LUT R3, R26, 0x9e, R19, 0xfe, !PT ;  /* 0x0000009e1a037812 */ /* 0x000fca00078efe13 */
[----:B------:R0:W-:Y:S04]  /*152f0*/  STL [R1], R3 ;  /* 0x0000000301007387 */ /* 0x0001e80000100800 */
[----:B------:R1:W-:Y:S01]  /*15300*/  STL [R1+0x4], R11 ;  /* 0x0000040b01007387 */ /* 0x0003e20000100800 */
[----:B0-----:R-:W-:-:S03]  /*15310*/  LOP3.LUT R3, R26, 0xa4, R19, 0xfe, !PT ;  /* 0x000000a41a037812 */ /* 0x001fc600078efe13 */
[----:B------:R0:W-:Y:S01]  /*15320*/  STL [R1+0x10], R7 ;  /* 0x0000100701007387 */ /* 0x0001e20000100800 */
[----:B-1----:R-:W-:-:S03]  /*15330*/  LOP3.LUT R11, R26, 0xa6, R19, 0xfe, !PT ;  /* 0x000000a61a0b7812 */ /* 0x002fc600078efe13 */
[----:B------:R1:W-:Y:S01]  /*15340*/  STL [R1+0x14], R3 ;  /* 0x0000140301007387 */ /* 0x0003e20000100800 */
[----:B0-----:R-:W-:-:S03]  /*15350*/  LOP3.LUT R7, R26, 0xa8, R19, 0xfe, !PT ;  /* 0x000000a81a077812 */ /* 0x001fc600078efe13 */
[----:B------:R0:W-:Y:S01]  /*15360*/  STL [R1+0x18], R11 ;  /* 0x0000180b01007387 */ /* 0x0001e20000100800 */
[----:B-1----:R-:W-:-:S03]  /*15370*/  LOP3.LUT R3, R26, 0xaa, R19, 0xfe, !PT ;  /* 0x000000aa1a037812 */ /* 0x002fc600078efe13 */
[----:B------:R1:W-:Y:S04]  /*15380*/  STL [R1+0x1c], R7 ;  /* 0x00001c0701007387 */ /* 0x0003e80000100800 */
[----:B------:R1:W-:Y:S01]  /*15390*/  STL [R1+0x20], R3 ;  /* 0x0000200301007387 */ /* 0x0003e20000100800 */
[C-C-:B0-----:R-:W-:Y:S02]  /*153a0*/  LOP3.LUT R11, R26.reuse, 0xac, R19.reuse, 0xfe, !PT ;  /* 0x000000ac1a0b7812 */ /* 0x141fe400078efe13 */
[----:B-1----:R-:W-:-:S03]  /*153b0*/  LOP3.LUT R7, R26, 0xae, R19, 0xfe, !PT ;  /* 0x000000ae1a077812 */ /* 0x002fc600078efe13 */
[----:B------:R0:W-:Y:S01]  /*153c0*/  STL [R1+0x24], R11 ;  /* 0x0000240b01007387 */ /* 0x0001e20000100800 */
[----:B------:R-:W-:-:S03]  /*153d0*/  LOP3.LUT R3, R26, 0xb0, R19, 0xfe, !PT ;  /* 0x000000b01a037812 */ /* 0x000fc600078efe13 */
        /* <DEDUP_REMOVED lines=16> */
[----:B------:R-:W-:Y:S01]  /*154e0*/  STL [R1+0x70], R11 ;  /* 0x0000700b01007387 */ /* 0x000fe20000100800 */
[----:B--2---:R-:W-:-:S03]  /*154f0*/  LOP3.LUT R3, R26, 0xc2, R19, 0xfe, !PT ;  /* 0x000000c21a037812 */ /* 0x004fc600078efe13 */
[----:B------:R-:W-:Y:S04]  /*15500*/  STL [R1+0x74], R7 ;  /* 0x0000740701007387 */ /* 0x000fe80000100800 */
[----:B------:R0:W-:Y:S04]  /*15510*/  STL [R1+0x80], R3 ;  /* 0x0000800301007387 */ /* 0x0001e80000100800 */
[----:B0-----:R-:W0:Y:S01]  /*15520*/  S2R R3, SR_TID.X ;  /* 0x0000000000037919 */ /* 0x001e220000002100 */
[C-C-:B------:R-:W-:Y:S02]  /*15530*/  LOP3.LUT R11, R26.reuse, 0xc4, R19.reuse, 0xfe, !PT ;  /* 0x000000c41a0b7812 */ /* 0x140fe400078efe13 */
[----:B------:R-:W-:-:S03]  /*15540*/  LOP3.LUT R7, R26, 0xc6, R19, 0xfe, !PT ;  /* 0x000000c61a077812 */ /* 0x000fc600078efe13 */
[----:B------:R-:W-:Y:S04]  /*15550*/  STL [R1+0x84], R11 ;  /* 0x0000840b01007387 */ /* 0x000fe80000100800 */
[----:B------:R1:W-:Y:S02]  /*15560*/  STL [R1+0x90], R7 ;  /* 0x0000900701007387 */ /* 0x0003e40000100800 */
[----:B-1----:R-:W-:-:S05]  /*15570*/  LOP3.LUT R7, R26, 0xca, R19, 0xfe, !PT ;  /* 0x000000ca1a077812 */ /* 0x002fca00078efe13 */
[----:B------:R0:W-:Y:S01]  /*15580*/  STL [R1+0x6c8], R7 ;  /* 0x0006c80701007387 */ /* 0x0001e20000100800 */
[----:B------:R-:W-:Y:S02]  /*15590*/  LOP3.LUT R11, R26, 0xc8, R19, 0xfe, !PT ;  /* 0x000000c81a0b7812 */ /* 0x000fe400078efe13 */
[----:B0-----:R-:W-:-:S04]  /*155a0*/  SHF.R.U32.HI R7, RZ, 0x6, R3 ;  /* 0x00000006ff077819 */ /* 0x001fc80000011603 */
[----:B------:R-:W-:Y:S01]  /*155b0*/  SGXT.U32 R7, R7, 0x1 ;  /* 0x000000010707781a */ /* 0x000fe20000000000 */
[----:B------:R0:W-:Y:S01]  /*155c0*/  STL [R1+0x94], R11 ;  /* 0x0000940b01007387 */ /* 0x0001e20000100800 */
[-C--:B------:R-:W-:Y:S02]  /*155d0*/  LEA R12, P2, R5, R0.reuse, 0x1 ;  /* 0x00000000050c7211 */ /* 0x080fe400078408ff */
[--C-:B------:R-:W-:Y:S02]  /*155e0*/  LOP3.LUT R3, R26, 0xcc, R7.reuse, 0xfe, !PT ;  /* 0x000000cc1a037812 */ /* 0x100fe400078efe07 */
[----:B------:R-:W-:Y:S02]  /*155f0*/  LEA R4, P6, R20, R0, 0x1 ;  /* 0x0000000014047211 */ /* 0x000fe400078c08ff */
[----:B0-----:R-:W-:Y:S01]  /*15600*/  LOP3.LUT R11, R26, 0xce, R7, 0xfe, !PT ;  /* 0x000000ce1a0b7812 */ /* 0x001fe200078efe07 */
[----:B------:R0:W-:Y:S01]  /*15610*/  STL [R1+0xa4], R3 ;  /* 0x0000a40301007387 */ /* 0x0001e20000100800 */
[----:B------:R-:W-:-:S02]  /*15620*/  PRMT R17, R29, 0x7632, R17 ;  /* 0x000076321d117816 */ /* 0x000fc40000000011 */
[-C--:B------:R-:W-:Y:S01]  /*15630*/  LEA.HI.X.SX32 R13, R5, R2.reuse, 0x1, P2 ;  /* 0x00000002050d7211 */ /* 0x080fe200010f0eff */
[----:B------:R1:W-:Y:S01]  /*15640*/  STL [R1+0xb0], R11 ;  /* 0x0000b00b01007387 */ /* 0x0003e20000100800 */
[--C-:B------:R-:W-:Y:S02]  /*15650*/  LOP3.LUT R15, R26, 0xd0, R7.reuse, 0xfe, !PT ;  /* 0x000000d01a0f7812 */ /* 0x100fe400078efe07 */
[----:B------:R-:W-:Y:S01]  /*15660*/  LEA.HI.X.SX32 R5, R20, R2, 0x1, P6 ;  /* 0x0000000214057211 */ /* 0x000fe200030f0eff */
[----:B------:R2:W-:Y:S01]  /*15670*/  @P5 STG.E.U16 [R12.64], R17 ;  /* 0x000000110c005986 */ /* 0x0005e2000c101506 */
[C-C-:B0-----:R-:W-:Y:S02]  /*15680*/  LOP3.LUT R3, R26.reuse, 0xd2, R7.reuse, 0xfe, !PT ;  /* 0x000000d21a037812 */ /* 0x141fe400078efe07 */
[C---:B-1----:R-:W-:Y:S01]  /*15690*/  LOP3.LUT R11, R26.reuse, 0xd4, R7, 0xfe, !PT ;  /* 0x000000d41a0b7812 */ /* 0x042fe200078efe07 */
[----:B------:R-:W-:Y:S01]  /*156a0*/  STL [R1+0xb4], R15 ;  /* 0x0000b40f01007387 */ /* 0x000fe20000100800 */
[----:B------:R-:W-:-:S02]  /*156b0*/  LOP3.LUT R16, R26, 0x80, R19, 0xfe, !PT ;  /* 0x000000801a107812 */ /* 0x000fc400078efe13 */
[C-C-:B------:R-:W-:Y:S01]  /*156c0*/  LOP3.LUT R27, R26.reuse, 0x82, R19.reuse, 0xfe, !PT ;  /* 0x000000821a1b7812 */ /* 0x140fe200078efe13 */
[----:B------:R0:W-:Y:S01]  /*156d0*/  @P4 STG.E.U16 [R4.64], R8 ;  /* 0x0000000804004986 */ /* 0x0001e2000c101506 */
[C-C-:B--2---:R-:W-:Y:S02]  /*156e0*/  LOP3.LUT R17, R26.reuse, 0x84, R19.reuse, 0xfe, !PT ;  /* 0x000000841a117812 */ /* 0x144fe400078efe13 */
[C-C-:B------:R-:W-:Y:S01]  /*156f0*/  LOP3.LUT R21, R26.reuse, 0x86, R19.reuse, 0xfe, !PT ;  /* 0x000000861a157812 */ /* 0x140fe200078efe13 */
[----:B------:R1:W-:Y:S01]  /*15700*/  STL [R1+0x6cc], R11 ;  /* 0x0006cc0b01007387 */ /* 0x0003e20000100800 */
[C-C-:B------:R-:W-:Y:S02]  /*15710*/  LOP3.LUT R25, R26.reuse, 0x88, R19.reuse, 0xfe, !PT ;  /* 0x000000881a197812 */ /* 0x140fe400078efe13 */
[C-C-:B------:R-:W-:Y:S01]  /*15720*/  LOP3.LUT R24, R26.reuse, 0x8a, R19.reuse, 0xfe, !PT ;  /* 0x0000008a1a187812 */ /* 0x140fe200078efe13 */
[----:B------:R2:W-:Y:S01]  /*15730*/  STL [R1+0xc0], R3 ;  /* 0x0000c00301007387 */ /* 0x0005e20000100800 */
[----:B------:R-:W-:-:S02]  /*15740*/  LOP3.LUT R22, R26, 0x8c, R19, 0xfe, !PT ;  /* 0x0000008c1a167812 */ /* 0x000fc400078efe13 */
[C-C-:B------:R-:W-:Y:S02]  /*15750*/  LOP3.LUT R9, R26.reuse, 0x92, R19.reuse, 0xfe, !PT ;  /* 0x000000921a097812 */ /* 0x140fe400078efe13 */
[C-C-:B0-----:R-:W-:Y:S02]  /*15760*/  LOP3.LUT R8, R26.reuse, 0x8e, R19.reuse, 0xfe, !PT ;  /* 0x0000008e1a087812 */ /* 0x141fe400078efe13 */
[C-C-:B------:R-:W-:Y:S02]  /*15770*/  LOP3.LUT R4, R26.reuse, 0x90, R19.reuse, 0xfe, !PT ;  /* 0x000000901a047812 */ /* 0x140fe400078efe13 */
[C-C-:B------:R-:W-:Y:S02]  /*15780*/  LOP3.LUT R5, R26.reuse, 0x94, R19.reuse, 0xfe, !PT ;  /* 0x000000941a057812 */ /* 0x140fe400078efe13 */
[C-C-:B------:R-:W-:Y:S02]  /*15790*/  LOP3.LUT R12, R26.reuse, 0x96, R19.reuse, 0xfe, !PT ;  /* 0x000000961a0c7812 */ /* 0x140fe400078efe13 */
[----:B------:R-:W-:-:S02]  /*157a0*/  LOP3.LUT R13, R26, 0x98, R19, 0xfe, !PT ;  /* 0x000000981a0d7812 */ /* 0x000fc400078efe13 */
[C-C-:B------:R-:W-:Y:S02]  /*157b0*/  LOP3.LUT R23, R26.reuse, 0x9a, R19.reuse, 0xfe, !PT ;  /* 0x0000009a1a177812 */ /* 0x140fe400078efe13 */
[C---:B------:R-:W-:Y:S02]  /*157c0*/  LOP3.LUT R29, R26.reuse, 0x9c, R19, 0xfe, !PT ;  /* 0x0000009c1a1d7812 */ /* 0x040fe400078efe13 */
[C-C-:B-1----:R-:W-:Y:S02]  /*157d0*/  LOP3.LUT R11, R26.reuse, 0xd6, R7.reuse, 0xfe, !PT ;  /* 0x000000d61a0b7812 */ /* 0x142fe400078efe07 */
[C-C-:B------:R-:W-:Y:S02]  /*157e0*/  LOP3.LUT R19, R26.reuse, 0xda, R7.reuse, 0xfe, !PT ;  /* 0x000000da1a137812 */ /* 0x140fe400078efe07 */
[C-C-:B--2---:R-:W-:Y:S02]  /*157f0*/  LOP3.LUT R3, R26.reuse, 0xd8, R7.reuse, 0xfe, !PT ;  /* 0x000000d81a037812 */ /* 0x144fe400078efe07 */
[C-C-:B------:R-:W-:Y:S01]  /*15800*/  LOP3.LUT R15, R26.reuse, 0xdc, R7.reuse, 0xfe, !PT ;  /* 0x000000dc1a0f7812 */ /* 0x140fe200078efe07 */
[----:B------:R0:W-:Y:S04]  /*15810*/  STL [R1+0xd4], R11 ;  /* 0x0000d40b01007387 */ /* 0x0001e80000100800 */
[----:B------:R-:W-:Y:S04]  /*15820*/  STL [R1+0x6d0], R19 ;  /* 0x0006d01301007387 */ /* 0x000fe80000100800 */
[----:B------:R1:W-:Y:S01]  /*15830*/  STL [R1+0xd8], R3 ;  /* 0x0000d80301007387 */ /* 0x0003e20000100800 */
[----:B0-----:R-:W-:-:S03]  /*15840*/  LOP3.LUT R11, R26, 0xe0, R7, 0xfe, !PT ;  /* 0x000000e01a0b7812 */ /* 0x001fc600078efe07 */
[----:B------:R0:W-:Y:S01]  /*15850*/  STL [R1+0x6d4], R15 ;  /* 0x0006d40f01007387 */ /* 0x0001e20000100800 */
[C-C-:B-1----:R-:W-:Y:S02]  /*15860*/  LOP3.LUT R3, R26.reuse, 0xe2, R7.reuse, 0xfe, !PT ;  /* 0x000000e21a037812 */ /* 0x142fe400078efe07 */
[----:B0-----:R-:W-:-:S05]  /*15870*/  LOP3.LUT R15, R26, 0xde, R7, 0xfe, !PT ;  /* 0x000000de1a0f7812 */ /* 0x001fca00078efe07 */
[----:B------:R0:W-:Y:S04]  /*15880*/  STL [R1+0xe8], R15 ;  /* 0x0000e80f01007387 */ /* 0x0001e80000100800 */
[----:B------:R1:W-:Y:S04]  /*15890*/  STL [R1+0xec], R11 ;  /* 0x0000ec0b01007387 */ /* 0x0003e80000100800 */
[----:B------:R2:W-:Y:S01]  /*158a0*/  STL [R1+0xf0], R3 ;  /* 0x0000f00301007387 */ /* 0x0005e20000100800 */
[C-C-:B0-----:R-:W-:Y:S02]  /*158b0*/  LOP3.LUT R15, R26.reuse, 0xe4, R7.reuse, 0xfe, !PT ;  /* 0x000000e41a0f7812 */ /* 0x141fe400078efe07 */
[----:B-1----:R-:W-:-:S03]  /*158c0*/  LOP3.LUT R11, R26, 0xe6, R7, 0xfe, !PT ;  /* 0x000000e61a0b7812 */ /* 0x002fc600078efe07 */
[----:B------:R0:W-:Y:S01]  /*158d0*/  STL [R1+0xf4], R15 ;  /* 0x0000f40f01007387 */ /* 0x0001e20000100800 */
[----:B--2---:R-:W-:-:S03]  /*158e0*/  LOP3.LUT R3, R26, 0xe8, R7, 0xfe, !PT ;  /* 0x000000e81a037812 */ /* 0x004fc600078efe07 */
        /* <DEDUP_REMOVED lines=15> */
[C-C-:B-1----:R-:W-:Y:S02]  /*159e0*/  LOP3.LUT R11, R26.reuse, 0xf8, R7.reuse, 0xfe, !PT ;  /* 0x000000f81a0b7812 */ /* 0x142fe400078efe07 */
[C-C-:B--2---:R-:W-:Y:S01]  /*159f0*/  LOP3.LUT R3, R26.reuse, 0xfa, R7.reuse, 0xfe, !PT ;  /* 0x000000fa1a037812 */ /* 0x144fe200078efe07 */
[----:B------:R0:W-:Y:S04]  /*15a00*/  STL [R1+0x118], R15 ;  /* 0x0001180f01007387 */ /* 0x0001e80000100800 */
[----:B------:R1:W-:Y:S04]  /*15a10*/  STL [R1+0x6d8], R3 ;  /* 0x0006d80301007387 */ /* 0x0003e80000100800 */
[----:B------:R2:W-:Y:S01]  /*15a20*/  STL [R1+0x11c], R11 ;  /* 0x00011c0b01007387 */ /* 0x0005e20000100800 */
[----:B0-----:R-:W-:-:S02]  /*15a30*/  LOP3.LUT R15, R26, 0xfe, R7, 0xfe, !PT ;  /* 0x000000fe1a0f7812 */ /* 0x001fc400078efe07 */
[C-C-:B-1----:R-:W-:Y:S02]  /*15a40*/  LOP3.LUT R3, R26.reuse, 0x100, R7.reuse, 0xfe, !PT ;  /* 0x000001001a037812 */ /* 0x142fe400078efe07 */
[----:B--2---:R-:W-:-:S05]  /*15a50*/  LOP3.LUT R11, R26, 0xfc, R7, 0xfe, !PT ;  /* 0x000000fc1a0b7812 */ /* 0x004fca00078efe07 */
[----:B------:R0:W-:Y:S04]  /*15a60*/  STL [R1+0x124], R11 ;  /* 0x0001240b01007387 */ /* 0x0001e80000100800 */
        /* <DEDUP_REMOVED lines=238> */
[----:B0-----:R-:W2:Y:S04]  /*16950*/  LDL.LU R3, [R1+0x68] ;  /* 0x0000680001037983 */ /* 0x001ea80000300800 */
[----:B------:R0:W-:Y:S04]  /*16960*/  STL [R1+0x310], R11 ;  /* 0x0003100b01007387 */ /* 0x0001e80000100800 */
[----:B------:R1:W-:Y:S01]  /*16970*/  STL [R1+0x314], R15 ;  /* 0x0003140f01007387 */ /* 0x0003e20000100800 */
[C-C-:B0-----:R-:W-:Y:S02]  /*16980*/  LOP3.LUT R11, R26.reuse, 0x1f0, R7.reuse, 0xfe, !PT ;  /* 0x000001f01a0b7812 */ /* 0x141fe400078efe07 */
[----:B-1----:R-:W-:-:S03]  /*16990*/  LOP3.LUT R15, R26, 0x1f2, R7, 0xfe, !PT ;  /* 0x000001f21a0f7812 */ /* 0x002fc600078efe07 */
[----:B------:R0:W-:Y:S01]  /*169a0*/  STL [R1+0x318], R11 ;  /* 0x0003180b01007387 */ /* 0x0001e20000100800 */
[----:B------:R-:W-:-:S03]  /*169b0*/  LOP3.LUT R19, R26, 0x1f4, R7, 0xfe, !PT ;  /* 0x000001f41a137812 */ /* 0x000fc600078efe07 */
[----:B------:R1:W-:Y:S01]  /*169c0*/  STL [R1+0x31c], R15 ;  /* 0x00031c0f01007387 */ /* 0x0003e20000100800 */
[----:B0-----:R-:W-:Y:S01]  /*169d0*/  IMAD.MOV.U32 R11, RZ, RZ, c[0x0][0x198] ;  /* 0x00006600ff0b7624 */ /* 0x001fe200078e00ff */
[C-C-:B-1----:R-:W-:Y:S02]  /*169e0*/  LOP3.LUT R15, R26.reuse, 0x1f6, R7.reuse, 0xfe, !PT ;  /* 0x000001f61a0f7812 */ /* 0x142fe400078efe07 */
[----:B------:R0:W-:Y:S01]  /*169f0*/  STL [R1+0x324], R19 ;  /* 0x0003241301007387 */ /* 0x0001e20000100800 */
[----:B------:R-:W-:Y:S01]  /*16a00*/  IMAD R20, R11, 0x2, R20 ;  /* 0x000000020b147824 */ /* 0x000fe200078e0214 */
[--C-:B------:R-:W-:Y:S02]  /*16a10*/  LOP3.LUT R11, R26, 0x1fc, R7.reuse, 0xfe, !PT ;  /* 0x000001fc1a0b7812 */ /* 0x100fe400078efe07 */
[----:B------:R1:W-:Y:S01]  /*16a20*/  STL [R1+0x328], R15 ;  /* 0x0003280f01007387 */ /* 0x0003e20000100800 */
[----:B------:R-:W-:Y:S02]  /*16a30*/  ISETP.LT.AND P2, PT, R16, c[0x0][0x17c], !P0 ;  /* 0x00005f0010007a0c */ /* 0x000fe40004741270 */
[----:B0-----:R-:W-:-:S02]  /*16a40*/  LOP3.LUT R19, R26, 0x1f8, R7, 0xfe, !PT ;  /* 0x000001f81a137812 */ /* 0x001fc400078efe07 */
[C-C-:B-1----:R-:W-:Y:S02]  /*16a50*/  LOP3.LUT R15, R26.reuse, 0x1fa, R7.reuse, 0xfe, !PT ;  /* 0x000001fa1a0f7812 */ /* 0x142fe400078efe07 */
[----:B------:R-:W-:Y:S01]  /*16a60*/  LOP3.LUT R7, R26, 0x1fe, R7, 0xfe, !PT ;  /* 0x000001fe1a077812 */ /* 0x000fe200078efe07 */
[----:B------:R-:W-:Y:S01]  /*16a70*/  IMAD.MOV.U32 R26, RZ, RZ, c[0x0][0x198] ;  /* 0x00006600ff1a7624 */ /* 0x000fe200078e00ff */
[----:B------:R-:W-:Y:S01]  /*16a80*/  ISETP.LT.AND P4, PT, R27, c[0x0][0x17c], !P0 ;  /* 0x00005f001b007a0c */ /* 0x000fe20004781270 */
[----:B------:R-:W-:Y:S01]  /*16a90*/  STL [R1+0x32c], R19 ;  /* 0x00032c1301007387 */ /* 0x000fe20000100800 */
[----:B------:R-:W-:Y:S01]  /*16aa0*/  LEA R16, P1, R20, R0, 0x1 ;  /* 0x0000000014107211 */ /* 0x000fe200078208ff */
[----:B------:R-:W-:Y:S01]  /*16ab0*/  IMAD R27, R26, 0x2, R20 ;  /* 0x000000021a1b7824 */ /* 0x000fe200078e0214 */
[----:B------:R-:W-:Y:S01]  /*16ac0*/  ISETP.LT.AND P5, PT, R17, c[0x0][0x17c], !P0 ;  /* 0x00005f0011007a0c */ /* 0x000fe200047a1270 */
[----:B------:R0:W-:Y:S01]  /*16ad0*/  STL [R1+0x330], R15 ;  /* 0x0003300f01007387 */ /* 0x0001e20000100800 */
[----:B------:R-:W-:-:S02]  /*16ae0*/  LEA.HI.X.SX32 R17, R20, R2, 0x1, P1 ;  /* 0x0000000214117211 */ /* 0x000fc400008f0eff */
[----:B------:R-:W-:Y:S02]  /*16af0*/  PRMT R28, R18, 0x7632, R28 ;  /* 0x00007632121c7816 */ /* 0x000fe4000000001c */
[----:B------:R-:W-:Y:S01]  /*16b00*/  LEA R20, P6, R27, R0, 0x1 ;  /* 0x000000001b147211 */ /* 0x000fe200078c08ff */
[----:B0-----:R-:W3:Y:S04]  /*16b10*/  LDL.LU R15, [R1+0x28] ;  /* 0x00002800010f7983 */ /* 0x001ee80000300800 */
[----:B------:R0:W-:Y:S01]  /*16b20*/  STL [R1+0x334], R11 ;  /* 0x0003340b01007387 */ /* 0x0001e20000100800 */
[----:B------:R-:W-:-:S03]  /*16b30*/  ISETP.LT.AND P1, PT, R21, c[0x0][0x17c], !P0 ;  /* 0x00005f0015007a0c */ /* 0x000fc60004721270 */
[----:B------:R1:W-:Y:S01]  /*16b40*/  STL [R1+0x320], R7 ;  /* 0x0003200701007387 */ /* 0x0003e20000100800 */
[----:B------:R-:W-:-:S03]  /*16b50*/  IMAD R26, R26, 0x2, R27 ;  /* 0x000000021a1a7824 */ /* 0x000fc600078e021b */
[----:B------:R-:W3:Y:S01]  /*16b60*/  LDL.LU R18, [R1+0x6dc] ;  /* 0x0006dc0001127983 */ /* 0x000ee20000300800 */
[----:B------:R-:W-:-:S03]  /*16b70*/  LEA.HI.X.SX32 R21, R27, R2, 0x1, P6 ;  /* 0x000000021b157211 */ /* 0x000fc600030f0eff */
[----:B------:R-:W3:Y:S04]  /*16b80*/  LDL.LU R19, [R1+0x48] ;  /* 0x0000480001137983 */ /* 0x000ee80000300800 */
[----:B0-----:R-:W3:Y:S04]  /*16b90*/  LDL.LU R11, [R1+0x8] ;  /* 0x00000800010b7983 */ /* 0x001ee80000300800 */
[----:B-1----:R-:W3:Y:S04]  /*16ba0*/  LDL.LU R7, [R1+0x88] ;  /* 0x0000880001077983 */ /* 0x002ee80000300800 */
[----:B------:R-:W3:Y:S04]  /*16bb0*/  LDL.LU R27, [R1+0x58] ;  /* 0x00005800011b7983 */ /* 0x000ee80000300800 */
[----:B------:R0:W-:Y:S01]  /*16bc0*/  @P3 STG.E.U16 [R16.64], R28 ;  /* 0x0000001c10003986 */ /* 0x0001e2000c101506 */
[----:B------:R-:W-:Y:S01]  /*16bd0*/  ISETP.LT.AND P6, PT, R25, c[0x0][0x17c], !P0 ;  /* 0x00005f0019007a0c */ /* 0x000fe200047c1270 */
[----:B0-----:R-:W-:Y:S01]  /*16be0*/  IMAD.MOV.U32 R28, RZ, RZ, c[0x0][0x198] ;  /* 0x00006600ff1c7624 */ /* 0x001fe200078e00ff */
[----:B------:R-:W-:-:S03]  /*16bf0*/  LEA R16, P3, R26, R0, 0x1 ;  /* 0x000000001a107211 */ /* 0x000fc600078608ff */
[----:B------:R-:W-:Y:S01]  /*16c00*/  IMAD R25, R28, 0x2, R26 ;  /* 0x000000021c197824 */ /* 0x000fe200078e021a */
[----:B------:R-:W-:Y:S01]  /*16c10*/  LEA.HI.X.SX32 R17, R26, R2, 0x1, P3 ;  /* 0x000000021a117211 */ /* 0x000fe200018f0eff */
[----:B--2---:R0:W-:Y:S01]  /*16c20*/  @P2 STG.E.U16 [R20.64], R3 ;  /* 0x0000000314002986 */ /* 0x0041e2000c101506 */
[----:B------:R-:W-:Y:S01]  /*16c30*/  ISETP.LT.AND P2, PT, R24, c[0x0][0x17c], !P0 ;  /* 0x00005f0018007a0c */ /* 0x000fe20004741270 */
[----:B------:R-:W-:Y:S01]  /*16c40*/  IMAD R24, R28, 0x2, R25 ;  /* 0x000000021c187824 */ /* 0x000fe200078e0219 */
[----:B0-----:R-:W-:-:S04]  /*16c50*/  LEA R20, P3, R25, R0, 0x1 ;  /* 0x0000000019147211 */ /* 0x001fc800078608ff */
[----:B------:R-:W-:Y:S02]  /*16c60*/  LEA.HI.X.SX32 R21, R25, R2, 0x1, P3 ;  /* 0x0000000219157211 */ /* 0x000fe400018f0eff */
[----:B------:R-:W2:Y:S04]  /*16c70*/  LDL.LU R25, [R1+0x38] ;  /* 0x0000380001197983 */ /* 0x000ea80000300800 */
[----:B---3--:R0:W-:Y:S01]  /*16c80*/  @P4 STG.E.U16 [R16.64], R27 ;  /* 0x0000001b10004986 */ /* 0x0081e2000c101506 */
[----:B------:R-:W-:Y:S01]  /*16c90*/  ISETP.LT.AND P4, PT, R22, c[0x0][0x17c], !P0 ;  /* 0x00005f0016007a0c */ /* 0x000fe20004781270 */
[----:B------:R-:W-:Y:S02]  /*16ca0*/  IMAD R22, R28, 0x2, R24 ;  /* 0x000000021c167824 */ /* 0x000fe400078e0218 */
[----:B------:R1:W-:Y:S01]  /*16cb0*/  @P5 STG.E.U16 [R20.64], R15 ;  /* 0x0000000f14005986 */ /* 0x0003e2000c101506 */
[----:B0-----:R-:W-:-:S04]  /*16cc0*/  LEA R16, P3, R24, R0, 0x1 ;  /* 0x0000000018107211 */ /* 0x001fc800078608ff */
[----:B------:R-:W-:Y:S02]  /*16cd0*/  LEA.HI.X.SX32 R17, R24, R2, 0x1, P3 ;  /* 0x0000000218117211 */ /* 0x000fe400018f0eff */
[----:B-1----:R-:W-:Y:S02]  /*16ce0*/  LEA R20, P3, R22, R0, 0x1 ;  /* 0x0000000016147211 */ /* 0x002fe400078608ff */
[----:B------:R-:W-:Y:S01]  /*16cf0*/  ISETP.LT.AND P5, PT, R8, c[0x0][0x17c], !P0 ;  /* 0x00005f0008007a0c */ /* 0x000fe200047a1270 */
[----:B------:R-:W-:Y:S01]  /*16d00*/  IMAD R8, R28, 0x2, R22 ;  /* 0x000000021c087824 */ /* 0x000fe200078e0216 */
[----:B------:R-:W-:Y:S02]  /*16d10*/  LEA.HI.X.SX32 R21, R22, R2, 0x1, P3 ;  /* 0x0000000216157211 */ /* 0x000fe400018f0eff */
[----:B------:R-:W3:Y:S01]  /*16d20*/  LDL.LU R22, [R1+0x98] ;  /* 0x0000980001167983 */ /* 0x000ee20000300800 */
[----:B------:R-:W-:Y:S01]  /*16d30*/  ISETP.LT.AND P3, PT, R4, c[0x0][0x17c], !P0 ;  /* 0x00005f0004007a0c */ /* 0x000fe20004761270 */
[----:B------:R-:W-:-:S02]  /*16d40*/  IMAD R4, R28, 0x2, R8 ;  /* 0x000000021c047824 */ /* 0x000fc400078e0208 */
[----:B----4-:R0:W-:Y:S04]  /*16d50*/  @P1 STG.E.U16 [R16.64], R6 ;  /* 0x0000000610001986 */ /* 0x0101e8000c101506 */
[----:B------:R-:W4:Y:S01]  /*16d60*/  LDL.LU R24, [R1+0x10] ;  /* 0x0000100001187983 */ /* 0x000f220000300800 */
[----:B0-----:R-:W-:-:S04]  /*16d70*/  LEA R16, P1, R8, R0, 0x1 ;  /* 0x0000000008107211 */ /* 0x001fc800078208ff */
[----:B------:R-:W-:Y:S02]  /*16d80*/  LEA.HI.X.SX32 R17, R8, R2, 0x1, P1 ;  /* 0x0000000208117211 */ /* 0x000fe400008f0eff */
[----:B------:R-:W-:Y:S01]  /*16d90*/  ISETP.LT.AND P1, PT, R9, c[0x0][0x17c], !P0 ;  /* 0x00005f0009007a0c */ /* 0x000fe20004721270 */
[----:B---3--:R0:W-:Y:S01]  /*16da0*/  @P6 STG.E.U16 [R20.64], R22 ;  /* 0x0000001614006986 */ /* 0x0081e2000c101506 */
[----:B------:R-:W-:-:S04]  /*16db0*/  LEA R8, P6, R4, R0, 0x1 ;  /* 0x0000000004087211 */ /* 0x000fc800078c08ff */
[----:B------:R-:W-:Y:S01]  /*16dc0*/  LEA.HI.X.SX32 R9, R4, R2, 0x1, P6 ;  /* 0x0000000204097211 */ /* 0x000fe200030f0eff */
[----:B0-----:R-:W-:Y:S01]  /*16dd0*/  IMAD R20, R28, 0x2, R4 ;  /* 0x000000021c147824 */ /* 0x001fe200078e0204 */
[----:B------:R0:W-:Y:S01]  /*16de0*/  @P2 STG.E.U16 [R16.64], R19 ;  /* 0x0000001310002986 */ /* 0x0001e2000c101506 */
[----:B------:R-:W-:-:S03]  /*16df0*/  ISETP.LT.AND P2, PT, R5, c[0x0][0x17c], !P0 ;  /* 0x00005f0005007a0c */ /* 0x000fc60004741270 */
[C---:B------:R-:W-:Y:S01]  /*16e00*/  LEA R4, P6, R20.reuse, R0, 0x1 ;  /* 0x0000000014047211 */ /* 0x040fe200078c08ff */
[----:B------:R1:W-:Y:S03]  /*16e10*/  @P4 STG.E.U16 [R8.64], R11 ;  /* 0x0000000b08004986 */ /* 0x0003e6000c101506 */
[----:B------:R-:W-:Y:S01]  /*16e20*/  LEA.HI.X.SX32 R5, R20, R2, 0x1, P6 ;  /* 0x0000000214057211 */ /* 0x000fe200030f0eff */
[----:B0-----:R-:W-:Y:S01]  /*16e30*/  IMAD R16, R28, 0x2, R20 ;  /* 0x000000021c107824 */ /* 0x001fe200078e0214 */
[----:B------:R-:W3:Y:S01]  /*16e40*/  LDL.LU R17, [R1+0x78] ;  /* 0x0000780001117983 */ /* 0x000ee20000300800 */
[----:B------:R-:W-:Y:S01]  /*16e50*/  IMAD.MOV.U32 R20, RZ, RZ, c[0x0][0x198] ;  /* 0x00006600ff147624 */ /* 0x000fe200078e00ff */
[----:B------:R-:W-:Y:S02]  /*16e60*/  ISETP.LT.AND P4, PT, R12, c[0x0][0x17c], !P0 ;  /* 0x00005f000c007a0c */ /* 0x000fe40004781270 */
[----:B-1----:R-:W-:Y:S01]  /*16e70*/  LEA R8, P6, R16, R0, 0x1 ;  /* 0x0000000010087211 */ /* 0x002fe200078c08ff */
[----:B------:R-:W-:Y:S01]  /*16e80*/  IMAD R12, R20, 0x2, R16 ;  /* 0x00000002140c7824 */ /* 0x000fe200078e0210 */
[----:B------:R0:W-:Y:S02]  /*16e90*/  @P5 STG.E.U16 [R4.64], R10 ;  /* 0x0000000a04005986 */ /* 0x0001e4000c101506 */
[----:B------:R-:W-:-:S02]  /*16ea0*/  LEA.HI.X.SX32 R9, R16, R2, 0x1, P6 ;  /* 0x0000000210097211 */ /* 0x000fc400030f0eff */
[----:B------:R-:W4:Y:S04]  /*16eb0*/  LDL.LU R21, [R1+0xa8] ;  /* 0x0000a80001157983 */ /* 0x000f280000300800 */
[----:B------:R-:W4:Y:S01]  /*16ec0*/  LDL.LU R28, [R1+0xb8] ;  /* 0x0000b800011c7983 */ /* 0x000f220000300800 */
[----:B0-----:R-:W-:-:S03]  /*16ed0*/  LEA R4, P6, R12, R0, 0x1 ;  /* 0x000000000c047211 */ /* 0x001fc600078c08ff */
[----:B------:R-:W4:Y:S01]  /*16ee0*/  LDL.LU R26, [R1+0xc8] ;  /* 0x0000c800011a7983 */ /* 0x000f220000300800 */
[----:B------:R-:W-:-:S03]  /*16ef0*/  LEA.HI.X.SX32 R5, R12, R2, 0x1, P6 ;  /* 0x000000020c057211 */ /* 0x000fc600030f0eff */
[----:B------:R0:W-:Y:S01]  /*16f00*/  @P3 STG.E.U16 [R8.64], R7 ;  /* 0x0000000708003986 */ /* 0x0001e2000c101506 */
[----:B------:R-:W-:-:S03]  /*16f10*/  ISETP.LT.AND P3, PT, R23, c[0x0][0x17c], !P0 ;  /* 0x00005f0017007a0c */ /* 0x000fc60004761270 */
[----:B------:R-:W4:Y:S04]  /*16f20*/  LDL.LU R16, [R1] ;  /* 0x0000000001107983 */ /* 0x000f280000300800 */
[----:B--2---:R1:W-:Y:S01]  /*16f30*/  @P1 STG.E.U16 [R4.64], R25 ;  /* 0x0000001904001986 */ /* 0x0043e2000c101506 */
[----:B------:R-:W-:-:S03]  /*16f40*/  ISETP.LT.AND P1, PT, R29, c[0x0][0x17c], !P0 ;  /* 0x00005f001d007a0c */ /* 0x000fc60004721270 */
[----:B------:R-:W2:Y:S04]  /*16f50*/  LDL.LU R23, [R1+0x18] ;  /* 0x0000180001177983 */ /* 0x000ea80000300800 */
[----:B------:R-:W2:Y:S01]  /*16f60*/  LDL.LU R29, [R1+0x4] ;  /* 0x00000400011d7983 */ /* 0x000ea20000300800 */
[----:B------:R-:W-:Y:S01]  /*16f70*/  ISETP.LT.AND P5, PT, R13, c[0x0][0x17c], !P0 ;  /* 0x00005f000d007a0c */ /* 0x000fe200047a1270 */
[----:B------:R-:W-:-:S04]  /*16f80*/  IMAD R13, R20, 0x2, R12 ;  /* 0x00000002140d7824 */ /* 0x000fc800078e020c */
[----:B------:R-:W-:Y:S01]  /*16f90*/  IMAD R12, R20, 0x2, R13 ;  /* 0x00000002140c7824 */ /* 0x000fe200078e020d */
[----:B0-----:R-:W-:-:S04]  /*16fa0*/  LEA R8, P6, R13, R0, 0x1 ;  /* 0x000000000d087211 */ /* 0x001fc800078c08ff */
[----:B------:R-:W-:Y:S01]  /*16fb0*/  LEA.HI.X.SX32 R9, R13, R2, 0x1, P6 ;  /* 0x000000020d097211 */ /* 0x000fe200030f0eff */
[----:B------:R-:W-:Y:S01]  /*16fc0*/  IMAD R13, R20, 0x2, R12 ;  /* 0x00000002140d7824 */ /* 0x000fe200078e020c */
[----:B-1----:R-:W-:-:S03]  /*16fd0*/  LEA R4, P6, R12, R0, 0x1 ;  /* 0x000000000c047211 */ /* 0x002fc600078c08ff */
[----:B------:R0:W-:Y:S01]  /*16fe0*/  @P2 STG.E.U16 [R8.64], R18 ;  /* 0x0000001208002986 */ /* 0x0001e2000c101506 */
[----:B------:R-:W-:Y:S01]  /*16ff0*/  LEA.HI.X.SX32 R5, R12, R2, 0x1, P6 ;  /* 0x000000020c057211 */ /* 0x000fe200030f0eff */
[----:B------:R-:W-:-:S04]  /*17000*/  IMAD R12, R20, 0x2, R13 ;  /* 0x00000002140c7824 */ /* 0x000fc800078e020d */
[----:B------:R1:W-:Y:S01]  /*17010*/  @P4 STG.E.U16 [R4.64], R14 ;  /* 0x0000000e04004986 */ /* 0x0003e2000c101506 */
[----:B0-----:R-:W-:-:S04]  /*17020*/  LEA R8, P6, R13, R0, 0x1 ;  /* 0x000000000d087211 */ /* 0x001fc800078c08ff */
[----:B------:R-:W-:Y:S01]  /*17030*/  LEA.HI.X.SX32 R9, R13, R2, 0x1, P6 ;  /* 0x000000020d097211 */ /* 0x000fe200030f0eff */
[----:B------:R-:W-:Y:S01]  /*17040*/  IMAD R13, R20, 0x2, R12 ;  /* 0x00000002140d7824 */ /* 0x000fe200078e020c */
[----:B-1----:R-:W-:-:S04]  /*17050*/  LEA R4, P6, R12, R0, 0x1 ;  /* 0x000000000c047211 */ /* 0x002fc800078c08ff */
[----:B------:R-:W-:Y:S01]  /*17060*/  LEA.HI.X.SX32 R5, R12, R2, 0x1, P6 ;  /* 0x000000020c057211 */ /* 0x000fe200030f0eff */
[----:B------:R-:W-:Y:S01]  /*17070*/  IMAD R12, R20, 0x2, R13 ;  /* 0x00000002140c7824 */ /* 0x000fe200078e020d */
[----:B---3--:R0:W-:Y:S01]  /*17080*/  @P5 STG.E.U16 [R8.64], R17 ;  /* 0x0000001108005986 */ /* 0x0081e2000c101506 */
[----:B----4-:R-:W-:Y:S02]  /*17090*/  ISETP.LT.AND P5, PT, R24, c[0x0][0x17c], !P0 ;  /* 0x00005f0018007a0c */ /* 0x010fe400047a1270 */
[----:B0-----:R-:W-:-:S04]  /*170a0*/  LEA R8, P6, R13, R0, 0x1 ;  /* 0x000000000d087211 */ /* 0x001fc800078c08ff */
[----:B------:R-:W-:Y:S01]  /*170b0*/  LEA.HI.X.SX32 R9, R13, R2, 0x1, P6 ;  /* 0x000000020d097211 */ /* 0x000fe200030f0eff */
[----:B------:R-:W-:Y:S01]  /*170c0*/  @P3 STG.E.U16 [R4.64], R21 ;  /* 0x0000001504003986 */ /* 0x000fe2000c101506 */
[----:B------:R-:W-:-:S03]  /*170d0*/  ISETP.LT.AND P2, PT, R16, c[0x0][0x17c], !P0 ;  /* 0x00005f0010007a0c */ /* 0x000fc60004741270 */
[----:B------:R-:W3:Y:S04]  /*170e0*/  LDL.LU R16, [R1+0x20] ;  /* 0x0000200001107983 */ /* 0x000ee80000300800 */
[----:B------:R-:W4:Y:S01]  /*170f0*/  LDL.LU R24, [R1+0x24] ;  /* 0x0000240001187983 */ /* 0x000f220000300800 */
[----:B--2---:R-:W-:-:S03]  /*17100*/  ISETP.LT.AND P4, PT, R29, c[0x0][0x17c], !P0 ;  /* 0x00005f001d007a0c */ /* 0x004fc60004781270 */
[----:B------:R-:W2:Y:S04]  /*17110*/  LDL.LU R29, [R1+0x30] ;  /* 0x00003000011d7983 */ /* 0x000ea80000300800 */
[----:B------:R-:W2:Y:S04]  /*17120*/  LDL.LU R13, [R1+0x14] ;  /* 0x00001400010d7983 */ /* 0x000ea80000300800 */
[----:B------:R0:W-:Y:S01]  /*17130*/  @P1 STG.E.U16 [R8.64], R28 ;  /* 0x0000001c08001986 */ /* 0x0001e2000c101506 */
[----:B------:R-:W-:-:S03]  /*17140*/  ISETP.LT.AND P1, PT, R23, c[0x0][0x17c], !P0 ;  /* 0x00005f0017007a0c */ /* 0x000fc60004721270 */
[----:B------:R-:W3:Y:S04]  /*17150*/  LDL.LU R23, [R1+0x34] ;  /* 0x0000340001177983 */ /* 0x000ee80000300800 */
[----:B0-----:R-:W3:Y:S01]  /*17160*/  LDL.LU R9, [R1+0x1c] ;  /* 0x00001c0001097983 */ /* 0x001ee20000300800 */
[----:B------:R-:W-:-:S04]  /*17170*/  LEA R4, P6, R12, R0, 0x1 ;  /* 0x000000000c047211 */ /* 0x000fc800078c08ff */
[----:B------:R-:W-:-:S05]  /*17180*/  LEA.HI.X.SX32 R5, R12, R2, 0x1, P6 ;  /* 0x000000020c057211 */ /* 0x000fca00030f0eff */
[----:B------:R0:W-:Y:S01]  /*17190*/  @P2 STG.E.U16 [R4.64], R26 ;  /* 0x0000001a04002986 */ /* 0x0001e2000c101506 */
[----:B------:R-:W-:Y:S02]  /*171a0*/  PRMT R10, R3, 0x7632, R10 ;  /* 0x00007632030a7816 */ /* 0x000fe4000000000a */
[----:B------:R-:W-:Y:S01]  /*171b0*/  PRMT R6, R27, 0x7632, R6 ;  /* 0x000076321b067816 */ /* 0x000fe20000000006 */
[----:B------:R-:W4:Y:S04]  /*171c0*/  LDL.LU R3, [R1+0x6d8] ;  /* 0x0006d80001037983 */ /* 0x000f280000300800 */
[----:B------:R-:W4:Y:S01]  /*171d0*/  LDL.LU R27, [R1+0x40] ;  /* 0x00004000011b7983 */ /* 0x000f220000300800 */
[----:B--2---:R-:W-:Y:S01]  /*171e0*/  ISETP.LT.AND P3, PT, R13, c[0x0][0x17c], !P0 ;  /* 0x00005f000d007a0c */ /* 0x004fe20004761270 */
[----:B------:R-:W-:-:S04]  /*171f0*/  IMAD R13, R20, 0x2, R12 ;  /* 0x00000002140d7824 */ /* 0x000fc800078e020c */
[----:B------:R-:W-:Y:S01]  /*17200*/  IMAD R12, R20, 0x2, R13 ;  /* 0x00000002140c7824 */ /* 0x000fe200078e020d */
[----:B------:R-:W-:Y:S02]  /*17210*/  LEA R8, P6, R13, R0, 0x1 ;  /* 0x000000000d087211 */ /* 0x000fe400078c08ff */
[----:B---3--:R-:W-:Y:S02]  /*17220*/  ISETP.LT.AND P2, PT, R9, c[0x0][0x17c], !P0 ;  /* 0x00005f0009007a0c */ /* 0x008fe40004741270 */
[----:B------:R-:W-:Y:S02]  /*17230*/  LEA.HI.X.SX32 R9, R13, R2, 0x1, P6 ;  /* 0x000000020d097211 */ /* 0x000fe400030f0eff */
[----:B0-----:R-:W-:-:S04]  /*17240*/  LEA R4, P6, R12, R0, 0x1 ;  /* 0x000000000c047211 */ /* 0x001fc800078c08ff */
[----:B------:R-:W-:Y:S01]  /*17250*/  LEA.HI.X.SX32 R5, R12, R2, 0x1, P6 ;  /* 0x000000020c057211 */ /* 0x000fe200030f0eff */
[----:B------:R-:W-:Y:S01]  /*17260*/  @P4 STG.E.U16 [R8.64], R10 ;  /* 0x0000000a08004986 */ /* 0x000fe2000c101506 */
[----:B------:R-:W-:-:S03]  /*17270*/  ISETP.LT.AND P4, PT, R16, c[0x0][0x17c], !P0 ;  /* 0x00005f0010007a0c */ /* 0x000fc60004781270 */
[----:B------:R0:W-:Y:S01]  /*17280*/  @P5 STG.E.U16 [R4.64], R6 ;  /* 0x0000000604005986 */ /* 0x0001e2000c101506 */
[----:B----4-:R-:W-:-:S03]  /*17290*/  ISETP.LT.AND P5, PT, R24, c[0x0][0x17c], !P0 ;  /* 0x00005f0018007a0c */ /* 0x010fc600047a1270 */
[----:B------:R-:W2:Y:S01]  /*172a0*/  LDL.LU R16, [R1+0x44] ;  /* 0x0000440001107983 */ /* 0x000ea20000300800 */
[----:B0-----:R-:W-:-:S03]  /*172b0*/  PRMT R6, R15, 0x7632, R6 ;  /* 0x000076320f067816 */ /* 0x001fc60000000006 */
[----:B------:R-:W3:Y:S04]  /*172c0*/  LDL.LU R15, [R1+0x6d4] ;  /* 0x0006d400010f7983 */ /* 0x000ee80000300800 */
[----:B------:R-:W4:Y:S01]  /*172d0*/  LDL.LU R24, [R1+0x50] ;  /* 0x0000500001187983 */ /* 0x000f220000300800 */
[----:B------:R-:W-:-:S04]  /*172e0*/  IMAD R13, R20, 0x2, R12 ;  /* 0x00000002140d7824 */ /* 0x000fc800078e020c */
[----:B------:R-:W-:Y:S01]  /*172f0*/  IMAD R5, R20, 0x2, R13 ;  /* 0x0000000214057824 */ /* 0x000fe200078e020d */
[----:B------:R-:W-:-:S03]  /*17300*/  LEA R8, P6, R13, R0, 0x1 ;  /* 0x000000000d087211 */ /* 0x000fc600078c08ff */
[----:B------:R-:W-:Y:S01]  /*17310*/  IMAD R12, R20, 0x2, R5 ;  /* 0x00000002140c7824 */ /* 0x000fe200078e0205 */
[----:B------:R-:W-:Y:S02]  /*17320*/  LEA.HI.X.SX32 R9, R13, R2, 0x1, P6 ;  /* 0x000000020d097211 */ /* 0x000fe400030f0eff */
[----:B------:R-:W-:-:S03]  /*17330*/  LEA R4, P6, R5, R0, 0x1 ;  /* 0x0000000005047211 */ /* 0x000fc600078c08ff */
[----:B------:R0:W-:Y:S01]  /*17340*/  @P3 STG.E.U16 [R8.64], R6 ;  /* 0x0000000608003986 */ /* 0x0001e2000c101506 */
[----:B------:R-:W-:Y:S02]  /*17350*/  LEA.HI.X.SX32 R5, R5, R2, 0x1, P6 ;  /* 0x0000000205057211 */ /* 0x000fe400030f0eff */
[----:B------:R-:W-:Y:S02]  /*17360*/  PRMT R13, R6, 0x7632, R13 ;  /* 0x00007632060d7816 */ /* 0x000fe4000000000d */
[----:B------:R-:W-:Y:S02]  /*17370*/  PRMT R10, R22, 0x7632, R10 ;  /* 0x00007632160a7816 */ /* 0x000fe4000000000a */
[----:B------:R-:W3:Y:S01]  /*17380*/  LDL.LU R22, [R1+0x54] ;  /* 0x0000540001167983 */ /* 0x000ee20000300800 */
[----:B0-----:R-:W-:Y:S01]  /*17390*/  LEA R8, P6, R12, R0, 0x1 ;  /* 0x000000000c087211 */ /* 0x001fe200078c08ff */
[----:B------:R-:W-:-:S03]  /*173a0*/  IMAD R6, R20, 0x2, R12 ;  /* 0x0000000214067824 */ /* 0x000fc600078e020c */
[----:B------:R-:W-:Y:S01]  /*173b0*/  LEA.HI.X.SX32 R9, R12, R2, 0x1, P6 ;  /* 0x000000020c097211 */ /* 0x000fe200030f0eff */
[----:B------:R0:W-:Y:S04]  /*173c0*/  @P1 STG.E.U16 [R4.64], R13 ;  /* 0x0000000d04001986 */ /* 0x0001e8000c101506 */
[----:B------:R1:W-:Y:S01]  /*173d0*/  @P2 STG.E.U16 [R8.64], R10 ;  /* 0x0000000a08002986 */ /* 0x0003e2000c101506 */
[----:B------:R-:W-:Y:S02]  /*173e0*/  ISETP.LT.AND P1, PT, R23, c[0x0][0x17c], !P0 ;  /* 0x00005f0017007a0c */ /* 0x000fe40004721270 */
[----:B0-----:R-:W-:Y:S01]  /*173f0*/  LEA R4, P6, R6, R0, 0x1 ;  /* 0x0000000006047211 */ /* 0x001fe200078c08ff */
[----:B------:R-:W3:Y:S01]  /*17400*/  LDL.LU R23, [R1+0x60] ;  /* 0x0000600001177983 */ /* 0x000ee20000300800 */
[----:B-1----:R-:W-:-:S02]  /*17410*/  IMAD R9, R20, 0x2, R6 ;  /* 0x0000000214097824 */ /* 0x002fc400078e0206 */
[----:B------:R-:W-:Y:S02]  /*17420*/  LEA.HI.X.SX32 R5, R6, R2, 0x1, P6 ;  /* 0x0000000206057211 */ /* 0x000fe400030f0eff */
[----:B------:R-:W-:Y:S02]  /*17430*/  PRMT R10, R19, 0x7632, R10 ;  /* 0x00007632130a7816 */ /* 0x000fe4000000000a */
[----:B------:R-:W-:Y:S01]  /*17440*/  LEA R8, P6, R9, R0, 0x1 ;  /* 0x0000000009087211 */ /* 0x000fe200078c08ff */
[----:B------:R-:W3:Y:S01]  /*17450*/  LDL.LU R19, [R1+0x6d0] ;  /* 0x0006d00001137983 */ /* 0x000ee20000300800 */
[----:B------:R-:W-:Y:S01]  /*17460*/  ISETP.LT.AND P2, PT, R27, c[0x0][0x17c], !P0 ;  /* 0x00005f001b007a0c */ /* 0x000fe20004741270 */
[----:B------:R-:W-:Y:S02]  /*17470*/  IMAD R6, R20, 0x2, R9 ;  /* 0x0000000214067824 */ /* 0x000fe400078e0209 */
[----:B------:R-:W3:Y:S01]  /*17480*/  LDL.LU R27, [R1+0x64] ;  /* 0x00006400011b7983 */ /* 0x000ee20000300800 */
[----:B------:R-:W-:-:S02]  /*17490*/  LEA.HI.X.SX32 R9, R9, R2, 0x1, P6 ;  /* 0x0000000209097211 */ /* 0x000fc400030f0eff */
[----:B------:R-:W-:Y:S01]  /*174a0*/  PRMT R13, R11, 0x7632, R13 ;  /* 0x000076320b0d7816 */ /* 0x000fe2000000000d */
[----:B------:R0:W-:Y:S04]  /*174b0*/  @P4 STG.E.U16 [R4.64], R10 ;  /* 0x0000000a04004986 */ /* 0x0001e8000c101506 */
[----:B------:R-:W3:Y:S04]  /*174c0*/  LDL.LU R11, [R1+0x6cc] ;  /* 0x0006cc00010b7983 */ /* 0x000ee80000300800 */
[----:B------:R1:W-:Y:S01]  /*174d0*/  @P5 STG.E.U16 [R8.64], R13 ;  /* 0x0000000d08005986 */ /* 0x0003e2000c101506 */
[----:B--2---:R-:W-:-:S03]  /*174e0*/  ISETP.LT.AND P4, PT, R16, c[0x0][0x17c], !P0 ;  /* 0x00005f0010007a0c */ /* 0x004fc60004781270 */
[----:B------:R-:W2:Y:S01]  /*174f0*/  LDL.LU R16, [R1+0x70] ;  /* 0x0000700001107983 */ /* 0x000ea20000300800 */
[----:B----4-:R-:W-:-:S03]  /*17500*/  ISETP.LT.AND P5, PT, R24, c[0x0][0x17c], !P0 ;  /* 0x00005f0018007a0c */ /* 0x010fc600047a1270 */
[----:B------:R-:W4:Y:S01]  /*17510*/  LDL.LU R24, [R1+0x74] ;  /* 0x0000740001187983 */ /* 0x000f220000300800 */
[----:B------:R-:W-:Y:S02]  /*17520*/  ISETP.LT.AND P3, PT, R29, c[0x0][0x17c], !P0 ;  /* 0x00005f001d007a0c */ /* 0x000fe40004761270 */
[----:B0-----:R-:W-:Y:S02]  /*17530*/  LEA R4, P6, R6, R0, 0x1 ;  /* 0x0000000006047211 */ /* 0x001fe400078c08ff */
[----:B------:R-:W-:Y:S01]  /*17540*/  PRMT R12, R10, 0x7632, R12 ;  /* 0x000076320a0c7816 */ /* 0x000fe2000000000c */
[----:B------:R-:W-:Y:S01]  /*17550*/  IMAD R10, R20, 0x2, R6 ;  /* 0x00000002140a7824 */ /* 0x000fe200078e0206 */
[----:B------:R-:W-:-:S04]  /*17560*/  LEA.HI.X.SX32 R5, R6, R2, 0x1, P6 ;  /* 0x0000000206057211 */ /* 0x000fc800030f0eff */
[----:B-1----:R-:W-:-:S03]  /*17570*/  LEA R8, P6, R10, R0, 0x1 ;  /* 0x000000000a087211 */ /* 0x002fc600078c08ff */
[----:B------:R0:W-:Y:S01]  /*17580*/  @P3 STG.E.U16 [R4.64], R12 ;  /* 0x0000000c04003986 */ /* 0x0001e2000c101506 */
[----:B------:R-:W-:Y:S01]  /*17590*/  LEA.HI.X.SX32 R9, R10, R2, 0x1, P6 ;  /* 0x000000020a097211 */ /* 0x000fe200030f0eff */
[C-C-:B0-----:R-:W-:Y:S01]  /*175a0*/  IMAD R5, R20.reuse, 0x2, R10.reuse ;  /* 0x0000000214057824 */ /* 0x141fe200078e020a */
[----:B------:R-:W-:Y:S02]  /*175b0*/  PRMT R10, R7, 0x7632, R10 ;  /* 0x00007632070a7816 */ /* 0x000fe4000000000a */
[----:B------:R-:W-:Y:S01]  /*175c0*/  PRMT R12, R25, 0x7632, R12 ;  /* 0x00007632190c7816 */ /* 0x000fe2000000000c */
[----:B------:R-:W-:Y:S01]  /*175d0*/  IMAD R6, R20, 0x2, R5 ;  /* 0x0000000214067824 */ /* 0x000fe200078e0205 */
[C---:B------:R-:W-:Y:S01]  /*175e0*/  LEA R4, P6, R5.reuse, R0, 0x1 ;  /* 0x0000000005047211 */ /* 0x040fe200078c08ff */
[----:B------:R0:W-:Y:S03]  /*175f0*/  @P1 STG.E.U16 [R8.64], R10 ;  /* 0x0000000a08001986 */ /* 0x0001e6000c101506 */
[----:B------:R-:W-:Y:S01]  /*17600*/  LEA.HI.X.SX32 R5, R5, R2, 0x1, P6 ;  /* 0x0000000205057211 */ /* 0x000fe200030f0eff */
[----:B------:R-:W2:Y:S01]  /*17610*/  LDL.LU R7, [R1+0x6c8] ;  /* 0x0006c80001077983 */ /* 0x000ea20000300800 */
[----:B---3--:R-:W-:-:S03]  /*17620*/  ISETP.LT.AND P3, PT, R22, c[0x0][0x17c], !P0 ;  /* 0x00005f0016007a0c */ /* 0x008fc60004761270 */
[----:B------:R-:W3:Y:S01]  /*17630*/  LDL.LU R22, [R1+0x80] ;  /* 0x0000800001167983 */ /* 0x000ee20000300800 */
[----:B0-----:R-:W-:Y:S01]  /*17640*/  LEA R8, P6, R6, R0, 0x1 ;  /* 0x0000000006087211 */ /* 0x001fe200078c08ff */
[----:B------:R-:W-:Y:S02]  /*17650*/  IMAD R10, R20, 0x2, R6 ;  /* 0x00000002140a7824 */ /* 0x000fe400078e0206 */
[----:B------:R0:W-:Y:S01]  /*17660*/  @P2 STG.E.U16 [R4.64], R12 ;  /* 0x0000000c04002986 */ /* 0x0001e2000c101506 */
[----:B------:R-:W-:-:S03]  /*17670*/  LEA.HI.X.SX32 R9, R6, R2, 0x1, P6 ;  /* 0x0000000206097211 */ /* 0x000fc600030f0eff */
[----:B------:R-:W3:Y:S01]  /*17680*/  LDL.LU R25, [R1+0x84] ;  /* 0x0000840001197983 */ /* 0x000ee20000300800 */
[----:B------:R-:W-:Y:S02]  /*17690*/  PRMT R18, R18, 0x7632, R18 ;  /* 0x0000763212127816 */ /* 0x000fe40000000012 */
[----:B------:R-:W-:Y:S02]  /*176a0*/  PRMT R14, R14, 0x7632, R14 ;  /* 0x000076320e0e7816 */ /* 0x000fe4000000000e */
[----:B------:R-:W-:Y:S02]  /*176b0*/  ISETP.LT.AND P2, PT, R27, c[0x0][0x17c], !P0 ;  /* 0x00005f001b007a0c */ /* 0x000fe40004741270 */
[C---:B0-----:R-:W-:Y:S01]  /*176c0*/  LEA R4, P6, R10.reuse, R0, 0x1 ;  /* 0x000000000a047211 */ /* 0x041fe200078c08ff */
[----:B------:R-:W3:Y:S03]  /*176d0*/  LDL.LU R27, [R1+0x90] ;  /* 0x00009000011b7983 */ /* 0x000ee60000300800 */
[----:B------:R-:W-:Y:S01]  /*176e0*/  LEA.HI.X.SX32 R5, R10, R2, 0x1, P6 ;  /* 0x000000020a057211 */ /* 0x000fe200030f0eff */
[----:B------:R-:W-:Y:S04]  /*176f0*/  @P4 STG.E.U16 [R8.64], R18 ;  /* 0x0000001208004986 */ /* 0x000fe8000c101506 */
[----:B------:R0:W-:Y:S01]  /*17700*/  @P5 STG.E.U16 [R4.64], R14 ;  /* 0x0000000e04005986 */ /* 0x0001e2000c101506 */
[----:B----4-:R-:W-:-:S03]  /*17710*/  ISETP.LT.AND P5, PT, R24, c[0x0][0x17c], !P0 ;  /* 0x00005f0018007a0c */ /* 0x010fc600047a1270 */
[----:B------:R-:W4:Y:S04]  /*17720*/  LDL.LU R24, [R1+0x94] ;  /* 0x0000940001187983 */ /* 0x000f280000300800 */
[----:B0-----:R-:W4:Y:S01]  /*17730*/  LDL.LU R14, [R1+0x6c] ;  /* 0x00006c00010e7983 */ /* 0x001f220000300800 */
[----:B------:R-:W-:Y:S01]  /*17740*/  IMAD R6, R20, 0x2, R10 ;  /* 0x0000000214067824 */ /* 0x000fe200078e020a */
[----:B------:R-:W-:-:S03]  /*17750*/  ISETP.LT.AND P1, PT, R23, c[0x0][0x17c], !P0 ;  /* 0x00005f0017007a0c */ /* 0x000fc60004721270 */
[----:B------:R-:W-:Y:S01]  /*17760*/  IMAD R10, R20, 0x2, R6 ;  /* 0x00000002140a7824 */ /* 0x000fe200078e0206 */
[----:B------:R-:W-:-:S04]  /*17770*/  LEA R8, P6, R6, R0, 0x1 ;  /* 0x0000000006087211 */ /* 0x000fc800078c08ff */
[----:B------:R-:W-:Y:S02]  /*17780*/  LEA.HI.X.SX32 R9, R6, R2, 0x1, P6 ;  /* 0x0000000206097211 */ /* 0x000fe400030f0eff */
[----:B------:R-:W-:Y:S02]  /*17790*/  LEA R4, P6, R10, R0, 0x1 ;  /* 0x000000000a047211 */ /* 0x000fe400078c08ff */
[----:B------:R-:W-:Y:S01]  /*177a0*/  PRMT R13, R17, 0x7632, R13 ;  /* 0x00007632110d7816 */ /* 0x000fe2000000000d */
[----:B------:R-:W-:Y:S01]  /*177b0*/  IMAD R6, R20, 0x2, R10 ;  /* 0x0000000214067824 */ /* 0x000fe200078e020a */
[----:B------:R-:W-:Y:S01]  /*177c0*/  PRMT R12, R21, 0x7632, R12 ;  /* 0x00007632150c7816 */ /* 0x000fe2000000000c */
[----:B------:R-:W4:Y:S01]  /*177d0*/  LDL.LU R17, [R1+0x2c] ;  /* 0x00002c0001117983 */ /* 0x000f220000300800 */
[----:B------:R-:W-:-:S03]  /*177e0*/  LEA.HI.X.SX32 R5, R10, R2, 0x1, P6 ;  /* 0x000000020a057211 */ /* 0x000fc600030f0eff */
[----:B------:R0:W-:Y:S01]  /*177f0*/  @P3 STG.E.U16 [R8.64], R13 ;  /* 0x0000000d08003986 */ /* 0x0001e2000c101506 */
[----:B--2---:R-:W-:-:S03]  /*17800*/  ISETP.LT.AND P4, PT, R16, c[0x0][0x17c], !P0 ;  /* 0x00005f0010007a0c */ /* 0x004fc60004781270 */
[----:B------:R1:W-:Y:S01]  /*17810*/  @P1 STG.E.U16 [R4.64], R12 ;  /* 0x0000000c04001986 */ /* 0x0003e2000c101506 */
[----:B------:R-:W-:-:S03]  /*17820*/  PRMT R10, R28, 0x7632, R10 ;  /* 0x000076321c0a7816 */ /* 0x000fc6000000000a */
[----:B------:R-:W2:Y:S01]  /*17830*/  LDL.LU R28, [R1+0xa4] ;  /* 0x0000a400011c7983 */ /* 0x000ea20000300800 */
[----:B0-----:R-:W-:Y:S01]  /*17840*/  LEA R8, P6, R6, R0, 0x1 ;  /* 0x0000000006087211 */ /* 0x001fe200078c08ff */
[----:B-1----:R-:W-:-:S03]  /*17850*/  IMAD R5, R20, 0x2, R6 ;  /* 0x0000000214057824 */ /* 0x002fc600078e0206 */
[----:B------:R-:W-:Y:S02]  /*17860*/  LEA.HI.X.SX32 R9, R6, R2, 0x1, P6 ;  /* 0x0000000206097211 */ /* 0x000fe400030f0eff */
[C---:B------:R-:W-:Y:S01]  /*17870*/  LEA R4, P6, R5.reuse, R0, 0x1 ;  /* 0x0000000005047211 */ /* 0x040fe200078c08ff */
[----:B------:R-:W-:Y:S01]  /*17880*/  IMAD R6, R20, 0x2, R5 ;  /* 0x0000000214067824 */ /* 0x000fe200078e0205 */
[----:B------:R-:W-:Y:S02]  /*17890*/  PRMT R12, R26, 0x7632, R12 ;  /* 0x000076321a0c7816 */ /* 0x000fe4000000000c */
[----:B------:R-:W-:Y:S01]  /*178a0*/  LEA.HI.X.SX32 R5, R5, R2, 0x1, P6 ;  /* 0x0000000205057211 */ /* 0x000fe200030f0eff */
[----:B------:R0:W-:Y:S01]  /*178b0*/  @P2 STG.E.U16 [R8.64], R10 ;  /* 0x0000000a08002986 */ /* 0x0001e2000c101506 */
[----:B---3--:R-:W-:-:S03]  /*178c0*/  ISETP.LT.AND P1, PT, R25, c[0x0][0x17c], !P0 ;  /* 0x00005f0019007a0c */ /* 0x008fc60004721270 */
[----:B------:R-:W3:Y:S01]  /*178d0*/  LDL.LU R25, [R1+0xb0] ;  /* 0x0000b00001197983 */ /* 0x000ee20000300800 */
[----:B------:R-:W-:-:S03]  /*178e0*/  ISETP.LT.AND P2, PT, R27, c[0x0][0x17c], !P0 ;  /* 0x00005f001b007a0c */ /* 0x000fc60004741270 */
[----:B------:R-:W2:Y:S01]  /*178f0*/  LDL.LU R26, [R1+0xb4] ;  /* 0x0000b400011a7983 */ /* 0x000ea20000300800 */
[----:B0-----:R-:W-:-:S03]  /*17900*/  LEA R8, P6, R6, R0, 0x1 ;  /* 0x0000000006087211 */ /* 0x001fc600078c08ff */
[----:B------:R-:W2:Y:S04]  /*17910*/  LDL.LU R27, [R1+0x9c] ;  /* 0x00009c00011b7983 */ /* 0x000ea80000300800 */
[----:B------:R0:W-:Y:S01]  /*17920*/  @P4 STG.E.U16 [R4.64], R12 ;  /* 0x0000000c04004986 */ /* 0x0001e2000c101506 */
[----:B------:R-:W-:Y:S02]  /*17930*/  LEA.HI.X.SX32 R9, R6, R2, 0x1, P6 ;  /* 0x0000000206097211 */ /* 0x000fe400030f0eff */
[----:B------:R-:W-:Y:S01]  /*17940*/  ISETP.LT.AND P3, PT, R22, c[0x0][0x17c], !P0 ;  /* 0x00005f0016007a0c */ /* 0x000fe20004761270 */
[----:B0-----:R-:W2:Y:S04]  /*17950*/  LDL.LU R12, [R1+0x5c] ;  /* 0x00005c00010c7983 */ /* 0x001ea80000300800 */
[----:B------:R-:W3:Y:S04]  /*17960*/  LDL.LU R22, [R1+0xc0] ;  /* 0x0000c00001167983 */ /* 0x000ee80000300800 */
[----:B------:R-:W3:Y:S04]  /*17970*/  LDL.LU R29, [R1+0x4c] ;  /* 0x00004c00011d7983 */ /* 0x000ee80000300800 */
[----:B------:R-:W3:Y:S04]  /*17980*/  LDL.LU R16, [R1+0xc] ;  /* 0x00000c0001107983 */ /* 0x000ee80000300800 */
[----:B----4-:R0:W-:Y:S01]  /*17990*/  @P5 STG.E.U16 [R8.64], R14 ;  /* 0x0000000e08005986 */ /* 0x0101e2000c101506 */
[----:B------:R-:W-:-:S03]  /*179a0*/  ISETP.LT.AND P5, PT, R7, c[0x0][0x17c], !P0 ;  /* 0x00005f0007007a0c */ /* 0x000fc600047a1270 */
[----:B------:R-:W4:Y:S01]  /*179b0*/  LDL.LU R7, [R1+0x6c4] ;  /* 0x0006c40001077983 */ /* 0x000f220000300800 */
[----:B------:R-:W-:-:S04]  /*179c0*/  IMAD R10, R20, 0x2, R6 ;  /* 0x00000002140a7824 */ /* 0x000fc800078e0206 */
[----:B------:R-:W-:Y:S01]  /*179d0*/  IMAD R6, R20, 0x2, R10 ;  /* 0x0000000214067824 */ /* 0x000fe200078e020a */
[----:B------:R-:W-:-:S04]  /*179e0*/  LEA R4, P6, R10, R0, 0x1 ;  /* 0x000000000a047211 */ /* 0x000fc800078c08ff */
[----:B------:R-:W-:Y:S01]  /*179f0*/  LEA.HI.X.SX32 R5, R10, R2, 0x1, P6 ;  /* 0x000000020a057211 */ /* 0x000fe200030f0eff */
[----:B------:R-:W-:Y:S01]  /*17a00*/  IMAD R10, R20, 0x2, R6 ;  /* 0x00000002140a7824 */ /* 0x000fe200078e0206 */
[----:B0-----:R-:W-:-:S04]  /*17a10*/  LEA R8, P6, R6, R0, 0x1 ;  /* 0x0000000006087211 */ /* 0x001fc800078c08ff */
[----:B------:R-:W-:Y:S01]  /*17a20*/  LEA.HI.X.SX32 R9, R6, R2, 0x1, P6 ;  /* 0x0000000206097211 */ /* 0x000fe200030f0eff */
[----:B------:R-:W-:Y:S01]  /*17a30*/  IMAD R6, R20, 0x2, R10 ;  /* 0x0000000214067824 */ /* 0x000fe200078e020a */
[----:B------:R-:W-:Y:S02]  /*17a40*/  ISETP.LT.AND P4, PT, R24, c[0x0][0x17c], !P0 ;  /* 0x00005f0018007a0c */ /* 0x000fe40004781270 */
[----:B------:R-:W4:Y:S04]  /*17a50*/  LDL.LU R24, [R1+0xd4] ;  /* 0x0000d40001187983 */ /* 0x000f280000300800 */
[----:B--2---:R0:W-:Y:S04]  /*17a60*/  @P3 STG.E.U16 [R4.64], R12 ;  /* 0x0000000c04003986 */ /* 0x0041e8000c101506 */
[----:B------:R1:W-:Y:S01]  /*17a70*/  @P1 STG.E.U16 [R8.64], R17 ;  /* 0x0000001108001986 */ /* 0x0003e2000c101506 */
[----:B0-----:R-:W-:-:S04]  /*17a80*/  LEA R4, P6, R10, R0, 0x1 ;  /* 0x000000000a047211 */ /* 0x001fc800078c08ff */
[----:B------:R-:W-:Y:S01]  /*17a90*/  LEA.HI.X.SX32 R5, R10, R2, 0x1, P6 ;  /* 0x000000020a057211 */ /* 0x000fe200030f0eff */
[----:B------:R-:W-:Y:S01]  /*17aa0*/  IMAD R10, R20, 0x2, R6 ;  /* 0x00000002140a7824 */ /* 0x000fe200078e0206 */
[----:B-1----:R-:W-:-:S04]  /*17ab0*/  LEA R8, P6, R6, R0, 0x1 ;  /* 0x0000000006087211 */ /* 0x002fc800078c08ff */
[----:B------:R-:W-:Y:S02]  /*17ac0*/  LEA.HI.X.SX32 R9, R6, R2, 0x1, P6 ;  /* 0x0000000206097211 */ /* 0x000fe400030f0eff */
[----:B------:R-:W-:Y:S02]  /*17ad0*/  ISETP.LT.AND P3, PT, R28, c[0x0][0x17c], !P0 ;  /* 0x00005f001c007a0c */ /* 0x000fe40004761270 */
[----:B------:R-:W2:Y:S01]  /*17ae0*/  LDL.LU R28, [R1+0xd8] ;  /* 0x0000d800011c7983 */ /* 0x000ea20000300800 */
[----:B---3--:R-:W-:-:S03]  /*17af0*/  ISETP.LT.AND P1, PT, R25, c[0x0][0x17c], !P0 ;  /* 0x00005f0019007a0c */ /* 0x008fc60004721270 */
[----:B------:R-:W3:Y:S04]  /*17b00*/  LDL.LU R25, [R1+0x8c] ;  /* 0x00008c0001197983 */ /* 0x000ee80000300800 */
[----:B----4-:R0:W-:Y:S01]  /*17b10*/  @P2 STG.E.U16 [R4.64], R7 ;  /* 0x0000000704002986 */ /* 0x0101e2000c101506 */
[----:B------:R-:W-:-:S03]  /*17b20*/  ISETP.LT.AND P2, PT, R26, c[0x0][0x17c], !P0 ;  /* 0x00005f001a007a0c */ /* 0x000fc60004741270 */
[----:B------:R1:W-:Y:S04]  /*17b30*/  @P4 STG.E.U16 [R8.64], R27 ;  /* 0x0000001b08004986 */ /* 0x0003e8000c101506 */
[----:B------:R-:W4:Y:S01]  /*17b40*/  LDL.LU R26, [R1+0x3c] ;  /* 0x00003c00011a7983 */ /* 0x000f220000300800 */
[----:B0-----:R-:W-:-:S04]  /*17b50*/  LEA R4, P6, R10, R0, 0x1 ;  /* 0x000000000a047211 */ /* 0x001fc800078c08ff */
[----:B------:R-:W-:-:S05]  /*17b60*/  LEA.HI.X.SX32 R5, R10, R2, 0x1, P6 ;  /* 0x000000020a057211 */ /* 0x000fca00030f0eff */
[----:B------:R0:W-:Y:S01]  /*17b70*/  @P5 STG.E.U16 [R4.64], R29 ;  /* 0x0000001d04005986 */ /* 0x0001e2000c101506 */
[----:B------:R-:W-:-:S03]  /*17b80*/  ISETP.LT.AND P5, PT, R11, c[0x0][0x17c], !P0 ;  /* 0x00005f000b007a0c */ /* 0x000fc600047a1270 */
[----:B------:R-:W2:Y:S01]  /*17b90*/  LDL.LU R11, [R1+0x6c0] ;  /* 0x0006c000010b7983 */ /* 0x000ea20000300800 */
[----:B------:R-:W-:Y:S01]  /*17ba0*/  IMAD R6, R20, 0x2, R10 ;  /* 0x0000000214067824 */ /* 0x000fe200078e020a */
[----:B------:R-:W-:Y:S02]  /*17bb0*/  ISETP.LT.AND P4, PT, R22, c[0x0][0x17c], !P0 ;  /* 0x00005f0016007a0c */ /* 0x000fe40004781270 */
[----:B------:R-:W3:Y:S01]  /*17bc0*/  LDL.LU R23, [R1+0xf0] ;  /* 0x0000f00001177983 */ /* 0x000ee20000300800 */
[----:B------:R-:W-:Y:S01]  /*17bd0*/  IMAD R10, R20, 0x2, R6 ;  /* 0x00000002140a7824 */ /* 0x000fe200078e0206 */
[C---:B-1----:R-:W-:Y:S02]  /*17be0*/  LEA R8, P6, R6.reuse, R0, 0x1 ;  /* 0x0000000006087211 */ /* 0x042fe400078c08ff */
[----:B------:R-:W4:Y:S02]  /*17bf0*/  LDL.LU R21, [R1+0x7c] ;  /* 0x00007c0001157983 */ /* 0x000f240000300800 */
[----:B------:R-:W-:Y:S01]  /*17c00*/  LEA.HI.X.SX32 R9, R6, R2, 0x1, P6 ;  /* 0x0000000206097211 */ /* 0x000fe200030f0eff */
[----:B------:R-:W-:Y:S01]  /*17c10*/  IMAD R6, R20, 0x2, R10 ;  /* 0x0000000214067824 */ /* 0x000fe200078e020a */
[C---:B0-----:R-:W-:Y:S01]  /*17c20*/  LEA R4, P6, R10.reuse, R0, 0x1 ;  /* 0x000000000a047211 */ /* 0x041fe200078c08ff */
[----:B------:R-:W4:Y:S03]  /*17c30*/  LDL.LU R22, [R1+0xac] ;  /* 0x0000ac0001167983 */ /* 0x000f260000300800 */
[----:B------:R-:W-:Y:S01]  /*17c40*/  LEA.HI.X.SX32 R5, R10, R2, 0x1, P6 ;  /* 0x000000020a057211 */ /* 0x000fe200030f0eff */
[----:B------:R0:W-:Y:S01]  /*17c50*/  @P3 STG.E.U16 [R8.64], R16 ;  /* 0x0000001008003986 */ /* 0x0001e2000c101506 */
[----:B------:R-:W-:-:S03]  /*17c60*/  IMAD R10, R20, 0x2, R6 ;  /* 0x00000002140a7824 */ /* 0x000fc600078e0206 */
[----:B------:R-:W4:Y:S01]  /*17c70*/  LDL.LU R13, [R1+0xf4] ;  /* 0x0000f400010d7983 */ /* 0x000f220000300800 */
[----:B0-----:R-:W-:-:S04]  /*17c80*/  LEA R8, P6, R6, R0, 0x1 ;  /* 0x0000000006087211 */ /* 0x001fc800078c08ff */
[----:B------:R-:W-:Y:S01]  /*17c90*/  LEA.HI.X.SX32 R9, R6, R2, 0x1, P6 ;  /* 0x0000000206097211 */ /* 0x000fe200030f0eff */
[----:B------:R-:W-:Y:S01]  /*17ca0*/  IMAD R6, R20, 0x2, R10 ;  /* 0x0000000214067824 */ /* 0x000fe200078e020a */
[----:B------:R-:W-:Y:S02]  /*17cb0*/  ISETP.LT.AND P3, PT, R24, c[0x0][0x17c], !P0 ;  /* 0x00005f0018007a0c */ /* 0x000fe40004761270 */
[----:B------:R-:W4:Y:S04]  /*17cc0*/  LDL.LU R24, [R1+0xbc] ;  /* 0x0000bc0001187983 */ /* 0x000f280000300800 */
[----:B--2---:R0:W-:Y:S04]  /*17cd0*/  @P1 STG.E.U16 [R4.64], R11 ;  /* 0x0000000b04001986 */ /* 0x0041e8000c101506 */
[----:B---3--:R1:W-:Y:S01]  /*17ce0*/  @P2 STG.E.U16 [R8.64], R25 ;  /* 0x0000001908002986 */ /* 0x0083e2000c101506 */
[----:B0-----:R-:W-:-:S04]  /*17cf0*/  LEA R4, P6, R10, R0, 0x1 ;  /* 0x000000000a047211 */ /* 0x001fc800078c08ff */
[----:B------:R-:W-:Y:S01]  /*17d00*/  LEA.HI.X.SX32 R5, R10, R2, 0x1, P6 ;  /* 0x000000020a057211 */ /* 0x000fe200030f0eff */
[----:B------:R-:W-:Y:S01]  /*17d10*/  IMAD R10, R20, 0x2, R6 ;  /* 0x00000002140a7824 */ /* 0x000fe200078e0206 */
[C---:B-1----:R-:W-:Y:S02]  /*17d20*/  LEA R8, P6, R6.reuse, R0, 0x1 ;  /* 0x0000000006087211 */ /* 0x042fe400078c08ff */
[----:B------:R-:W-:Y:S01]  /*17d30*/  ISETP.LT.AND P2, PT, R19, c[0x0][0x17c], !P0 ;  /* 0x00005f0013007a0c */ /* 0x000fe20004741270 */
[----:B----4-:R0:W-:Y:S01]  /*17d40*/  @P4 STG.E.U16 [R4.64], R26 ;  /* 0x0000001a04004986 */ /* 0x0101e2000c101506 */
[----:B------:R-:W-:Y:S02]  /*17d50*/  LEA.HI.X.SX32 R9, R6, R2, 0x1, P6 ;  /* 0x0000000206097211 */ /* 0x000fe400030f0eff */
[----:B------:R-:W-:Y:S01]  /*17d60*/  ISETP.LT.AND P1, PT, R28, c[0x0][0x17c], !P0 ;  /* 0x00005f001c007a0c */ /* 0x000fe20004721270 */
[----:B------:R-:W2:Y:S01]  /*17d70*/  LDL.LU R19, [R1+0x6bc] ;  /* 0x0006bc0001137983 */ /* 0x000ea20000300800 */
[----:B------:R-:W-:Y:S01]  /*17d80*/  ISETP.LT.AND P4, PT, R15, c[0x0][0x17c], !P0 ;  /* 0x00005f000f007a0c */ /* 0x000fe20004781270 */
[----:B------:R-:W-:-:S02]  /*17d90*/  IMAD R6, R20, 0x2, R10 ;  /* 0x0000000214067824 */ /* 0x000fc400078e020a */
[----:B------:R-:W3:Y:S01]  /*17da0*/  LDL.LU R28, [R1+0xcc] ;  /* 0x0000cc00011c7983 */ /* 0x000ee20000300800 */
[----:B0-----:R-:W-:-:S03]  /*17db0*/  LEA R4, P6, R10, R0, 0x1 ;  /* 0x000000000a047211 */ /* 0x001fc600078c08ff */
[----:B------:R-:W4:Y:S01]  /*17dc0*/  LDL.LU R15, [R1+0x6b8] ;  /* 0x0006b800010f7983 */ /* 0x000f220000300800 */
[----:B------:R-:W-:-:S03]  /*17dd0*/  LEA.HI.X.SX32 R5, R10, R2, 0x1, P6 ;  /* 0x000000020a057211 */ /* 0x000fc600030f0eff */
[----:B------:R-:W3:Y:S04]  /*17de0*/  LDL.LU R18, [R1+0xfc] ;  /* 0x0000fc0001127983 */ /* 0x000ee80000300800 */
[----:B------:R-:W3:Y:S04]  /*17df0*/  LDL.LU R10, [R1+0xe8] ;  /* 0x0000e800010a7983 */ /* 0x000ee80000300800 */
[----:B--2---:R0:W-:Y:S02]  /*17e00*/  @P5 STG.E.U16 [R8.64], R19 ;  /* 0x0000001308005986 */ /* 0x0041e4000c101506 */
[----:B0-----:R-:W-:-:S04]  /*17e10*/  LEA R8, P6, R6, R0, 0x1 ;  /* 0x0000000006087211 */ /* 0x001fc800078c08ff */
[----:B------:R-:W-:Y:S02]  /*17e20*/  LEA.HI.X.SX32 R9, R6, R2, 0x1, P6 ;  /* 0x0000000206097211 */ /* 0x000fe400030f0eff */
[----:B---3--:R-:W-:Y:S01]  /*17e30*/  ISETP.LT.AND P5, PT, R10, c[0x0][0x17c], !P0 ;  /* 0x00005f000a007a0c */ /* 0x008fe200047a1270 */
[----:B------:R-:W-:Y:S02]  /*17e40*/  IMAD R10, R20, 0x2, R6 ;  /* 0x00000002140a7824 */ /* 0x000fe400078e0206 */
[----:B------:R-:W2:Y:S04]  /*17e50*/  LDL.LU R6, [R1+0xec] ;  /* 0x0000ec0001067983 */ /* 0x000ea80000300800 */
[----:B----4-:R0:W-:Y:S04]  /*17e60*/  @P3 STG.E.U16 [R4.64], R15 ;  /* 0x0000000f04003986 */ /* 0x0101e8000c101506 */
[----:B------:R1:W-:Y:S01]  /*17e70*/  @P1 STG.E.U16 [R8.64], R21 ;  /* 0x0000001508001986 */ /* 0x0003e2000c101506 */
[----:B0-----:R-:W-:-:S04]  /*17e80*/  LEA R4, P6, R10, R0, 0x1 ;  /* 0x000000000a047211 */ /* 0x001fc800078c08ff */
[----:B------:R-:W-:Y:S02]  /*17e90*/  LEA.HI.X.SX32 R5, R10, R2, 0x1, P6 ;  /* 0x000000020a057211 */ /* 0x000fe400030f0eff */
[----:B------:R-:W-:Y:S02]  /*17ea0*/  ISETP.LT.AND P1, PT, R23, c[0x0][0x17c], !P0 ;  /* 0x00005f0017007a0c */ /* 0x000fe40004721270 */
[----:B------:R-:W3:Y:S04]  /*17eb0*/  LDL.LU R23, [R1+0x104] ;  /* 0x0001040001177983 */ /* 0x000ee80000300800 */
[----:B------:R0:W-:Y:S01]  /*17ec0*/  @P2 STG.E.U16 [R4.64], R22 ;  /* 0x0000001604002986 */ /* 0x0001e2000c101506 */
[----:B------:R-:W-:-:S03]  /*17ed0*/  ISETP.LT.AND P2, PT, R13, c[0x0][0x17c], !P0 ;  /* 0x00005f000d007a0c */ /* 0x000fc60004741270 */
[----:B------:R-:W4:Y:S01]  /*17ee0*/  LDL.LU R13, [R1+0x108] ;  /* 0x00010800010d7983 */ /* 0x000f220000300800 */
[----:B------:R-:W-:Y:S02]  /*17ef0*/  PRMT R7, R14, 0x7632, R7 ;  /* 0x000076320e077816 */ /* 0x000fe40000000007 */
[----:B--2---:R-:W-:Y:S01]  /*17f00*/  ISETP.LT.AND P3, PT, R6, c[0x0][0x17c], !P0 ;  /* 0x00005f0006007a0c */ /* 0x004fe20004761270 */
[----:B------:R-:W-:-:S04]  /*17f10*/  IMAD R6, R20, 0x2, R10 ;  /* 0x0000000214067824 */ /* 0x000fc800078e020a */
[----:B------:R-:W-:Y:S01]  /*17f20*/  IMAD R10, R20, 0x2, R6 ;  /* 0x00000002140a7824 */ /* 0x000fe200078e0206 */
[----:B-1----:R-:W-:-:S04]  /*17f30*/  LEA R8, P6, R6, R0, 0x1 ;  /* 0x0000000006087211 */ /* 0x002fc800078c08ff */
[----:B------:R-:W-:Y:S02]  /*17f40*/  LEA.HI.X.SX32 R9, R6, R2, 0x1, P6 ;  /* 0x0000000206097211 */ /* 0x000fe400030f0eff */
[----:B0-----:R-:W-:-:S03]  /*17f50*/  LEA R4, P6, R10, R0, 0x1 ;  /* 0x000000000a047211 */ /* 0x001fc600078c08ff */
[----:B------:R0:W-:Y:S01]  /*17f60*/  @P4 STG.E.U16 [R8.64], R24 ;  /* 0x0000001808004986 */ /* 0x0001e2000c101506 */
[----:B------:R-:W-:-:S05]  /*17f70*/  LEA.HI.X.SX32 R5, R10, R2, 0x1, P6 ;  /* 0x000000020a057211 */ /* 0x000fca00030f0eff */
[----:B------:R1:W-:Y:S01]  /*17f80*/  @P5 STG.E.U16 [R4.64], R28 ;  /* 0x0000001c04005986 */ /* 0x0003e2000c101506 */
[----:B------:R-:W-:-:S03]  /*17f90*/  ISETP.LT.AND P5, PT, R18, c[0x0][0x17c], !P0 ;  /* 0x00005f0012007a0c */ /* 0x000fc600047a1270 */
[----:B0-----:R-:W2:Y:S04]  /*17fa0*/  LDL.LU R9, [R1+0xf8] ;  /* 0x0000f80001097983 */ /* 0x001ea80000300800 */
[----:B------:R-:W3:Y:S04]  /*17fb0*/  LDL.LU R14, [R1+0x10c] ;  /* 0x00010c00010e7983 */ /* 0x000ee80000300800 */
[----:B------:R-:W3:Y:S04]  /*17fc0*/  LDL.LU R18, [R1+0x110] ;  /* 0x0001100001127983 */ /* 0x000ee80000300800 */
[----:B-1----:R-:W3:Y:S01]  /*17fd0*/  LDL.LU R5, [R1+0x100] ;  /* 0x0001000001057983 */ /* 0x002ee20000300800 */
[----:B------:R-:W-:-:S05]  /*17fe0*/  IMAD R6, R20, 0x2, R10 ;  /* 0x0000000214067824 */ /* 0x000fca00078e020a */
[----:B------:R-:W-:Y:S01]  /*17ff0*/  LEA R8, P6, R6, R0, 0x1 ;  /* 0x0000000006087211 */ /* 0x000fe200078c08ff */
[----:B------:R-:W-:Y:S01]  /*18000*/  IMAD R10, R20, 0x2, R6 ;  /* 0x00000002140a7824 */ /* 0x000fe200078e0206 */
[----:B------:R-:W-:Y:S02]  /*18010*/  PRMT R11, R12, 0x7632, R11 ;  /* 0x000076320c0b7816 */ /* 0x000fe4000000000b */
[----:B--2---:R-:W-:Y:S02]  /*18020*/  ISETP.LT.AND P4, PT, R9, c[0x0][0x17c], !P0 ;  /* 0x00005f0009007a0c */ /* 0x004fe40004781270 */
[----:B------:R-:W-:Y:S01]  /*18030*/  LEA.HI.X.SX32 R9, R6, R2, 0x1, P6 ;  /* 0x0000000206097211 */ /* 0x000fe200030f0eff */
[----:B------:R-:W-:Y:S01]  /*18040*/  IMAD R6, R20, 0x2, R10 ;  /* 0x0000000214067824 */ /* 0x000fe200078e020a */
[----:B------:R-:W-:-:S03]  /*18050*/  LEA R4, P6, R10, R0, 0x1 ;  /* 0x000000000a047211 */ /* 0x000fc600078c08ff */
[----:B------:R0:W-:Y:S01]  /*18060*/  @P3 STG.E.U16 [R8.64], R7 ;  /* 0x0000000708003986 */ /* 0x0001e2000c101506 */
[----:B---3--:R-:W-:Y:S02]  /*18070*/  ISETP.LT.AND P3, PT, R5, c[0x0][0x17c], !P0 ;  /* 0x00005f0005007a0c */ /* 0x008fe40004761270 */
[----:B------:R-:W-:Y:S01]  /*18080*/  LEA.HI.X.SX32 R5, R10, R2, 0x1, P6 ;  /* 0x000000020a057211 */ /* 0x000fe200030f0eff */
[----:B------:R-:W-:Y:S01]  /*18090*/  IMAD R10, R20, 0x2, R6 ;  /* 0x00000002140a7824 */ /* 0x000fe200078e0206 */
[----:B0-----:R-:W-:-:S03]  /*180a0*/  LEA R8, P6, R6, R0, 0x1 ;  /* 0x0000000006087211 */ /* 0x001fc600078c08ff */
[----:B------:R0:W-:Y:S01]  /*180b0*/  @P1 STG.E.U16 [R4.64], R11 ;  /* 0x0000000b04001986 */ /* 0x0001e2000c101506 */
[----:B------:R-:W-:Y:S02]  /*180c0*/  PRMT R7, R17, 0x7632, R7 ;  /* 0x0000763211077816 */ /* 0x000fe40000000007 */
[----:B------:R-:W-:Y:S01]  /*180d0*/  LEA.HI.X.SX32 R9, R6, R2, 0x1, P6 ;  /* 0x0000000206097211 */ /* 0x000fe200030f0eff */
[----:B------:R-:W2:Y:S01]  /*180e0*/  LDL.LU R17, [R1+0x114] ;  /* 0x0001140001117983 */ /* 0x000ea20000300800 */
[----:B------:R-:W-:-:S03]  /*180f0*/  ISETP.LT.AND P1, PT, R23, c[0x0][0x17c], !P0 ;  /* 0x00005f0017007a0c */ /* 0x000fc60004721270 */
[----:B------:R1:W-:Y:S01]  /*18100*/  @P2 STG.E.U16 [R8.64], R7 ;  /* 0x0000000708002986 */ /* 0x0003e2000c101506 */
[----:B0-----:R-:W-:-:S03]  /*18110*/  LEA R4, P6, R10, R0, 0x1 ;  /* 0x000000000a047211 */ /* 0x001fc600078c08ff */
[----:B------:R-:W3:Y:S01]  /*18120*/  LDL.LU R23, [R1+0x118] ;  /* 0x0001180001177983 */ /* 0x000ee20000300800 */
[----:B------:R-:W-:Y:S01]  /*18130*/  LEA.HI.X.SX32 R5, R10, R2, 0x1, P6 ;  /* 0x000000020a057211 */ /* 0x000fe200030f0eff */
[C-C-:B-1----:R-:W-:Y:S01]  /*18140*/  IMAD R8, R20.reuse, 0x2, R10.reuse ;  /* 0x0000000214087824 */ /* 0x142fe200078e020a */
[----:B------:R-:W-:Y:S02]  /*18150*/  PRMT R10, R27, 0x7632, R10 ;  /* 0x000076321b0a7816 */ /* 0x000fe4000000000a */
[----:B------:R-:W3:Y:S01]  /*18160*/  LDL.LU R27, [R1+0x11c] ;  /* 0x00011c00011b7983 */ /* 0x000ee20000300800 */
[----:B------:R-:W-:Y:S01]  /*18170*/  PRMT R11, R7, 0x7632, R11 ;  /* 0x00007632070b7816 */ /* 0x000fe2000000000b */
[----:B------:R-:W-:Y:S01]  /*18180*/  IMAD R9, R20, 0x2, R8 ;  /* 0x0000000214097824 */ /* 0x000fe200078e0208 */
[----:B------:R-:W-:-:S03]  /*18190*/  LEA R6, P6, R8, R0, 0x1 ;  /* 0x0000000008067211 */ /* 0x000fc600078c08ff */
[----:B------:R0:W-:Y:S01]  /*181a0*/  @P4 STG.E.U16 [R4.64], R11 ;  /* 0x0000000b04004986 */ /* 0x0001e2000c101506 */
[----:B------:R-:W-:Y:S01]  /*181b0*/  LEA.HI.X.SX32 R7, R8, R2, 0x1, P6 ;  /* 0x0000000208077211 */ /* 0x000fe200030f0eff */
[----:B------:R-:W-:-:S04]  /*181c0*/  IMAD R8, R20, 0x2, R9 ;  /* 0x0000000214087824 */ /* 0x000fc800078e0209 */
[----:B------:R1:W-:Y:S01]  /*181d0*/  @P5 STG.E.U16 [R6.64], R10 ;  /* 0x0000000a06005986 */ /* 0x0003e2000c101506 */
[----:B0-----:R-:W-:-:S04]  /*181e0*/  LEA R4, P6, R9, R0, 0x1 ;  /* 0x0000000009047211 */ /* 0x001fc800078c08ff */
[----:B------:R-:W-:Y:S02]  /*181f0*/  LEA.HI.X.SX32 R5, R9, R2, 0x1, P6 ;  /* 0x0000000209057211 */ /* 0x000fe400030f0eff */
[----:B-1----:R-:W-:Y:S02]  /*18200*/  LEA R6, P6, R8, R0, 0x1 ;  /* 0x0000000008067211 */ /* 0x002fe400078c08ff */
[----:B------:R-:W-:Y:S01]  /*18210*/  PRMT R11, R29, 0x7632, R11 ;  /* 0x000076321d0b7816 */ /* 0x000fe2000000000b */
[----:B------:R-:W-:Y:S01]  /*18220*/  IMAD R9, R20, 0x2, R8 ;  /* 0x0000000214097824 */ /* 0x000fe200078e0208 */
[----:B------:R-:W-:Y:S02]  /*18230*/  PRMT R10, R16, 0x7632, R10 ;  /* 0x00007632100a7816 */ /* 0x000fe4000000000a */
[----:B------:R-:W-:Y:S01]  /*18240*/  LEA.HI.X.SX32 R7, R8, R2, 0x1, P6 ;  /* 0x0000000208077211 */ /* 0x000fe200030f0eff */
[----:B------:R0:W-:Y:S01]  /*18250*/  @P3 STG.E.U16 [R4.64], R11 ;  /* 0x0000000b04003986 */ /* 0x0001e2000c101506 */
[----:B----4-:R-:W-:-:S03]  /*18260*/  ISETP.LT.AND P2, PT, R13, c[0x0][0x17c], !P0 ;  /* 0x00005f000d007a0c */ /* 0x010fc60004741270 */
[----:B------:R1:W-:Y:S01]  /*18270*/  @P1 STG.E.U16 [R6.64], R10 ;  /* 0x0000000a06001986 */ /* 0x0003e2000c101506 */
[----:B------:R-:W-:-:S03]  /*18280*/  ISETP.LT.AND P4, PT, R14, c[0x0][0x17c], !P0 ;  /* 0x00005f000e007a0c */ /* 0x000fc60004781270 */
[----:B------:R-:W4:Y:S01]  /*18290*/  LDL.LU R16, [R1+0x124] ;  /* 0x0001240001107983 */ /* 0x000f220000300800 */
[----:B0-----:R-:W-:Y:S01]  /*182a0*/  LEA R4, P6, R9, R0, 0x1 ;  /* 0x0000000009047211 */ /* 0x001fe200078c08ff */
[----:B-1----:R-:W-:-:S03]  /*182b0*/  IMAD R7, R20, 0x2, R9 ;  /* 0x0000000214077824 */ /* 0x002fc600078e0209 */
[----:B------:R-:W-:Y:S02]  /*182c0*/  LEA.HI.X.SX32 R5, R9, R2, 0x1, P6 ;  /* 0x0000000209057211 */ /* 0x000fe400030f0eff */
[----:B------:R-:W-:Y:S01]  /*182d0*/  LEA R6, P6, R7, R0, 0x1 ;  /* 0x0000000007067211 */ /* 0x000fe200078c08ff */
[C---:B------:R-:W-:Y:S01]  /*182e0*/  IMAD R8, R20.reuse, 0x2, R7 ;  /* 0x0000000214087824 */ /* 0x040fe200078e0207 */
[----:B------:R-:W-:Y:S02]  /*182f0*/  PRMT R11, R11, 0x7632, R11 ;  /* 0x000076320b0b7816 */ /* 0x000fe4000000000b */
[----:B------:R-:W-:Y:S02]  /*18300*/  PRMT R10, R25, 0x7632, R10 ;  /* 0x00007632190a7816 */ /* 0x000fe4000000000a */
[----:B------:R-:W-:Y:S01]  /*18310*/  LEA.HI.X.SX32 R7, R7, R2, 0x1, P6 ;  /* 0x0000000207077211 */ /* 0x000fe200030f0eff */
[----:B------:R0:W-:Y:S04]  /*18320*/  @P2 STG.E.U16 [R4.64], R11 ;  /* 0x0000000b04002986 */ /* 0x0001e8000c101506 */
[----:B------:R1:W-:Y:S01]  /*18330*/  @P4 STG.E.U16 [R6.64], R10 ;  /* 0x0000000a06004986 */ /* 0x0003e2000c101506 */
[----:B------:R-:W-:Y:S01]  /*18340*/  ISETP.LT.AND P4, PT, R3, c[0x0][0x17c], !P0 ;  /* 0x00005f0003007a0c */ /* 0x000fe20004781270 */
[----:B------:R-:W-:Y:S01]  /*18350*/  IMAD R9, R20, 0x2, R8 ;  /* 0x0000000214097824 */ /* 0x000fe200078e0208 */
[----:B0-----:R-:W-:-:S04]  /*18360*/  LEA R4, P6, R8, R0, 0x1 ;  /* 0x0000000008047211 */ /* 0x001fc800078c08ff */
[----:B------:R-:W-:Y:S02]  /*18370*/  LEA.HI.X.SX32 R5, R8, R2, 0x1, P6 ;  /* 0x0000000208057211 */ /* 0x000fe400030f0eff */
[----:B------:R-:W-:Y:S02]  /*18380*/  PRMT R8, R26, 0x7632, R8 ;  /* 0x000076321a087816 */ /* 0x000fe40000000008 */
[----:B--2---:R-:W-:Y:S02]  /*18390*/  ISETP.LT.AND P3, PT, R17, c[0x0][0x17c], !P0 ;  /* 0x00005f0011007a0c */ /* 0x004fe40004761270 */
[----:B------:R-:W2:Y:S04]  /*183a0*/  LDL.LU R17, [R1+0x128] ;  /* 0x0001280001117983 */ /* 0x000ea80000300800 */
[----:B------:R-:W2:Y:S01]  /*183b0*/  LDL.LU R25, [R1+0x12c] ;  /* 0x00012c0001197983 */ /* 0x000ea20000300800 */
[----:B---3--:R-:W-:-:S03]  /*183c0*/  ISETP.LT.AND P2, PT, R27, c[0x0][0x17c], !P0 ;  /* 0x00005f001b007a0c */ /* 0x008fc60004741270 */
[----:B------:R-:W3:Y:S04]  /*183d0*/  LDL.LU R27, [R1+0x130] ;  /* 0x00013000011b7983 */ /* 0x000ee80000300800 */
[----:B------:R-:W3:Y:S04]  /*183e0*/  LDL.LU R3, [R1+0x6b4] ;  /* 0x0006b40001037983 */ /* 0x000ee80000300800 */
[----:B------:R-:W3:Y:S01]  /*183f0*/  LDL.LU R26, [R1+0x134] ;  /* 0x00013400011a7983 */ /* 0x000ee20000300800 */
[----:B------:R-:W-:Y:S02]  /*18400*/  ISETP.LT.AND P5, PT, R18, c[0x0][0x17c], !P0 ;  /* 0x00005f0012007a0c */ /* 0x000fe400047a1270 */
[----:B-1----:R-:W-:-:S02]  /*18410*/  LEA R6, P6, R9, R0, 0x1 ;  /* 0x0000000009067211 */ /* 0x002fc400078c08ff */
[----:B------:R-:W-:Y:S02]  /*18420*/  PRMT R19, R19, 0x7632, R19 ;  /* 0x0000763213137816 */ /* 0x000fe40000000013 */
[----:B------:R-:W-:-:S07]  /*18430*/  LEA.HI.X.SX32 R7, R9, R2, 0x1, P6 ;  /* 0x0000000209077211 */ /* 0x000fce00030f0eff */
[----:B------:R-:W-:Y:S04]  /*18440*/  @P5 STG.E.U16 [R4.64], R8 ;  /* 0x0000000804005986 */ /* 0x000fe8000c101506 */
[----:B------:R0:W-:Y:S01]  /*18450*/  @P3 STG.E.U16 [R6.64], R19 ;  /* 0x0000001306003986 */ /* 0x0001e2000c101506 */
[----:B----4-:R-:W-:Y:S01]  /*18460*/  ISETP.LT.AND P6, PT, R16, c[0x0][0x17c], !P0 ;  /* 0x00005f0010007a0c */ /* 0x010fe200047c1270 */
[----:B------:R-:W-:Y:S01]  /*18470*/  IMAD R9, R20, 0x2, R9 ;  /* 0x0000000214097824 */ /* 0x000fe200078e0209 */
[----:B------:R-:W-:-:S03]  /*18480*/  ISETP.LT.AND P1, PT, R23, c[0x0][0x17c], !P0 ;  /* 0x00005f0017007a0c */ /* 0x000fc60004721270 */
[C---:B0-----:R-:W-:Y:S01]  /*18490*/  IMAD R7, R20.reuse, 0x2, R9 ;  /* 0x0000000214077824 */ /* 0x041fe200078e0209 */
[----:B------:R-:W-:Y:S02]  /*184a0*/  LEA R4, P5, R9, R0, 0x1 ;  /* 0x0000000009047211 */ /* 0x000fe400078a08ff */
[----:B------:R-:W-:Y:S02]  /*184b0*/  PRMT R15, R15, 0x7632, R15 ;  /* 0x000076320f0f7816 */ /* 0x000fe4000000000f */
[----:B------:R-:W-:Y:S02]  /*184c0*/  LEA.HI.X.SX32 R5, R9, R2, 0x1, P5 ;  /* 0x0000000209057211 */ /* 0x000fe400028f0eff */
[----:B------:R-:W-:Y:S01]  /*184d0*/  LEA R6, P5, R7, R0, 0x1 ;  /* 0x0000000007067211 */ /* 0x000fe200078a08ff */
[----:B------:R-:W-:Y:S01]  /*184e0*/  IMAD R8, R20, 0x2, R7 ;  /* 0x0000000214087824 */ /* 0x000fe200078e0207 */
[----:B------:R-:W-:Y:S01]  /*184f0*/  PRMT R10, R21, 0x7632, R10 ;  /* 0x00007632150a7816 */ /* 0x000fe2000000000a */
[----:B------:R0:W-:Y:S01]  /*18500*/  @P1 STG.E.U16 [R4.64], R15 ;  /* 0x0000000f04001986 */ /* 0x0001e2000c101506 */
[----:B------:R-:W-:-:S05]  /*18510*/  LEA.HI.X.SX32 R7, R7, R2, 0x1, P5 ;  /* 0x0000000207077211 */ /* 0x000fca00028f0eff */
[----:B------:R1:W-:Y:S01]  /*18520*/  @P2 STG.E.U16 [R6.64], R10 ;  /* 0x0000000a06002986 */ /* 0x0003e2000c101506 */
[----:B------:R-:W-:Y:S02]  /*18530*/  PRMT R11, R24, 0x7632, R11 ;  /* 0x00007632180b7816 */ /* 0x000fe4000000000b */
[----:B0-----:R-:W-:-:S04]  /*18540*/  LEA R4, P5, R8, R0, 0x1 ;  /* 0x0000000008047211 */ /* 0x001fc800078a08ff */
[----:B------:R-:W-:Y:S02]  /*18550*/  LEA.HI.X.SX32 R5, R8, R2, 0x1, P5 ;  /* 0x0000000208057211 */ /* 0x000fe400028f0eff */
[----:B-1----:R-:W-:Y:S02]  /*18560*/  PRMT R6, R22, 0x7632, R6 ;  /* 0x0000763216067816 */ /* 0x002fe40000000006 */
[----:B------:R-:W-:Y:S02]  /*18570*/  PRMT R7, R28, 0x7632, R7 ;  /* 0x000076321c077816 */ /* 0x000fe40000000007 */
[----:B--2---:R-:W-:Y:S02]  /*18580*/  ISETP.LT.AND P3, PT, R17, c[0x0][0x17c], !P0 ;  /* 0x00005f0011007a0c */ /* 0x004fe40004761270 */
[----:B---3--:R-:W0:Y:S01]  /*18590*/  LDS.128 R16, [R3] ;  /* 0x0000000003107984 */ /* 0x008e220000000c00 */
[----:B------:R-:W-:Y:S02]  /*185a0*/  ISETP.LT.AND P1, PT, R25, c[0x0][0x17c], !P0 ;  /* 0x00005f0019007a0c */ /* 0x000fe40004721270 */
[----:B------:R-:W-:-:S02]  /*185b0*/  LOP3.LUT R25, R3, 0x20, RZ, 0x3c, !PT ;  /* 0x0000002003197812 */ /* 0x000fc400078e3cff */
[----:B------:R-:W-:Y:S02]  /*185c0*/  ISETP.LT.AND P2, PT, R27, c[0x0][0x17c], !P0 ;  /* 0x00005f001b007a0c */ /* 0x000fe40004741270 */
[----:B------:R-:W-:Y:S01]  /*185d0*/  LOP3.LUT R27, R3, 0x40, RZ, 0x3c, !PT ;  /* 0x00000040031b7812 */ /* 0x000fe200078e3cff */
[----:B------:R-:W1:Y:S04]  /*185e0*/  LDS.128 R12, [R25] ;  /* 0x00000000190c7984 */ /* 0x000e680000000c00 */
[----:B0-----:R0:W-:Y:S04]  /*185f0*/  STL.64 [R1+0x60], R16 ;  /* 0x0000601001007387 */ /* 0x0011e80000100a00 */
[----:B------:R-:W-:Y:S01]  /*18600*/  STL.64 [R1+0x68], R18 ;  /* 0x0000681201007387 */ /* 0x000fe20000100a00 */
[----:B0-----:R-:W-:-:S05]  /*18610*/  IMAD.MOV.U32 R17, RZ, RZ, R16 ;  /* 0x000000ffff117224 */ /* 0x001fca00078e0010 */
[----:B------:R-:W-:Y:S04]  /*18620*/  STL [R1+0x6b0], R17 ;  /* 0x0006b01101007387 */ /* 0x000fe80000100800 */
[----:B------:R-:W0:Y:S01]  /*18630*/  LDS.128 R16, [R27] ;  /* 0x000000001b107984 */ /* 0x000e220000000c00 */
[----:B------:R-:W-:-:S03]  /*18640*/  LOP3.LUT R24, R3, 0x60, RZ, 0x3c, !PT ;  /* 0x0000006003187812 */ /* 0x000fc600078e3cff */
[----:B-1----:R-:W-:Y:S01]  /*18650*/  STL.64 [R1+0x40], R12 ;  /* 0x0000400c01007387 */ /* 0x002fe20000100a00 */
[----:B------:R-:W-:-:S03]  /*18660*/  ISETP.LT.AND P5, PT, R26, c[0x0][0x17c], !P0 ;  /* 0x00005f001a007a0c */ /* 0x000fc600047a1270 */
[----:B------:R1:W-:Y:S04]  /*18670*/  STL.64 [R1+0x48], R14 ;  /* 0x0000480e01007387 */ /* 0x0003e80000100a00 */
[----:B------:R-:W2:Y:S04]  /*18680*/  LDL.LU R21, [R1+0x138] ;  /* 0x0001380001157983 */ /* 0x000ea80000300800 */
[----:B------:R-:W3:Y:S04]  /*18690*/  LDL.LU R26, [R1+0x13c] ;  /* 0x00013c00011a7983 */ /* 0x000ee80000300800 */
[----:B0-----:R-:W-:Y:S01]  /*186a0*/  STL.64 [R1+0x70], R16 ;  /* 0x0000701001007387 */ /* 0x001fe20000100a00 */
[----:B-1----:R-:W-:-:S03]  /*186b0*/  IMAD.MOV.U32 R14, RZ, RZ, R16 ;  /* 0x000000ffff0e7224 */ /* 0x002fc600078e0010 */
[----:B------:R-:W-:Y:S04]  /*186c0*/  STL.64 [R1+0x78], R18 ;  /* 0x0000781201007387 */ /* 0x000fe80000100a00 */
[----:B------:R-:W0:Y:S04]  /*186d0*/  LDS.128 R16, [R24] ;  /* 0x0000000018107984 */ /* 0x000e280000000c00 */
[----:B------:R-:W4:Y:S04]  /*186e0*/  LDL.LU R22, [R1+0x140] ;  /* 0x0001400001167983 */ /* 0x000f280000300800 */
[----:B0-----:R-:W-:Y:S01]  /*186f0*/  STL.64 [R1+0x10], R16 ;  /* 0x0000101001007387 */ /* 0x001fe20000100a00 */
[----:B------:R-:W-:-:S03]  /*18700*/  IMAD.MOV.U32 R13, RZ, RZ, R16 ;  /* 0x000000ffff0d7224 */ /* 0x000fc600078e0010 */
[----:B------:R-:W-:Y:S04]  /*18710*/  STL.64 [R1+0x18], R18 ;  /* 0x0000181201007387 */ /* 0x000fe80000100a00 */
[----:B------:R-:W0:Y:S04]  /*18720*/  LDS.128 R16, [R3+0x800] ;  /* 0x0008000003107984 */ /* 0x000e280000000c00 */
[----:B------:R-:W4:Y:S04]  /*18730*/  LDL.LU R28, [R1+0x144] ;  /* 0x00014400011c7983 */ /* 0x000f280000300800 */
[----:B0-----:R0:W-:Y:S04]  /*18740*/  STL.64 [R1+0xa0], R16 ;  /* 0x0000a01001007387 */ /* 0x0011e80000100a00 */
[----:B------:R-:W-:Y:S04]  /*18750*/  STL.64 [R1+0xa8], R18 ;  /* 0x0000a81201007387 */ /* 0x000fe80000100a00 */
[----:B0-----:R-:W4:Y:S01]  /*18760*/  LDL.LU R17, [R1+0x6b0] ;  /* 0x0006b00001117983 */ /* 0x001f220000300800 */
[----:B------:R-:W-:-:S02]  /*18770*/  IMAD.MOV.U32 R15, RZ, RZ, R12 ;  /* 0x000000ffff0f7224 */ /* 0x000fc400078e000c */
[----:B------:R-:W-:Y:S02]  /*18780*/  IMAD.MOV.U32 R12, RZ, RZ, R16 ;  /* 0x000000ffff0c7224 */ /* 0x000fe400078e0010 */
[----:B------:R-:W4:Y:S04]  /*18790*/  LDL.LU R16, [R1+0x148] ;  /* 0x0001480001107983 */ /* 0x000f280000300800 */
[----:B------:R-:W-:Y:S04]  /*187a0*/  STL [R1+0x6a0], R12 ;  /* 0x0006a00c01007387 */ /* 0x000fe80000100800 */
[----:B------:R-:W-:Y:S04]  /*187b0*/  STL [R1+0x6a4], R13 ;  /* 0x0006a40d01007387 */ /* 0x000fe80000100800 */
[----:B------:R-:W-:Y:S04]  /*187c0*/  STL.64 [R1+0x6a8], R14 ;  /* 0x0006a80e01007387 */ /* 0x000fe80000100a00 */
[----:B------:R-:W0:Y:S01]  /*187d0*/  LDS.128 R12, [R25+0x800] ;  /* 0x00080000190c7984 */ /* 0x000e220000000c00 */
[----:B------:R-:W-:-:S03]  /*187e0*/  IMAD R8, R20, 0x2, R8 ;  /* 0x0000000214087824 */ /* 0x000fc600078e0208 */
[----:B------:R1:W-:Y:S02]  /*187f0*/  @P4 STG.E.U16 [R4.64], R6 ;  /* 0x0000000604004986 */ /* 0x0003e4000c101506 */
[----:B-1----:R-:W-:Y:S01]  /*18800*/  LEA R4, P4, R8, R0, 0x1 ;  /* 0x0000000008047211 */ /* 0x002fe200078808ff */
[----:B------:R-:W-:-:S03]  /*18810*/  IMAD R6, R20, 0x2, R8 ;  /* 0x0000000214067824 */ /* 0x000fc600078e0208 */
[----:B------:R-:W-:Y:S01]  /*18820*/  LEA.HI.X.SX32 R5, R8, R2, 0x1, P4 ;  /* 0x0000000208057211 */ /* 0x000fe200020f0eff */
[----:B------:R-:W-:Y:S01]  /*18830*/  IMAD R10, R20, 0x2, R6 ;  /* 0x00000002140a7824 */ /* 0x000fe200078e0206 */
[----:B------:R-:W-:-:S03]  /*18840*/  LEA R8, P4, R6, R0, 0x1 ;  /* 0x0000000006087211 */ /* 0x000fc600078808ff */
[----:B------:R1:W-:Y:S01]  /*18850*/  @P6 STG.E.U16 [R4.64], R11 ;  /* 0x0000000b04006986 */ /* 0x0003e2000c101506 */
[----:B------:R-:W-:Y:S01]  /*18860*/  LEA.HI.X.SX32 R9, R6, R2, 0x1, P4 ;  /* 0x0000000206097211 */ /* 0x000fe200020f0eff */
[----:B------:R-:W-:Y:S01]  /*18870*/  IMAD R6, R20, 0x2, R10 ;  /* 0x0000000214067824 */ /* 0x000fe200078e020a */
[----:B-1----:R-:W-:-:S04]  /*18880*/  LEA R4, P6, R10, R0, 0x1 ;  /* 0x000000000a047211 */ /* 0x002fc800078c08ff */
[----:B------:R-:W-:Y:S01]  /*18890*/  LEA.HI.X.SX32 R5, R10, R2, 0x1, P6 ;  /* 0x000000020a057211 */ /* 0x000fe200030f0eff */
[----:B0-----:R-:W-:Y:S01]  /*188a0*/  IMAD.MOV.U32 R10, RZ, RZ, R12 ;  /* 0x000000ffff0a7224 */ /* 0x001fe200078e000c */
[----:B------:R-:W-:Y:S01]  /*188b0*/  @P3 STG.E.U16 [R8.64], R7 ;  /* 0x0000000708003986 */ /* 0x000fe2000c101506 */
[----:B--2---:R-:W-:-:S03]  /*188c0*/  ISETP.LT.AND P4, PT, R21, c[0x0][0x17c], !P0 ;  /* 0x00005f0015007a0c */ /* 0x004fc60004781270 */
[----:B------:R-:W2:Y:S04]  /*188d0*/  LDL.LU R21, [R1+0x14c] ;  /* 0x00014c0001157983 */ /* 0x000ea80000300800 */
[----:B------:R-:W-:Y:S04]  /*188e0*/  STL.64 [R1+0x90], R12 ;  /* 0x0000900c01007387 */ /* 0x000fe80000100a00 */
[----:B------:R-:W-:Y:S04]  /*188f0*/  STL.64 [R1+0x98], R14 ;  /* 0x0000980e01007387 */ /* 0x000fe80000100a00 */
[----:B------:R-:W0:Y:S01]  /*18900*/  LDS.128 R12, [R27+0x800] ;  /* 0x000800001b0c7984 */ /* 0x000e220000000c00 */
[----:B---3--:R-:W-:-:S03]  /*18910*/  ISETP.LT.AND P3, PT, R26, c[0x0][0x17c], !P0 ;  /* 0x00005f001a007a0c */ /* 0x008fc60004761270 */
[----:B------:R-:W3:Y:S04]  /*18920*/  LDL.LU R26, [R1+0x150] ;  /* 0x00015000011a7983 */ /* 0x000ee80000300800 */
[----:B0-----:R-:W-:Y:S04]  /*18930*/  STL.64 [R1+0x80], R12 ;  /* 0x0000800c01007387 */ /* 0x001fe80000100a00 */
[----:B------:R-:W-:Y:S04]  /*18940*/  STL.64 [R1+0x88], R14 ;  /* 0x0000880e01007387 */ /* 0x000fe80000100a00 */
[----:B----4-:R0:W-:Y:S02]  /*18950*/  @P1 STG.E.U16 [R4.64], R17 ;  /* 0x0000001104001986 */ /* 0x0101e4000c101506 */
[----:B0-----:R-:W-:-:S02]  /*18960*/  IMAD.MOV.U32 R17, RZ, RZ, R12 ;  /* 0x000000ffff117224 */ /* 0x001fc400078e000c */
[----:B------:R-:W0:Y:S04]  /*18970*/  LDS.128 R12, [R24+0x800] ;  /* 0x00080000180c7984 */ /* 0x000e280000000c00 */
[----:B0-----:R-:W-:Y:S04]  /*18980*/  STL.64 [R1], R12 ;  /* 0x0000000c01007387 */ /* 0x001fe80000100a00 */
[----:B------:R0:W-:Y:S04]  /*18990*/  STL.64 [R1+0x8], R14 ;  /* 0x0000080e01007387 */ /* 0x0001e80000100a00 */
[----:B0-----:R-:W4:Y:S01]  /*189a0*/  LDL.LU.64 R14, [R1+0x6a8] ;  /* 0x0006a800010e7983 */ /* 0x001f220000300a00 */
[----:B------:R-:W-:Y:S01]  /*189b0*/  LEA R8, P6, R6, R0, 0x1 ;  /* 0x0000000006087211 */ /* 0x000fe200078c08ff */
[----:B------:R-:W-:-:S03]  /*189c0*/  IMAD R4, R20, 0x2, R6 ;  /* 0x0000000214047824 */ /* 0x000fc600078e0206 */
[----:B------:R-:W-:Y:S02]  /*189d0*/  LEA.HI.X.SX32 R9, R6, R2, 0x1, P6 ;  /* 0x0000000206097211 */ /* 0x000fe400030f0eff */
[----:B------:R-:W-:-:S04]  /*189e0*/  LEA R6, P6, R4, R0, 0x1 ;  /* 0x0000000004067211 */ /* 0x000fc800078c08ff */
[----:B------:R-:W-:Y:S01]  /*189f0*/  LEA.HI.X.SX32 R7, R4, R2, 0x1, P6 ;  /* 0x0000000204077211 */ /* 0x000fe200030f0eff */
[----:B----4-:R-:W-:Y:S04]  /*18a00*/  @P2 STG.E.U16 [R8.64], R15 ;  /* 0x0000000f08002986 */ /* 0x010fe8000c101506 */
[----:B------:R-:W-:Y:S04]  /*18a10*/  @P5 STG.E.U16 [R6.64], R14 ;  /* 0x0000000e06005986 */ /* 0x000fe8000c101506 */
[----:B------:R-:W0:Y:S01]  /*18a20*/  LDS.128 R12, [R3+0x1000] ;  /* 0x00100000030c7984 */ /* 0x000e220000000c00 */
[----:B------:R-:W-:-:S03]  /*18a30*/  ISETP.LT.AND P2, PT, R28, c[0x0][0x17c], !P0 ;  /* 0x00005f001c007a0c */ /* 0x000fc60004741270 */
[----:B------:R-:W4:Y:S04]  /*18a40*/  LDL.LU R28, [R1+0x154] ;  /* 0x00015400011c7983 */ /* 0x000f280000300800 */
[----:B0-----:R0:W-:Y:S04]  /*18a50*/  STL.64 [R1+0x50], R12 ;  /* 0x0000500c01007387 */ /* 0x0011e80000100a00 */
[----:B------:R-:W-:Y:S04]  /*18a60*/  STL.64 [R1+0x58], R14 ;  /* 0x0000580e01007387 */ /* 0x000fe80000100a00 */
[----:B0-----:R-:W2:Y:S01]  /*18a70*/  LDL.LU R13, [R1+0x6a4] ;  /* 0x0006a400010d7983 */ /* 0x001ea20000300800 */
[----:B------:R-:W-:-:S05]  /*18a80*/  IMAD R5, R20, 0x2, R4 ;  /* 0x0000000214057824 */ /* 0x000fca00078e0204 */
[----:B------:R-:W-:-:S04]  /*18a90*/  LEA R8, P6, R5, R0, 0x1 ;  /* 0x0000000005087211 */ /* 0x000fc800078c08ff */
[----:B------:R-:W-:Y:S02]  /*18aa0*/  LEA.HI.X.SX32 R9, R5, R2, 0x1, P6 ;  /* 0x0000000205097211 */ /* 0x000fe400030f0eff */
[----:B------:R-:W-:Y:S01]  /*18ab0*/  ISETP.LT.AND P1, PT, R22, c[0x0][0x17c], !P0 ;  /* 0x00005f0016007a0c */ /* 0x000fe20004721270 */
[----:B------:R-:W-:Y:S02]  /*18ac0*/  IMAD.MOV.U32 R22, RZ, RZ, R12 ;  /* 0x000000ffff167224 */ /* 0x000fe400078e000c */
[----:B--2---:R-:W-:Y:S04]  /*18ad0*/  @P4 STG.E.U16 [R8.64], R13 ;  /* 0x0000000d08004986 */ /* 0x004fe8000c101506 */
[----:B------:R-:W0:Y:S01]  /*18ae0*/  LDS.128 R12, [R25+0x1000] ;  /* 0x00100000190c7984 */ /* 0x000e220000000c00 */
[----:B------:R-:W-:-:S03]  /*18af0*/  ISETP.LT.AND P4, PT, R21, c[0x0][0x17c], !P0 ;  /* 0x00005f0015007a0c */ /* 0x000fc60004781270 */
[----:B------:R-:W2:Y:S04]  /*18b00*/  LDL.LU R21, [R1+0x158] ;  /* 0x0001580001157983 */ /* 0x000ea80000300800 */
[----:B0-----:R0:W-:Y:S04]  /*18b10*/  STL.64 [R1+0x30], R12 ;  /* 0x0000300c01007387 */ /* 0x0011e80000100a00 */
[----:B------:R-:W-:Y:S04]  /*18b20*/  STL.64 [R1+0x38], R14 ;  /* 0x0000380e01007387 */ /* 0x000fe80000100a00 */
[----:B0-----:R-:W2:Y:S01]  /*18b30*/  LDL.LU R12, [R1+0x6a0] ;  /* 0x0006a000010c7983 */ /* 0x001ea20000300800 */
[----:B------:R-:W-:-:S05]  /*18b40*/  IMAD R4, R20, 0x2, R5 ;  /* 0x0000000214047824 */ /* 0x000fca00078e0205 */
[----:B------:R-:W-:-:S04]  /*18b50*/  LEA R6, P6, R4, R0, 0x1 ;  /* 0x0000000004067211 */ /* 0x000fc800078c08ff */
[----:B------:R-:W-:Y:S01]  /*18b60*/  LEA.HI.X.SX32 R7, R4, R2, 0x1, P6 ;  /* 0x0000000204077211 */ /* 0x000fe200030f0eff */
[----:B------:R-:W-:-:S05]  /*18b70*/  IMAD R5, R20, 0x2, R4 ;  /* 0x0000000214057824 */ /* 0x000fca00078e0204 */
[----:B------:R-:W-:Y:S01]  /*18b80*/  LEA R4, P6, R5, R0, 0x1 ;  /* 0x0000000005047211 */ /* 0x000fe200078c08ff */
[----:B------:R-:W-:-:S03]  /*18b90*/  IMAD R8, R20, 0x2, R5 ;  /* 0x0000000214087824 */ /* 0x000fc600078e0205 */
[----:B------:R-:W-:Y:S01]  /*18ba0*/  LEA.HI.X.SX32 R5, R5, R2, 0x1, P6 ;  /* 0x0000000205057211 */ /* 0x000fe200030f0eff */
[----:B--2---:R-:W-:Y:S04]  /*18bb0*/  @P3 STG.E.U16 [R6.64], R12 ;  /* 0x0000000c06003986 */ /* 0x004fe8000c101506 */
[----:B------:R-:W0:Y:S01]  /*18bc0*/  LDS.128 R12, [R27+0x1000] ;  /* 0x001000001b0c7984 */ /* 0x000e220000000c00 */
[----:B---3--:R-:W-:-:S03]  /*18bd0*/  ISETP.LT.AND P3, PT, R26, c[0x0][0x17c], !P0 ;  /* 0x00005f001a007a0c */ /* 0x008fc60004761270 */
[----:B------:R-:W2:Y:S04]  /*18be0*/  LDL.LU R26, [R1+0x15c] ;  /* 0x00015c00011a7983 */ /* 0x000ea80000300800 */
[----:B------:R-:W-:Y:S04]  /*18bf0*/  @P1 STG.E.U16 [R4.64], R10 ;  /* 0x0000000a04001986 */ /* 0x000fe8000c101506 */
[----:B------:R-:W1:Y:S04]  /*18c00*/  LDS.128 R4, [R24+0x1000] ;  /* 0x0010000018047984 */ /* 0x000e680000000c00 */
[----:B0-----:R0:W-:Y:S04]  /*18c10*/  STL.64 [R1+0x20], R12 ;  /* 0x0000200c01007387 */ /* 0x0011e80000100a00 */
[----:B------:R3:W-:Y:S01]  /*18c20*/  STL.64 [R1+0x28], R14 ;  /* 0x0000280e01007387 */ /* 0x0007e20000100a00 */
[----:B0-----:R-:W-:Y:S01]  /*18c30*/  IMAD R13, R20, 0x2, R8 ;  /* 0x00000002140d7824 */ /* 0x001fe200078e0208 */
[----:B---3--:R-:W-:-:S04]  /*18c40*/  LEA R14, P6, R8, R0, 0x1 ;  /* 0x00000000080e7211 */ /* 0x008fc800078c08ff */
[----:B------:R-:W-:Y:S02]  /*18c50*/  LEA.HI.X.SX32 R15, R8, R2, 0x1, P6 ;  /* 0x00000002080f7211 */ /* 0x000fe400030f0eff */
[----:B------:R-:W0:Y:S04]  /*18c60*/  LDS.128 R8, [R3+0x1800] ;  /* 0x0018000003087984 */ /* 0x000e280000000c00 */
[----:B-1----:R1:W-:Y:S01]  /*18c70*/  STL [R1+0x69c], R4 ;  /* 0x00069c0401007387 */ /* 0x0023e20000100800 */
[----:B----4-:R-:W-:-:S03]  /*18c80*/  ISETP.LT.AND P1, PT, R28, c[0x0][0x17c], !P0 ;  /* 0x00005f001c007a0c */ /* 0x010fc60004721270 */
[----:B------:R3:W-:Y:S04]  /*18c90*/  STL [R1+0x690], R5 ;  /* 0x0006900501007387 */ /* 0x0007e80000100800 */
[----:B------:R-:W-:Y:S04]  /*18ca0*/  STL [R1+0x68c], R6 ;  /* 0x00068c0601007387 */ /* 0x000fe80000100800 */
[----:B------:R-:W-:Y:S04]  /*18cb0*/  STL [R1+0x688], R7 ;  /* 0x0006880701007387 */ /* 0x000fe80000100800 */
[----:B-1----:R-:W4:Y:S04]  /*18cc0*/  LDL R4, [R1+0x30] ;  /* 0x0000300001047983 */ /* 0x002f280000100800 */
[----:B------:R-:W2:Y:S04]  /*18cd0*/  LDL.LU R28, [R1+0x164] ;  /* 0x00016400011c7983 */ /* 0x000ea80000300800 */
[----:B---3--:R-:W3:Y:S04]  /*18ce0*/  LDL R5, [R1+0x20] ;  /* 0x0000200001057983 */ /* 0x008ee80000100800 */
[----:B0-----:R-:W-:Y:S04]  /*18cf0*/  STL [R1+0x698], R10 ;  /* 0x0006980a01007387 */ /* 0x001fe80000100800 */
[----:B------:R0:W-:Y:S04]  /*18d00*/  STL [R1+0x694], R11 ;  /* 0x0006940b01007387 */ /* 0x0001e80000100800 */
[----:B0-----:R-:W2:Y:S01]  /*18d10*/  LDL.LU R11, [R1] ;  /* 0x00000000010b7983 */ /* 0x001ea20000300800 */
[----:B------:R-:W-:Y:S01]  /*18d20*/  ISETP.LT.AND P5, PT, R16, c[0x0][0x17c], !P0 ;  /* 0x00005f0010007a0c */ /* 0x000fe200047a1270 */
[----:B------:R-:W-:Y:S01]  /*18d30*/  IMAD.MOV.U32 R6, RZ, RZ, c[0x0][0x198] ;  /* 0x00006600ff067624 */ /* 0x000fe200078e00ff */
[C---:B------:R-:W-:Y:S01]  /*18d40*/  LEA R12, P6, R13.reuse, R0, 0x1 ;  /* 0x000000000d0c7211 */ /* 0x040fe200078c08ff */
[----:B------:R-:W-:Y:S02]  /*18d50*/  @P2 STG.E.U16 [R14.64], R17 ;  /* 0x000000110e002986 */ /* 0x000fe4000c101506 */
[C---:B------:R-:W-:Y:S01]  /*18d60*/  IMAD R16, R6.reuse, 0x2, R13 ;  /* 0x0000000206107824 */ /* 0x040fe200078e020d */
[----:B------:R-:W-:Y:S01]  /*18d70*/  LEA.HI.X.SX32 R13, R13, R2, 0x1, P6 ;  /* 0x000000020d0d7211 */ /* 0x000fe200030f0eff */
[----:B------:R-:W3:Y:S02]  /*18d80*/  LDL.LU R10, [R1+0x16c] ;  /* 0x00016c00010a7983 */ /* 0x000ee40000300800 */
[----:B------:R-:W-:Y:S01]  /*18d90*/  IMAD R3, R6, 0x2, R16 ;  /* 0x0000000206037824 */ /* 0x000fe200078e0210 */
[----:B------:R-:W-:Y:S01]  /*18da0*/  LEA R20, P6, R16, R0, 0x1 ;  /* 0x0000000010147211 */ /* 0x000fe200078c08ff */
[----:B------:R-:W3:Y:S01]  /*18db0*/  LDL.LU R7, [R1+0x170] ;  /* 0x0001700001077983 */ /* 0x000ee20000300800 */
[----:B------:R-:W-:-:S02]  /*18dc0*/  ISETP.LT.AND P2, PT, R21, c[0x0][0x17c], !P0 ;  /* 0x00005f0015007a0c */ /* 0x000fc40004741270 */
[----:B------:R-:W-:Y:S01]  /*18dd0*/  LEA.HI.X.SX32 R21, R16, R2, 0x1, P6 ;  /* 0x0000000210157211 */ /* 0x000fe200030f0eff */
[----:B------:R-:W3:Y:S04]  /*18de0*/  LDL.LU R29, [R1+0x174] ;  /* 0x00017400011d7983 */ /* 0x000ee80000300800 */
[----:B------:R0:W-:Y:S04]  /*18df0*/  LDS.128 R16, [R27+0x1800] ;  /* 0x001800001b107984 */ /* 0x0001e80000000c00 */
[----:B--2---:R-:W-:Y:S01]  /*18e00*/  @P5 STG.E.U16 [R12.64], R11 ;  /* 0x0000000b0c005986 */ /* 0x004fe2000c101506 */
[----:B------:R-:W-:-:S02]  /*18e10*/  ISETP.LT.AND P5, PT, R26, c[0x0][0x17c], !P0 ;  /* 0x00005f001a007a0c */ /* 0x000fc400047a1270 */
[C---:B------:R-:W-:Y:S01]  /*18e20*/  LEA R26, P6, R3.reuse, R0, 0x1 ;  /* 0x00000000031a7211 */ /* 0x040fe200078c08ff */
[----:B------:R1:W2:Y:S03]  /*18e30*/  LDS.128 R12, [R25+0x1800] ;  /* 0x00180000190c7984 */ /* 0x0002a60000000c00 */
[----:B0-----:R-:W-:Y:S01]  /*18e40*/  LEA.HI.X.SX32 R27, R3, R2, 0x1, P6 ;  /* 0x00000002031b7211 */ /* 0x001fe200030f0eff */
[----:B-1----:R-:W-:Y:S02]  /*18e50*/  IMAD R25, R6, 0x2, R3 ;  /* 0x0000000206197824 */ /* 0x002fe400078e0203 */
[----:B------:R-:W2:Y:S04]  /*18e60*/  LDL.LU R3, [R1+0x160] ;  /* 0x0001600001037983 */ /* 0x000ea80000300800 */
[----:B------:R-:W-:Y:S04]  /*18e70*/  @P4 STG.E.U16 [R20.64], R22 ;  /* 0x0000001614004986 */ /* 0x000fe8000c101506 */
[----:B------:R0:W1:Y:S04]  /*18e80*/  LDS.128 R20, [R24+0x1800] ;  /* 0x0018000018147984 */ /* 0x0000680000000c00 */
[----:B----4-:R4:W-:Y:S01]  /*18e90*/  @P3 STG.E.U16 [R26.64], R4 ;  /* 0x000000041a003986 */ /* 0x0109e2000c101506 */
[----:B0-----:R-:W-:-:S02]  /*18ea0*/  LEA R24, P6, R25, R0, 0x1 ;  /* 0x0000000019187211 */ /* 0x001fc400078c08ff */
[----:B------:R-:W-:Y:S01]  /*18eb0*/  ISETP.LT.AND P3, PT, R28, c[0x0][0x17c], !P0 ;  /* 0x00005f001c007a0c */ /* 0x000fe20004761270 */
[----:B----4-:R-:W4:Y:S01]  /*18ec0*/  LDL.LU R4, [R1+0x69c] ;  /* 0x00069c0001047983 */ /* 0x010f220000300800 */
[----:B--2---:R-:W-:Y:S01]  /*18ed0*/  ISETP.LT.AND P4, PT, R3, c[0x0][0x17c], !P0 ;  /* 0x00005f0003007a0c */ /* 0x004fe20004781270 */
[----:B------:R-:W-:Y:S01]  /*18ee0*/  IMAD R3, R6, 0x2, R25 ;  /* 0x0000000206037824 */ /* 0x000fe200078e0219 */
[----:B------:R-:W-:-:S04]  /*18ef0*/  LEA.HI.X.SX32 R25, R25, R2, 0x1, P6 ;  /* 0x0000000219197211 */ /* 0x000fc800030f0eff */
[----:B------:R-:W-:Y:S01]  /*18f00*/  LEA R26, P6, R3, R0, 0x1 ;  /* 0x00000000031a7211 */ /* 0x000fe200078c08ff */
[----:B------:R-:W-:-:S03]  /*18f10*/  IMAD R28, R6, 0x2, R3 ;  /* 0x00000002061c7824 */ /* 0x000fc600078e0203 */
[----:B------:R-:W-:Y:S02]  /*18f20*/  LEA.HI.X.SX32 R27, R3, R2, 0x1, P6 ;  /* 0x00000002031b7211 */ /* 0x000fe400030f0eff */
[----:B------:R-:W2:Y:S04]  /*18f30*/  LDL.LU R3, [R1+0x168] ;  /* 0x0001680001037983 */ /* 0x000ea80000300800 */
[----:B---3--:R0:W-:Y:S04]  /*18f40*/  @P1 STG.E.U16 [R24.64], R5 ;  /* 0x0000000518001986 */ /* 0x0081e8000c101506 */
[----:B----4-:R3:W-:Y:S01]  /*18f50*/  @P2 STG.E.U16 [R26.64], R4 ;  /* 0x000000041a002986 */ /* 0x0107e2000c101506 */
[----:B0-----:R-:W-:-:S03]  /*18f60*/  LEA R24, P6, R28, R0, 0x1 ;  /* 0x000000001c187211 */ /* 0x001fc600078c08ff */
[----:B------:R-:W4:Y:S01]  /*18f70*/  LDL.LU R5, [R1+0x40] ;  /* 0x0000400001057983 */ /* 0x000f220000300800 */
[----:B------:R-:W-:-:S05]  /*18f80*/  LEA.HI.X.SX32 R25, R28, R2, 0x1, P6 ;  /* 0x000000021c197211 */ /* 0x000fca00030f0eff */
[----:B------:R0:W-:Y:S01]  /*18f90*/  @P5 STG.E.U16 [R24.64], R8 ;  /* 0x0000000818005986 */ /* 0x0001e2000c101506 */
[----:B------:R-:W-:-:S03]  /*18fa0*/  ISETP.LT.AND P5, PT, R7, c[0x0][0x17c], !P0 ;  /* 0x00005f0007007a0c */ /* 0x000fc600047a1270 */
[----:B------:R-:W4:Y:S01]  /*18fb0*/  LDL.LU R7, [R1+0x188] ;  /* 0x0001880001077983 */ /* 0x000f220000300800 */
[----:B------:R-:W-:Y:S02]  /*18fc0*/  ISETP.LT.AND P2, PT, R10, c[0x0][0x17c], !P0 ;  /* 0x00005f000a007a0c */ /* 0x000fe40004741270 */
[----:B--2---:R-:W-:Y:S01]  /*18fd0*/  ISETP.LT.AND P1, PT, R3, c[0x0][0x17c], !P0 ;  /* 0x00005f0003007a0c */ /* 0x004fe20004721270 */
[----:B------:R-:W-:-:S04]  /*18fe0*/  IMAD R3, R6, 0x2, R28 ;  /* 0x0000000206037824 */ /* 0x000fc800078e021c */
[----:B------:R-:W-:Y:S01]  /*18ff0*/  IMAD R28, R6, 0x2, R3 ;  /* 0x00000002061c7824 */ /* 0x000fe200078e0203 */
[----:B---3--:R-:W-:-:S04]  /*19000*/  LEA R26, P6, R3, R0, 0x1 ;  /* 0x00000000031a7211 */ /* 0x008fc800078c08ff */
[----:B------:R-:W-:Y:S01]  /*19010*/  LEA.HI.X.SX32 R27, R3, R2, 0x1, P6 ;  /* 0x00000002031b7211 */ /* 0x000fe200030f0eff */
[----:B------:R-:W-:Y:S01]  /*19020*/  IMAD R3, R6, 0x2, R28 ;  /* 0x0000000206037824 */ /* 0x000fe200078e021c */
[----:B0-----:R-:W-:-:S03]  /*19030*/  LEA R24, P6, R28, R0, 0x1 ;  /* 0x000000001c187211 */ /* 0x001fc600078c08ff */
[----:B------:R0:W-:Y:S01]  /*19040*/  @P4 STG.E.U16 [R26.64], R12 ;  /* 0x0000000c1a004986 */ /* 0x0001e2000c101506 */
[----:B------:R-:W-:Y:S02]  /*19050*/  LEA.HI.X.SX32 R25, R28, R2, 0x1, P6 ;  /* 0x000000021c197211 */ /* 0x000fe400030f0eff */
[----:B------:R-:W-:Y:S01]  /*19060*/  ISETP.LT.AND P4, PT, R29, c[0x0][0x17c], !P0 ;  /* 0x00005f001d007a0c */ /* 0x000fe20004781270 */
[----:B------:R-:W2:Y:S01]  /*19070*/  LDL.LU R28, [R1+0x178] ;  /* 0x00017800011c7983 */ /* 0x000ea20000300800 */
[----:B------:R-:W-:-:S03]  /*19080*/  IMAD R29, R6, 0x2, R3 ;  /* 0x00000002061d7824 */ /* 0x000fc600078e0203 */
[----:B------:R-:W3:Y:S01]  /*19090*/  LDL.LU R10, [R1+0xa0] ;  /* 0x0000a000010a7983 */ /* 0x000ee20000300800 */
[----:B0-----:R-:W-:-:S03]  /*190a0*/  LEA R26, P6, R3, R0, 0x1 ;  /* 0x00000000031a7211 */ /* 0x001fc600078c08ff */
[----:B------:R0:W-:Y:S01]  /*190b0*/  @P3 STG.E.U16 [R24.64], R16 ;  /* 0x0000001018003986 */ /* 0x0001e2000c101506 */
[----:B------:R-:W-:-:S03]  /*190c0*/  LEA.HI.X.SX32 R27, R3, R2, 0x1, P6 ;  /* 0x00000002031b7211 */ /* 0x000fc600030f0eff */
[----:B------:R-:W3:Y:S04]  /*190d0*/  LDL.LU R3, [R1+0x60] ;  /* 0x0000600001037983 */ /* 0x000ee80000300800 */
[----:B0-----:R-:W3:Y:S01]  /*190e0*/  LDL.LU R25, [R1+0x17c] ;  /* 0x00017c0001197983 */ /* 0x001ee20000300800 */
[----:B------:R-:W-:-:S03]  /*190f0*/  LEA R24, P6, R29, R0, 0x1 ;  /* 0x000000001d187211 */ /* 0x000fc600078c08ff */
[----:B-1----:R0:W-:Y:S01]  /*19100*/  @P1 STG.E.U16 [R26.64], R20 ;  /* 0x000000141a001986 */ /* 0x0021e2000c101506 */
[----:B----4-:R-:W-:Y:S02]  /*19110*/  PRMT R8, R5, 0x7632, R8 ;  /* 0x0000763205087816 */ /* 0x010fe40000000008 */
[----:B--2---:R-:W-:Y:S01]  /*19120*/  ISETP.LT.AND P3, PT, R28, c[0x0][0x17c], !P0 ;  /* 0x00005f001c007a0c */ /* 0x004fe20004761270 */
[----:B------:R-:W-:Y:S01]  /*19130*/  IMAD R28, R6, 0x2, R29 ;  /* 0x00000002061c7824 */ /* 0x000fe200078e021d */
[----:B---3--:R-:W-:Y:S02]  /*19140*/  PRMT R4, R3, 0x7632, R4 ;  /* 0x0000763203047816 */ /* 0x008fe40000000004 */
[----:B------:R-:W-:Y:S02]  /*19150*/  ISETP.LT.AND P1, PT, R25, c[0x0][0x17c], !P0 ;  /* 0x00005f0019007a0c */ /* 0x000fe40004721270 */
[----:B------:R-:W-:Y:S02]  /*19160*/  LEA.HI.X.SX32 R25, R29, R2, 0x1, P6 ;  /* 0x000000021d197211 */ /* 0x000fe400030f0eff */
[----:B0-----:R-:W-:Y:S01]  /*19170*/  LEA R26, P6, R28, R0, 0x1 ;  /* 0x000000001c1a7211 */ /* 0x001fe200078c08ff */
[----:B------:R-:W2:Y:S01]  /*19180*/  LDL.LU R29, [R1+0x90] ;  /* 0x00009000011d7983 */ /* 0x000ea20000300800 */
[----:B------:R-:W-:-:S02]  /*19190*/  IMAD R3, R6, 0x2, R28 ;  /* 0x0000000206037824 */ /* 0x000fc400078e021c */
[----:B------:R-:W-:Y:S01]  /*191a0*/  LEA.HI.X.SX32 R27, R28, R2, 0x1, P6 ;  /* 0x000000021c1b7211 */ /* 0x000fe200030f0eff */
[----:B------:R-:W3:Y:S04]  /*191b0*/  LDL.LU R5, [R1+0x190] ;  /* 0x0001900001057983 */ /* 0x000ee80000300800 */
[----:B------:R-:W4:Y:S04]  /*191c0*/  LDL.LU R28, [R1+0x184] ;  /* 0x00018400011c7983 */ /* 0x000f280000300800 */
[----:B------:R0:W-:Y:S04]  /*191d0*/  @P2 STG.E.U16 [R24.64], R4 ;  /* 0x0000000418002986 */ /* 0x0001e8000c101506 */
[----:B------:R1:W-:Y:S04]  /*191e0*/  @P5 STG.E.U16 [R26.64], R8 ;  /* 0x000000081a005986 */ /* 0x0003e8000c101506 */
[----:B0-----:R-:W2:Y:S04]  /*191f0*/  LDL.LU R25, [R1+0x180] ;  /* 0x0001800001197983 */ /* 0x001ea80000300800 */
[----:B-1----:R-:W3:Y:S01]  /*19200*/  LDL.LU R26, [R1+0x70] ;  /* 0x00007000011a7983 */ /* 0x002ee20000300800 */
[----:B------:R-:W-:Y:S01]  /*19210*/  LEA R24, P6, R3, R0, 0x1 ;  /* 0x0000000003187211 */ /* 0x000fe200078c08ff */
[----:B------:R-:W-:Y:S01]  /*19220*/  IMAD R27, R6, 0x2, R3 ;  /* 0x00000002061b7824 */ /* 0x000fe200078e0203 */
[----:B--2---:R-:W-:-:S02]  /*19230*/  ISETP.LT.AND P2, PT, R25, c[0x0][0x17c], !P0 ;  /* 0x00005f0019007a0c */ /* 0x004fc40004741270 */
[----:B------:R-:W-:Y:S02]  /*19240*/  LEA.HI.X.SX32 R25, R3, R2, 0x1, P6 ;  /* 0x0000000203197211 */ /* 0x000fe400030f0eff */
[----:B---3--:R-:W-:-:S05]  /*19250*/  PRMT R3, R26, 0x7632, R3 ;  /* 0x000076321a037816 */ /* 0x008fca0000000003 */
[----:B------:R0:W-:Y:S04]  /*19260*/  @P4 STG.E.U16 [R24.64], R3 ;  /* 0x0000000318004986 */ /* 0x0001e8000c101506 */
[----:B0-----:R-:W2:Y:S01]  /*19270*/  LDL.LU R3, [R1+0x10] ;  /* 0x0000100001037983 */ /* 0x001ea20000300800 */
[----:B----4-:R-:W-:Y:S01]  /*19280*/  ISETP.LT.AND P5, PT, R28, c[0x0][0x17c], !P0 ;  /* 0x00005f001c007a0c */ /* 0x010fe200047a1270 */
[----:B------:R-:W-:Y:S01]  /*19290*/  IMAD R28, R6, 0x2, R27 ;  /* 0x00000002061c7824 */ /* 0x000fe200078e021b */
[----:B------:R-:W-:-:S04]  /*192a0*/  LEA R26, P6, R27, R0, 0x1 ;  /* 0x000000001b1a7211 */ /* 0x000fc800078c08ff */
[----:B------:R-:W-:Y:S02]  /*192b0*/  LEA.HI.X.SX32 R27, R27, R2, 0x1, P6 ;  /* 0x000000021b1b7211 */ /* 0x000fe400030f0eff */
[----:B------:R-:W-:Y:S02]  /*192c0*/  LEA R24, P6, R28, R0, 0x1 ;  /* 0x000000001c187211 */ /* 0x000fe400078c08ff */
[----:B------:R-:W-:Y:S02]  /*192d0*/  PRMT R8, R10, 0x7632, R8 ;  /* 0x000076320a087816 */ /* 0x000fe40000000008 */
[----:B------:R-:W-:Y:S02]  /*192e0*/  LEA.HI.X.SX32 R25, R28, R2, 0x1, P6 ;  /* 0x000000021c197211 */ /* 0x000fe400030f0eff */
[----:B------:R-:W-:Y:S02]  /*192f0*/  ISETP.LT.AND P4, PT, R7, c[0x0][0x17c], !P0 ;  /* 0x00005f0007007a0c */ /* 0x000fe40004781270 */
[----:B------:R-:W3:Y:S04]  /*19300*/  LDL.LU R7, [R1+0x198] ;  /* 0x0001980001077983 */ /* 0x000ee80000300800 */
[----:B------:R-:W4:Y:S01]  /*19310*/  LDL.LU R10, [R1+0x19c] ;  /* 0x00019c00010a7983 */ /* 0x000f220000300800 */
[----:B--2---:R-:W-:Y:S01]  /*19320*/  PRMT R4, R3, 0x7632, R4 ;  /* 0x0000763203047816 */ /* 0x004fe20000000004 */
[----:B------:R-:W-:-:S02]  /*19330*/  IMAD R3, R6, 0x2, R28 ;  /* 0x0000000206037824 */ /* 0x000fc400078e021c */
[----:B------:R-:W2:Y:S04]  /*19340*/  LDL.LU R28, [R1+0x18c] ;  /* 0x00018c00011c7983 */ /* 0x000ea80000300800 */
[----:B------:R0:W-:Y:S04]  /*19350*/  @P3 STG.E.U16 [R26.64], R4 ;  /* 0x000000041a003986 */ /* 0x0001e8000c101506 */
[----:B------:R1:W-:Y:S01]  /*19360*/  @P1 STG.E.U16 [R24.64], R8 ;  /* 0x0000000818001986 */ /* 0x0003e2000c101506 */
[----:B0-----:R-:W-:Y:S01]  /*19370*/  LEA R26, P6, R3, R0, 0x1 ;  /* 0x00000000031a7211 */ /* 0x001fe200078c08ff */
[----:B-1----:R-:W-:-:S03]  /*19380*/  IMAD R25, R6, 0x2, R3 ;  /* 0x0000000206197824 */ /* 0x002fc600078e0203 */
[----:B------:R-:W-:Y:S02]  /*19390*/  LEA.HI.X.SX32 R27, R3, R2, 0x1, P6 ;  /* 0x00000002031b7211 */ /* 0x000fe400030f0eff */
[----:B------:R-:W-:Y:S02]  /*193a0*/  PRMT R3, R29, 0x7632, R3 ;  /* 0x000076321d037816 */ /* 0x000fe40000000003 */
[----:B------:R-:W3:Y:S01]  /*193b0*/  LDL.LU R29, [R1+0x20] ;  /* 0x00002000011d7983 */ /* 0x000ee20000300800 */
[----:B------:R-:W-:-:S03]  /*193c0*/  ISETP.LT.AND P1, PT, R5, c[0x0][0x17c], !P0 ;  /* 0x00005f0005007a0c */ /* 0x000fc60004721270 */
[----:B------:R-:W3:Y:S04]  /*193d0*/  LDL.LU R5, [R1+0x1a4] ;  /* 0x0001a40001057983 */ /* 0x000ee80000300800 */
[----:B------:R0:W-:Y:S04]  /*193e0*/  @P2 STG.E.U16 [R26.64], R3 ;  /* 0x000000031a002986 */ /* 0x0001e8000c101506 */
[----:B0-----:R-:W3:Y:S04]  /*193f0*/  LDL.LU R27, [R1+0x194] ;  /* 0x00019400011b7983 */ /* 0x001ee80000300800 */
[----:B------:R-:W4:Y:S01]  /*19400*/  LDL.LU R3, [R1+0x80] ;  /* 0x0000800001037983 */ /* 0x000f220000300800 */
[----:B------:R-:W-:-:S02]  /*19410*/  LEA R24, P6, R25, R0, 0x1 ;  /* 0x0000000019187211 */ /* 0x000fc400078c08ff */
[----:B------:R-:W-:Y:S02]  /*19420*/  PRMT R8, R11, 0x7632, R8 ;  /* 0x000076320b087816 */ /* 0x000fe40000000008 */
[----:B------:R-:W4:Y:S01]  /*19430*/  LDL.LU R11, [R1+0x1a8] ;  /* 0x0001a800010b7983 */ /* 0x000f220000300800 */
[----:B--2---:R-:W-:Y:S01]  /*19440*/  ISETP.LT.AND P3, PT, R28, c[0x0][0x17c], !P0 ;  /* 0x00005f001c007a0c */ /* 0x004fe20004761270 */
[----:B------:R-:W-:Y:S01]  /*19450*/  IMAD R28, R6, 0x2, R25 ;  /* 0x00000002061c7824 */ /* 0x000fe200078e0219 */
[----:B------:R-:W-:-:S04]  /*19460*/  LEA.HI.X.SX32 R25, R25, R2, 0x1, P6 ;  /* 0x0000000219197211 */ /* 0x000fc800030f0eff */
[C---:B------:R-:W-:Y:S02]  /*19470*/  LEA R26, P6, R28.reuse, R0, 0x1 ;  /* 0x000000001c1a7211 */ /* 0x040fe400078c08ff */
[----:B---3--:R-:W-:Y:S02]  /*19480*/  ISETP.LT.AND P2, PT, R27, c[0x0][0x17c], !P0 ;  /* 0x00005f001b007a0c */ /* 0x008fe40004741270 */
[----:B------:R-:W-:Y:S02]  /*19490*/  LEA.HI.X.SX32 R27, R28, R2, 0x1, P6 ;  /* 0x000000021c1b7211 */ /* 0x000fe400030f0eff */
[----:B----4-:R-:W-:Y:S01]  /*194a0*/  PRMT R4, R3, 0x7632, R4 ;  /* 0x0000763203047816 */ /* 0x010fe20000000004 */
[C---:B------:R-:W-:Y:S02]  /*194b0*/  IMAD R3, R6.reuse, 0x2, R28 ;  /* 0x0000000206037824 */ /* 0x040fe400078e021c */
[----:B------:R-:W2:Y:S04]  /*194c0*/  LDL.LU R28, [R1+0x50] ;  /* 0x00005000011c7983 */ /* 0x000ea80000300800 */
[----:B------:R0:W-:Y:S04]  /*194d0*/  @P5 STG.E.U16 [R24.64], R4 ;  /* 0x0000000418005986 */ /* 0x0001e8000c101506 */
[----:B------:R1:W-:Y:S01]  /*194e0*/  @P4 STG.E.U16 [R26.64], R8 ;  /* 0x000000081a004986 */ /* 0x0003e2000c101506 */
[----:B0-----:R-:W-:Y:S01]  /*194f0*/  LEA R24, P6, R3, R0, 0x1 ;  /* 0x0000000003187211 */ /* 0x001fe200078c08ff */
[----:B-1----:R-:W-:-:S03]  /*19500*/  IMAD R27, R6, 0x2, R3 ;  /* 0x00000002061b7824 */ /* 0x002fc600078e0203 */
[----:B------:R-:W-:Y:S02]  /*19510*/  LEA.HI.X.SX32 R25, R3, R2, 0x1, P6 ;  /* 0x0000000203197211 */ /* 0x000fe400030f0eff */
[----:B------:R-:W-:Y:S02]  /*19520*/  ISETP.LT.AND P5, PT, R7, c[0x0][0x17c], !P0 ;  /* 0x00005f0007007a0c */ /* 0x000fe400047a1270 */
[----:B------:R-:W3:Y:S01]  /*19530*/  LDL.LU R7, [R1+0x1ac] ;  /* 0x0001ac0001077983 */ /* 0x000ee20000300800 */
[----:B------:R-:W-:-:S03]  /*19540*/  ISETP.LT.AND P4, PT, R10, c[0x0][0x17c], !P0 ;  /* 0x00005f000a007a0c */ /* 0x000fc60004781270 */
[----:B------:R-:W4:Y:S01]  /*19550*/  LDL.LU R10, [R1+0x1b0] ;  /* 0x0001b000010a7983 */ /* 0x000f220000300800 */
[----:B--2---:R-:W-:-:S05]  /*19560*/  PRMT R3, R28, 0x7632, R3 ;  /* 0x000076321c037816 */ /* 0x004fca0000000003 */
[----:B------:R0:W-:Y:S04]  /*19570*/  @P3 STG.E.U16 [R24.64], R3 ;  /* 0x0000000318003986 */ /* 0x0001e8000c101506 */
[----:B0-----:R-:W2:Y:S04]  /*19580*/  LDL.LU R25, [R1+0x1a0] ;  /* 0x0001a00001197983 */ /* 0x001ea80000300800 */
[----:B------:R-:W3:Y:S01]  /*19590*/  LDL.LU R3, [R1+0x30] ;  /* 0x0000300001037983 */ /* 0x000ee20000300800 */
[----:B------:R-:W-:Y:S01]  /*195a0*/  IMAD R28, R6, 0x2, R27 ;  /* 0x00000002061c7824 */ /* 0x000fe200078e021b */
[----:B------:R-:W-:-:S04]  /*195b0*/  LEA R26, P6, R27, R0, 0x1 ;  /* 0x000000001b1a7211 */ /* 0x000fc800078c08ff */
[----:B------:R-:W-:Y:S02]  /*195c0*/  LEA.HI.X.SX32 R27, R27, R2, 0x1, P6 ;  /* 0x000000021b1b7211 */ /* 0x000fe400030f0eff */
[----:B------:R-:W-:Y:S02]  /*195d0*/  LEA R24, P6, R28, R0, 0x1 ;  /* 0x000000001c187211 */ /* 0x000fe400078c08ff */
[----:B------:R-:W-:Y:S02]  /*195e0*/  PRMT R8, R29, 0x7632, R8 ;  /* 0x000076321d087816 */ /* 0x000fe40000000008 */
[----:B------:R-:W-:Y:S01]  /*195f0*/  PRMT R12, R12, 0x7632, R12 ;  /* 0x000076320c0c7816 */ /* 0x000fe2000000000c */
[----:B------:R-:W4:Y:S01]  /*19600*/  LDL.LU R29, [R1+0x1b4] ;  /* 0x0001b400011d7983 */ /* 0x000f220000300800 */
[----:B--2---:R-:W-:Y:S02]  /*19610*/  ISETP.LT.AND P3, PT, R25, c[0x0][0x17c], !P0 ;  /* 0x00005f0019007a0c */ /* 0x004fe40004761270 */
[----:B------:R-:W-:-:S02]  /*19620*/  LEA.HI.X.SX32 R25, R28, R2, 0x1, P6 ;  /* 0x000000021c197211 */ /* 0x000fc400030f0eff */
[----:B---3--:R-:W-:Y:S01]  /*19630*/  PRMT R4, R3, 0x7632, R4 ;  /* 0x0000763203047816 */ /* 0x008fe20000000004 */
[----:B------:R-:W-:-:S04]  /*19640*/  IMAD R3, R6, 0x2, R28 ;  /* 0x0000000206037824 */ /* 0x000fc800078e021c */
[----:B------:R0:W-:Y:S04]  /*19650*/  @P1 STG.E.U16 [R26.64], R4 ;  /* 0x000000041a001986 */ /* 0x0001e8000c101506 */
[----:B------:R1:W-:Y:S01]  /*19660*/  @P2 STG.E.U16 [R24.64], R8 ;  /* 0x0000000818002986 */ /* 0x0003e2000c101506 */
[----:B0-----:R-:W-:Y:S01]  /*19670*/  LEA R26, P6, R3, R0, 0x1 ;  /* 0x00000000031a7211 */ /* 0x001fe200078c08ff */
[----:B-1----:R-:W-:-:S03]  /*19680*/  IMAD R25, R6, 0x2, R3 ;  /* 0x0000000206197824 */ /* 0x002fc600078e0203 */
[----:B------:R-:W-:Y:S02]  /*19690*/  LEA.HI.X.SX32 R27, R3, R2, 0x1, P6 ;  /* 0x00000002031b7211 */ /* 0x000fe400030f0eff */
[----:B------:R-:W-:Y:S01]  /*196a0*/  PRMT R4, R4, 0x7632, R4 ;  /* 0x0000763204047816 */ /* 0x000fe20000000004 */
[----:B------:R-:W-:Y:S01]  /*196b0*/  IMAD R3, R6, 0x2, R25 ;  /* 0x0000000206037824 */ /* 0x000fe200078e0219 */
[----:B------:R-:W-:-:S03]  /*196c0*/  LEA R24, P6, R25, R0, 0x1 ;  /* 0x0000000019187211 */ /* 0x000fc600078c08ff */
[----:B------:R0:W-:Y:S01]  /*196d0*/  @P5 STG.E.U16 [R26.64], R4 ;  /* 0x000000041a005986 */ /* 0x0001e2000c101506 */
[----:B------:R-:W-:Y:S02]  /*196e0*/  LEA.HI.X.SX32 R25, R25, R2, 0x1, P6 ;  /* 0x0000000219197211 */ /* 0x000fe400030f0eff */
[----:B------:R-:W-:Y:S02]  /*196f0*/  PRMT R8, R8, 0x7632, R8 ;  /* 0x0000763208087816 */ /* 0x000fe40000000008 */
[----:B------:R-:W-:Y:S02]  /*19700*/  ISETP.LT.AND P1, PT, R5, c[0x0][0x17c], !P0 ;  /* 0x00005f0005007a0c */ /* 0x000fe40004721270 */
[----:B------:R-:W2:Y:S01]  /*19710*/  LDL.LU R5, [R1+0x1b8] ;  /* 0x0001b80001057983 */ /* 0x000ea20000300800 */
[----:B0-----:R-:W-:-:S03]  /*19720*/  LEA R26, P6, R3, R0, 0x1 ;  /* 0x00000000031a7211 */ /* 0x001fc600078c08ff */
[----:B------:R-:W-:Y:S01]  /*19730*/  @P4 STG.E.U16 [R24.64], R8 ;  /* 0x0000000818004986 */ /* 0x000fe2000c101506 */
[----:B------:R-:W-:Y:S02]  /*19740*/  ISETP.LT.AND P5, PT, R7, c[0x0][0x17c], !P0 ;  /* 0x00005f0007007a0c */ /* 0x000fe400047a1270 */
[----:B------:R-:W-:Y:S01]  /*19750*/  LEA.HI.X.SX32 R27, R3, R2, 0x1, P6 ;  /* 0x00000002031b7211 */ /* 0x000fe200030f0eff */
[----:B------:R-:W3:Y:S01]  /*19760*/  LDL.LU R7, [R1+0x1bc] ;  /* 0x0001bc0001077983 */ /* 0x000ee20000300800 */
[----:B------:R-:W-:Y:S02]  /*19770*/  ISETP.LT.AND P2, PT, R11, c[0x0][0x17c], !P0 ;  /* 0x00005f000b007a0c */ /* 0x000fe40004741270 */
[----:B----4-:R-:W-:Y:S01]  /*19780*/  ISETP.LT.AND P4, PT, R10, c[0x0][0x17c], !P0 ;  /* 0x00005f000a007a0c */ /* 0x010fe20004781270 */
[----:B------:R-:W4:Y:S04]  /*19790*/  LDL.LU R11, [R1+0x1c0] ;  /* 0x0001c000010b7983 */ /* 0x000f280000300800 */
[----:B------:R-:W4:Y:S04]  /*197a0*/  LDL R10, [R1+0x44] ;  /* 0x00004400010a7983 */ /* 0x000f280000100800 */
[----:B------:R0:W-:Y:S04]  /*197b0*/  @P3 STG.E.U16 [R26.64], R12 ;  /* 0x0000000c1a003986 */ /* 0x0001e8000c101506 */
[----:B0-----:R-:W4:Y:S01]  /*197c0*/  LDL.LU R12, [R1+0x64] ;  /* 0x00006400010c7983 */ /* 0x001f220000300800 */
[----:B------:R-:W-:-:S04]  /*197d0*/  IMAD R4, R6, 0x2, R3 ;  /* 0x0000000206047824 */ /* 0x000fc800078e0203 */
[----:B------:R-:W-:Y:S01]  /*197e0*/  IMAD R8, R6, 0x2, R4 ;  /* 0x0000000206087824 */ /* 0x000fe200078e0204 */
[----:B------:R-:W-:-:S04]  /*197f0*/  LEA R24, P6, R4, R0, 0x1 ;  /* 0x0000000004187211 */ /* 0x000fc800078c08ff */
[----:B------:R-:W-:Y:S02]  /*19800*/  LEA.HI.X.SX32 R25, R4, R2, 0x1, P6 ;  /* 0x0000000204197211 */ /* 0x000fe400030f0eff */
[----:B------:R-:W-:Y:S01]  /*19810*/  LEA R26, P6, R8, R0, 0x1 ;  /* 0x00000000081a7211 */ /* 0x000fe200078c08ff */
[----:B------:R-:W-:Y:S01]  /*19820*/  IMAD R3, R6, 0x2, R8 ;  /* 0x0000000206037824 */ /* 0x000fe200078e0208 */
[----:B------:R-:W-:Y:S02]  /*19830*/  PRMT R16, R16, 0x7632, R16 ;  /* 0x0000763210107816 */ /* 0x000fe40000000010 */
[----:B------:R-:W-:Y:S02]  /*19840*/  LEA.HI.X.SX32 R27, R8, R2, 0x1, P6 ;  /* 0x00000002081b7211 */ /* 0x000fe400030f0eff */
[----:B------:R-:W-:Y:S01]  /*19850*/  PRMT R20, R20, 0x7632, R20 ;  /* 0x0000763214147816 */ /* 0x000fe20000000014 */
[----:B------:R0:W-:Y:S01]  /*19860*/  @P1 STG.E.U16 [R24.64], R16 ;  /* 0x0000001018001986 */ /* 0x0001e2000c101506 */
[----:B------:R-:W-:-:S03]  /*19870*/  IMAD R4, R6, 0x2, R3 ;  /* 0x0000000206047824 */ /* 0x000fc600078e0203 */
[----:B------:R1:W-:Y:S01]  /*19880*/  @P2 STG.E.U16 [R26.64], R20 ;  /* 0x000000141a002986 */ /* 0x0003e2000c101506 */
[----:B0-----:R-:W-:Y:S01]  /*19890*/  LEA R24, P6, R3, R0, 0x1 ;  /* 0x0000000003187211 */ /* 0x001fe200078c08ff */
[----:B-1----:R-:W-:-:S03]  /*198a0*/  IMAD.MOV.U32 R20, RZ, RZ, c[0x0][0x198] ;  /* 0x00006600ff147624 */ /* 0x002fc600078e00ff */
[----:B------:R-:W-:Y:S02]  /*198b0*/  LEA.HI.X.SX32 R25, R3, R2, 0x1, P6 ;  /* 0x0000000203197211 */ /* 0x000fe400030f0eff */
[----:B------:R-:W-:Y:S01]  /*198c0*/  LEA R26, P6, R4, R0, 0x1 ;  /* 0x00000000041a7211 */ /* 0x000fe200078c08ff */
[----:B------:R-:W-:Y:S01]  /*198d0*/  IMAD R3, R20, 0x2, R4 ;  /* 0x0000000214037824 */ /* 0x000fe200078e0204 */
[----:B------:R-:W-:Y:S02]  /*198e0*/  ISETP.LT.AND P3, PT, R29, c[0x0][0x17c], !P0 ;  /* 0x00005f001d007a0c */ /* 0x000fe40004761270 */
[----:B------:R-:W4:Y:S01]  /*198f0*/  LDL.LU R29, [R1+0x1c8] ;  /* 0x0001c800011d7983 */ /* 0x000f220000300800 */
[----:B------:R-:W-:Y:S01]  /*19900*/  LEA.HI.X.SX32 R27, R4, R2, 0x1, P6 ;  /* 0x00000002041b7211 */ /* 0x000fe200030f0eff */
[----:B------:R-:W-:Y:S01]  /*19910*/  IMAD R4, R20, 0x2, R3 ;  /* 0x0000000214047824 */ /* 0x000fe200078e0203 */
[----:B--2---:R-:W-:Y:S02]  /*19920*/  ISETP.LT.AND P1, PT, R5, c[0x0][0x17c], !P0 ;  /* 0x00005f0005007a0c */ /* 0x004fe40004721270 */
[----:B------:R-:W2:Y:S04]  /*19930*/  LDL.LU R5, [R1+0x1cc] ;  /* 0x0001cc0001057983 */ /* 0x000ea80000300800 */
[----:B------:R-:W2:Y:S01]  /*19940*/  LDL.LU R6, [R1+0x1d0] ;  /* 0x0001d00001067983 */ /* 0x000ea20000300800 */
[----:B---3--:R-:W-:-:S03]  /*19950*/  ISETP.LT.AND P2, PT, R7, c[0x0][0x17c], !P0 ;  /* 0x00005f0007007a0c */ /* 0x008fc60004741270 */
[----:B------:R-:W3:Y:S04]  /*19960*/  LDL.LU R7, [R1+0x1d4] ;  /* 0x0001d40001077983 */ /* 0x000ee80000300800 */
[----:B----4-:R0:W-:Y:S01]  /*19970*/  @P5 STG.E.U16 [R24.64], R12 ;  /* 0x0000000c18005986 */ /* 0x0101e2000c101506 */
[----:B------:R-:W-:-:S03]  /*19980*/  ISETP.LT.AND P5, PT, R11, c[0x0][0x17c], !P0 ;  /* 0x00005f000b007a0c */ /* 0x000fc600047a1270 */
[----:B------:R-:W4:Y:S04]  /*19990*/  LDL R11, [R1+0x84] ;  /* 0x00008400010b7983 */ /* 0x000f280000100800 */
[----:B------:R-:W2:Y:S01]  /*199a0*/  LDL.LU R28, [R1+0x4] ;  /* 0x00000400011c7983 */ /* 0x000ea20000300800 */
[----:B0-----:R-:W-:-:S04]  /*199b0*/  LEA R24, P6, R3, R0, 0x1 ;  /* 0x0000000003187211 */ /* 0x001fc800078c08ff */
[----:B------:R-:W-:Y:S02]  /*199c0*/  LEA.HI.X.SX32 R25, R3, R2, 0x1, P6 ;  /* 0x0000000203197211 */ /* 0x000fe400030f0eff */
[----:B------:R-:W2:Y:S04]  /*199d0*/  LDL.LU R3, [R1+0x1c4] ;  /* 0x0001c40001037983 */ /* 0x000ea80000300800 */
[----:B------:R0:W-:Y:S02]  /*199e0*/  @P4 STG.E.U16 [R26.64], R10 ;  /* 0x0000000a1a004986 */ /* 0x0001e4000c101506 */
[C---:B0-----:R-:W-:Y:S02]  /*199f0*/  LEA R26, P6, R4.reuse, R0, 0x1 ;  /* 0x00000000041a7211 */ /* 0x041fe400078c08ff */
[----:B------:R-:W3:Y:S02]  /*19a00*/  LDL.LU R10, [R1+0x698] ;  /* 0x00069800010a7983 */ /* 0x000ee40000300800 */
[----:B------:R-:W-:-:S02]  /*19a10*/  LEA.HI.X.SX32 R27, R4, R2, 0x1, P6 ;  /* 0x00000002041b7211 */ /* 0x000fc400030f0eff */
[----:B--2---:R-:W-:Y:S01]  /*19a20*/  ISETP.LT.AND P4, PT, R3, c[0x0][0x17c], !P0 ;  /* 0x00005f0003007a0c */ /* 0x004fe20004781270 */
[C---:B------:R-:W-:Y:S02]  /*19a30*/  IMAD R3, R20.reuse, 0x2, R4 ;  /* 0x0000000214037824 */ /* 0x040fe400078e0204 */
[----:B------:R-:W2:Y:S04]  /*19a40*/  LDL R4, [R1+0x74] ;  /* 0x0000740001047983 */ /* 0x000ea80000100800 */
[----:B--2---:R0:W-:Y:S02]  /*19a50*/  @P3 STG.E.U16 [R24.64], R4 ;  /* 0x0000000418003986 */ /* 0x0041e4000c101506 */
[----:B0-----:R-:W-:Y:S01]  /*19a60*/  LEA R24, P6, R3, R0, 0x1 ;  /* 0x0000000003187211 */ /* 0x001fe200078c08ff */
[----:B------:R-:W-:-:S03]  /*19a70*/  IMAD R4, R20, 0x2, R3 ;  /* 0x0000000214047824 */ /* 0x000fc600078e0203 */
[----:B------:R-:W-:Y:S02]  /*19a80*/  LEA.HI.X.SX32 R25, R3, R2, 0x1, P6 ;  /* 0x0000000203197211 */ /* 0x000fe400030f0eff */
        /* <DEDUP_REMOVED lines=10> */
[----:B------:R-:W2:Y:S01]  /*19b30*/  LDL R3, [R1+0x94] ;  /* 0x0000940001037983 */ /* 0x000ea20000100800 */
[----:B------:R-:W-:Y:S02]  /*19b40*/  ISETP.LT.AND P3, PT, R29, c[0x0][0x17c], !P0 ;  /* 0x00005f001d007a0c */ /* 0x000fe40004761270 */
[----:B------:R-:W-:Y:S01]  /*19b50*/  ISETP.LT.AND P1, PT, R5, c[0x0][0x17c], !P0 ;  /* 0x00005f0005007a0c */ /* 0x000fe20004721270 */
[----:B------:R-:W4:Y:S01]  /*19b60*/  LDL R29, [R1+0x54] ;  /* 0x00005400011d7983 */ /* 0x000f220000100800 */
[----:B------:R-:W-:-:S03]  /*19b70*/  ISETP.LT.AND P2, PT, R6, c[0x0][0x17c], !P0 ;  /* 0x00005f0006007a0c */ /* 0x000fc60004741270 */
[----:B------:R-:W4:Y:S04]  /*19b80*/  LDL R5, [R1+0x34] ;  /* 0x0000340001057983 */ /* 0x000f280000100800 */
[----:B------:R-:W4:Y:S04]  /*19b90*/  LDL R6, [R1+0x24] ;  /* 0x0000240001067983 */ /* 0x000f280000100800 */
[----:B--2---:R0:W-:Y:S01]  /*19ba0*/  @P5 STG.E.U16 [R26.64], R3 ;  /* 0x000000031a005986 */ /* 0x0041e2000c101506 */
[----:B---3--:R-:W-:-:S03]  /*19bb0*/  ISETP.LT.AND P5, PT, R7, c[0x0][0x17c], !P0 ;  /* 0x00005f0007007a0c */ /* 0x008fc600047a1270 */
[----:B------:R-:W2:Y:S01]  /*19bc0*/  LDL.LU R7, [R1+0x1ec] ;  /* 0x0001ec0001077983 */ /* 0x000ea20000300800 */
[----:B0-----:R-:W-:Y:S01]  /*19bd0*/  LEA R26, P6, R4, R0, 0x1 ;  /* 0x00000000041a7211 */ /* 0x001fe200078c08ff */
[----:B------:R-:W-:-:S03]  /*19be0*/  IMAD R3, R20, 0x2, R4 ;  /* 0x0000000214037824 */ /* 0x000fc600078e0204 */
[----:B------:R-:W-:Y:S02]  /*19bf0*/  LEA.HI.X.SX32 R27, R4, R2, 0x1, P6 ;  /* 0x00000002041b7211 */ /* 0x000fe400030f0eff */
[----:B------:R-:W3:Y:S04]  /*19c00*/  LDL.LU R4, [R1+0x1d8] ;  /* 0x0001d80001047983 */ /* 0x000ee80000300800 */
[----:B----4-:R0:W-:Y:S02]  /*19c10*/  @P4 STG.E.U16 [R24.64], R11 ;  /* 0x0000000b18004986 */ /* 0x0101e4000c101506 */
[C---:B0-----:R-:W-:Y:S02]  /*19c20*/  LEA R24, P6, R3.reuse, R0, 0x1 ;  /* 0x0000000003187211 */ /* 0x041fe400078c08ff */
[----:B------:R-:W4:Y:S02]  /*19c30*/  LDL.LU R11, [R1+0x694] ;  /* 0x00069400010b7983 */ /* 0x000f240000300800 */
[----:B------:R-:W-:-:S02]  /*19c40*/  LEA.HI.X.SX32 R25, R3, R2, 0x1, P6 ;  /* 0x0000000203197211 */ /* 0x000fc400030f0eff */
[----:B---3--:R-:W-:Y:S01]  /*19c50*/  ISETP.LT.AND P4, PT, R4, c[0x0][0x17c], !P0 ;  /* 0x00005f0004007a0c */ /* 0x008fe20004781270 */
[----:B------:R-:W-:Y:S02]  /*19c60*/  IMAD R4, R20, 0x2, R3 ;  /* 0x0000000214047824 */ /* 0x000fe400078e0203 */
[----:B------:R-:W3:Y:S04]  /*19c70*/  LDL.LU R3, [R1+0x1dc] ;  /* 0x0001dc0001037983 */ /* 0x000ee80000300800 */
[----:B------:R0:W-:Y:S02]  /*19c80*/  @P3 STG.E.U16 [R26.64], R28 ;  /* 0x0000001c1a003986 */ /* 0x0001e4000c101506 */
[----:B0-----:R-:W-:-:S04]  /*19c90*/  LEA R26, P6, R4, R0, 0x1 ;  /* 0x00000000041a7211 */ /* 0x001fc800078c08ff */
[----:B------:R-:W-:Y:S02]  /*19ca0*/  LEA.HI.X.SX32 R27, R4, R2, 0x1, P6 ;  /* 0x00000002041b7211 */ /* 0x000fe400030f0eff */
[----:B---3--:R-:W-:Y:S01]  /*19cb0*/  ISETP.LT.AND P3, PT, R3, c[0x0][0x17c], !P0 ;  /* 0x00005f0003007a0c */ /* 0x008fe20004761270 */
[----:B------:R-:W-:Y:S02]  /*19cc0*/  IMAD R3, R20, 0x2, R4 ;  /* 0x0000000214037824 */ /* 0x000fe400078e0204 */
[----:B------:R-:W3:Y:S04]  /*19cd0*/  LDL.LU R4, [R1+0x1e0] ;  /* 0x0001e00001047983 */ /* 0x000ee80000300800 */
[----:B------:R0:W-:Y:S02]  /*19ce0*/  @P1 STG.E.U16 [R24.64], R29 ;  /* 0x0000001d18001986 */ /* 0x0001e4000c101506 */
[----:B0-----:R-:W-:-:S02]  /*19cf0*/  LEA R24, P6, R3, R0, 0x1 ;  /* 0x0000000003187211 */ /* 0x001fc400078c08ff */
[----:B------:R-:W2:Y:S02]  /*19d00*/  LDL.LU R29, [R1+0x1f8] ;  /* 0x0001f800011d7983 */ /* 0x000ea40000300800 */
        /* <DEDUP_REMOVED lines=13> */
[----:B--2---:R0:W-:Y:S02]  /*19de0*/  @P4 STG.E.U16 [R26.64], R5 ;  /* 0x000000051a004986 */ /* 0x0041e4000c101506 */
[----:B------:R-:W-:Y:S02]  /*19df0*/  LEA.HI.X.SX32 R25, R3, R2, 0x1, P6 ;  /* 0x0000000203197211 */ /* 0x000fe400030f0eff */
[----:B------:R-:W2:Y:S01]  /*19e00*/  LDL.LU R6, [R1+0x68c] ;  /* 0x00068c0001067983 */ /* 0x000ea20000300800 */
[----:B------:R-:W-:-:S03]  /*19e10*/  ISETP.LT.AND P4, PT, R7, c[0x0][0x17c], !P0 ;  /* 0x00005f0007007a0c */ /* 0x000fc60004781270 */
[----:B------:R-:W2:Y:S01]  /*19e20*/  LDL.LU R7, [R1+0x204] ;  /* 0x0002040001077983 */ /* 0x000ea20000300800 */
[----:B---3--:R-:W-:Y:S01]  /*19e30*/  ISETP.LT.AND P5, PT, R4, c[0x0][0x17c], !P0 ;  /* 0x00005f0004007a0c */ /* 0x008fe200047a1270 */
[----:B------:R-:W-:-:S05]  /*19e40*/  IMAD R4, R20, 0x2, R3 ;  /* 0x0000000214047824 */ /* 0x000fca00078e0203 */
[----:B0-----:R-:W-:Y:S01]  /*19e50*/  LEA R26, P6, R4, R0, 0x1 ;  /* 0x00000000041a7211 */ /* 0x001fe200078c08ff */
[----:B------:R-:W-:-:S03]  /*19e60*/  IMAD R3, R20, 0x2, R4 ;  /* 0x0000000214037824 */ /* 0x000fc600078e0204 */
[----:B------:R-:W-:Y:S02]  /*19e70*/  LEA.HI.X.SX32 R27, R4, R2, 0x1, P6 ;  /* 0x00000002041b7211 */ /* 0x000fe400030f0eff */
[----:B------:R-:W3:Y:S04]  /*19e80*/  LDL.LU R4, [R1+0x1f0] ;  /* 0x0001f00001047983 */ /* 0x000ee80000300800 */
[----:B------:R0:W-:Y:S02]  /*19e90*/  @P3 STG.E.U16 [R24.64], R9 ;  /* 0x0000000918003986 */ /* 0x0001e4000c101506 */
[----:B0-----:R-:W-:-:S04]  /*19ea0*/  LEA R24, P6, R3, R0, 0x1 ;  /* 0x0000000003187211 */ /* 0x001fc800078c08ff */
[----:B------:R-:W-:Y:S01]  /*19eb0*/  LEA.HI.X.SX32 R25, R3, R2, 0x1, P6 ;  /* 0x0000000203197211 */ /* 0x000fe200030f0eff */
[----:B------:R-:W-:Y:S04]  /*19ec0*/  @P1 STG.E.U16 [R26.64], R13 ;  /* 0x0000000d1a001986 */ /* 0x000fe8000c101506 */
[----:B------:R0:W-:Y:S01]  /*19ed0*/  @P2 STG.E.U16 [R24.64], R17 ;  /* 0x0000001118002986 */ /* 0x0001e2000c101506 */
[----:B------:R-:W-:Y:S02]  /*19ee0*/  ISETP.LT.AND P2, PT, R29, c[0x0][0x17c], !P0 ;  /* 0x00005f001d007a0c */ /* 0x000fe40004741270 */
[----:B---3--:R-:W-:Y:S01]  /*19ef0*/  ISETP.LT.AND P3, PT, R4, c[0x0][0x17c], !P0 ;  /* 0x00005f0004007a0c */ /* 0x008fe20004761270 */
[----:B------:R-:W-:Y:S02]  /*19f00*/  IMAD R4, R20, 0x2, R3 ;  /* 0x0000000214047824 */ /* 0x000fe400078e0203 */
[----:B------:R-:W3:Y:S04]  /*19f10*/  LDL.LU R3, [R1+0x1f4] ;  /* 0x0001f40001037983 */ /* 0x000ee80000300800 */
[----:B------:R-:W2:Y:S04]  /*19f20*/  LDL.LU R29, [R1+0x20c] ;  /* 0x00020c00011d7983 */ /* 0x000ea80000300800 */
[----:B0-----:R-:W2:Y:S01]  /*19f30*/  LDL.LU R25, [R1+0x1fc] ;  /* 0x0001fc0001197983 */ /* 0x001ea20000300800 */
[----:B------:R-:W-:-:S04]  /*19f40*/  LEA R26, P6, R4, R0, 0x1 ;  /* 0x00000000041a7211 */ /* 0x000fc800078c08ff */
[----:B------:R-:W-:-:S05]  /*19f50*/  LEA.HI.X.SX32 R27, R4, R2, 0x1, P6 ;  /* 0x00000002041b7211 */ /* 0x000fca00030f0eff */
[----:B------:R0:W-:Y:S01]  /*19f60*/  @P5 STG.E.U16 [R26.64], R21 ;  /* 0x000000151a005986 */ /* 0x0001e2000c101506 */
[----:B---3--:R-:W-:Y:S01]  /*19f70*/  ISETP.LT.AND P1, PT, R3, c[0x0][0x17c], !P0 ;  /* 0x00005f0003007a0c */ /* 0x008fe20004721270 */
[----:B------:R-:W-:-:S05]  /*19f80*/  IMAD R3, R20, 0x2, R4 ;  /* 0x0000000214037824 */ /* 0x000fca00078e0204 */
[----:B------:R-:W-:Y:S01]  /*19f90*/  LEA R24, P6, R3, R0, 0x1 ;  /* 0x0000000003187211 */ /* 0x000fe200078c08ff */
[----:B------:R-:W-:Y:S01]  /*19fa0*/  IMAD R4, R20, 0x2, R3 ;  /* 0x0000000214047824 */ /* 0x000fe200078e0203 */
[----:B--2---:R-:W-:Y:S02]  /*19fb0*/  ISETP.LT.AND P5, PT, R25, c[0x0][0x17c], !P0 ;  /* 0x00005f0019007a0c */ /* 0x004fe400047a1270 */
[----:B------:R-:W-:Y:S02]  /*19fc0*/  LEA.HI.X.SX32 R25, R3, R2, 0x1, P6 ;  /* 0x0000000203197211 */ /* 0x000fe400030f0eff */
[----:B------:R-:W2:Y:S01]  /*19fd0*/  LDL.LU R3, [R1+0x44] ;  /* 0x0000440001037983 */ /* 0x000ea20000300800 */
[----:B0-----:R-:W-:Y:S02]  /*19fe0*/  LEA R26, P6, R4, R0, 0x1 ;  /* 0x00000000041a7211 */ /* 0x001fe400078c08ff */
[----:B------:R-:W-:Y:S02]  /*19ff0*/  PRMT R8, R12, 0x7632, R8 ;  /* 0x000076320c087816 */ /* 0x000fe40000000008 */
[----:B------:R-:W-:Y:S01]  /*1a000*/  LEA.HI.X.SX32 R27, R4, R2, 0x1, P6 ;  /* 0x00000002041b7211 */ /* 0x000fe200030f0eff */
[----:B------:R-:W3:Y:S04]  /*1a010*/  LDL.LU R12, [R1+0x210] ;  /* 0x00021000010c7983 */ /* 0x000ee80000300800 */
[----:B------:R-:W-:Y:S01]  /*1a020*/  @P4 STG.E.U16 [R24.64], R8 ;  /* 0x0000000818004986 */ /* 0x000fe2000c101506 */
[----:B--2---:R-:W-:Y:S01]  /*1a030*/  PRMT R5, R3, 0x7632, R5 ;  /* 0x0000763203057816 */ /* 0x004fe20000000005 */
[----:B------:R-:W-:-:S02]  /*1a040*/  IMAD R3, R20, 0x2, R4 ;  /* 0x0000000214037824 */ /* 0x000fc400078e0204 */
[----:B------:R-:W2:Y:S04]  /*1a050*/  LDL.LU R4, [R1+0x200] ;  /* 0x0002000001047983 */ /* 0x000ea80000300800 */
[----:B------:R0:W-:Y:S04]  /*1a060*/  @P3 STG.E.U16 [R26.64], R5 ;  /* 0x000000051a003986 */ /* 0x0001e8000c101506 */
[----:B0-----:R-:W2:Y:S01]  /*1a070*/  LDL.LU R27, [R1+0x74] ;  /* 0x00007400011b7983 */ /* 0x001ea20000300800 */
[----:B------:R-:W-:-:S03]  /*1a080*/  ISETP.LT.AND P3, PT, R7, c[0x0][0x17c], !P0 ;  /* 0x00005f0007007a0c */ /* 0x000fc60004761270 */
[----:B------:R-:W3:Y:S01]  /*1a090*/  LDL.LU R7, [R1+0x218] ;  /* 0x0002180001077983 */ /* 0x000ee20000300800 */
[----:B------:R-:W-:Y:S02]  /*1a0a0*/  LEA R24, P6, R3, R0, 0x1 ;  /* 0x0000000003187211 */ /* 0x000fe400078c08ff */
[----:B--2---:R-:W-:Y:S02]  /*1a0b0*/  PRMT R5, R27, 0x7632, R5 ;  /* 0x000076321b057816 */ /* 0x004fe40000000005 */
[----:B------:R-:W2:Y:S01]  /*1a0c0*/  LDL.LU R27, [R1+0x208] ;  /* 0x00020800011b7983 */ /* 0x000ea20000300800 */
[----:B------:R-:W-:Y:S01]  /*1a0d0*/  ISETP.LT.AND P4, PT, R4, c[0x0][0x17c], !P0 ;  /* 0x00005f0004007a0c */ /* 0x000fe20004781270 */
[----:B------:R-:W-:Y:S01]  /*1a0e0*/  IMAD R4, R20, 0x2, R3 ;  /* 0x0000000214047824 */ /* 0x000fe200078e0203 */
[----:B------:R-:W-:-:S04]  /*1a0f0*/  LEA.HI.X.SX32 R25, R3, R2, 0x1, P6 ;  /* 0x0000000203197211 */ /* 0x000fc800030f0eff */
[----:B------:R-:W-:Y:S01]  /*1a100*/  LEA R26, P6, R4, R0, 0x1 ;  /* 0x00000000041a7211 */ /* 0x000fe200078c08ff */
[----:B------:R0:W-:Y:S01]  /*1a110*/  @P1 STG.E.U16 [R24.64], R5 ;  /* 0x0000000518001986 */ /* 0x0001e2000c101506 */
[----:B------:R-:W-:Y:S01]  /*1a120*/  IMAD R3, R20, 0x2, R4 ;  /* 0x0000000214037824 */ /* 0x000fe200078e0204 */
[----:B--2---:R-:W-:Y:S02]  /*1a130*/  ISETP.LT.AND P1, PT, R27, c[0x0][0x17c], !P0 ;  /* 0x00005f001b007a0c */ /* 0x004fe40004721270 */
[----:B------:R-:W-:Y:S02]  /*1a140*/  LEA.HI.X.SX32 R27, R4, R2, 0x1, P6 ;  /* 0x00000002041b7211 */ /* 0x000fe400030f0eff */
[----:B------:R-:W2:Y:S04]  /*1a150*/  LDL.LU R4, [R1+0xa4] ;  /* 0x0000a40001047983 */ /* 0x000ea80000300800 */
[----:B0-----:R-:W3:Y:S01]  /*1a160*/  LDL.LU R25, [R1+0x14] ;  /* 0x0000140001197983 */ /* 0x001ee20000300800 */
[----:B------:R-:W-:-:S02]  /*1a170*/  LEA R24, P6, R3, R0, 0x1 ;  /* 0x0000000003187211 */ /* 0x000fc400078c08ff */
[----:B--2---:R-:W-:Y:S01]  /*1a180*/  PRMT R5, R4, 0x7632, R5 ;  /* 0x0000763204057816 */ /* 0x004fe20000000005 */
[----:B------:R-:W-:Y:S01]  /*1a190*/  IMAD R4, R20, 0x2, R3 ;  /* 0x0000000214047824 */ /* 0x000fe200078e0203 */
[----:B---3--:R-:W-:Y:S02]  /*1a1a0*/  PRMT R8, R25, 0x7632, R8 ;  /* 0x0000763219087816 */ /* 0x008fe40000000008 */
[----:B------:R-:W-:Y:S02]  /*1a1b0*/  LEA.HI.X.SX32 R25, R3, R2, 0x1, P6 ;  /* 0x0000000203197211 */ /* 0x000fe400030f0eff */
[----:B------:R-:W2:Y:S04]  /*1a1c0*/  LDL.LU R3, [R1+0x94] ;  /* 0x0000940001037983 */ /* 0x000ea80000300800 */
[----:B------:R0:W-:Y:S01]  /*1a1d0*/  @P2 STG.E.U16 [R26.64], R8 ;  /* 0x000000081a002986 */ /* 0x0001e2000c101506 */
[----:B------:R-:W-:-:S03]  /*1a1e0*/  ISETP.LT.AND P2, PT, R29, c[0x0][0x17c], !P0 ;  /* 0x00005f001d007a0c */ /* 0x000fc60004741270 */
[----:B------:R1:W-:Y:S01]  /*1a1f0*/  @P5 STG.E.U16 [R24.64], R5 ;  /* 0x0000000518005986 */ /* 0x0003e2000c101506 */
[----:B------:R-:W-:-:S03]  /*1a200*/  ISETP.LT.AND P5, PT, R12, c[0x0][0x17c], !P0 ;  /* 0x00005f000c007a0c */ /* 0x000fc600047a1270 */
[----:B------:R-:W3:Y:S01]  /*1a210*/  LDL.LU R29, [R1+0x220] ;  /* 0x00022000011d7983 */ /* 0x000ee20000300800 */
[----:B0-----:R-:W-:Y:S01]  /*1a220*/  LEA R26, P6, R4, R0, 0x1 ;  /* 0x00000000041a7211 */ /* 0x001fe200078c08ff */
[----:B------:R-:W-:Y:S02]  /*1a230*/  IMAD R8, R20, 0x2, R4 ;  /* 0x0000000214087824 */ /* 0x000fe400078e0204 */
[----:B------:R-:W3:Y:S01]  /*1a240*/  LDL.LU R12, [R1+0x224] ;  /* 0x00022400010c7983 */ /* 0x000ee20000300800 */
[----:B------:R-:W-:-:S03]  /*1a250*/  LEA.HI.X.SX32 R27, R4, R2, 0x1, P6 ;  /* 0x00000002041b7211 */ /* 0x000fc600030f0eff */
[----:B-1----:R-:W3:Y:S01]  /*1a260*/  LDL.LU R25, [R1+0x214] ;  /* 0x0002140001197983 */ /* 0x002ee20000300800 */
[----:B--2---:R-:W-:-:S05]  /*1a270*/  PRMT R4, R3, 0x7632, R4 ;  /* 0x0000763203047816 */ /* 0x004fca0000000004 */
[----:B------:R0:W-:Y:S04]  /*1a280*/  @P4 STG.E.U16 [R26.64], R4 ;  /* 0x000000041a004986 */ /* 0x0001e8000c101506 */
[----:B0-----:R-:W2:Y:S01]  /*1a290*/  LDL.LU R4, [R1+0x84] ;  /* 0x0000840001047983 */ /* 0x001ea20000300800 */
[----:B------:R-:W-:Y:S01]  /*1a2a0*/  IMAD R3, R20, 0x2, R8 ;  /* 0x0000000214037824 */ /* 0x000fe200078e0208 */
[C---:B------:R-:W-:Y:S02]  /*1a2b0*/  LEA R24, P6, R8.reuse, R0, 0x1 ;  /* 0x0000000008187211 */ /* 0x040fe400078c08ff */
[----:B---3--:R-:W-:Y:S02]  /*1a2c0*/  ISETP.LT.AND P4, PT, R25, c[0x0][0x17c], !P0 ;  /* 0x00005f0019007a0c */ /* 0x008fe40004781270 */
[----:B------:R-:W-:-:S02]  /*1a2d0*/  LEA.HI.X.SX32 R25, R8, R2, 0x1, P6 ;  /* 0x0000000208197211 */ /* 0x000fc400030f0eff */
[C---:B------:R-:W-:Y:S02]  /*1a2e0*/  LEA R26, P6, R3.reuse, R0, 0x1 ;  /* 0x00000000031a7211 */ /* 0x040fe400078c08ff */
[----:B------:R-:W-:Y:S02]  /*1a2f0*/  PRMT R5, R28, 0x7632, R5 ;  /* 0x000076321c057816 */ /* 0x000fe40000000005 */
[----:B------:R-:W-:Y:S01]  /*1a300*/  LEA.HI.X.SX32 R27, R3, R2, 0x1, P6 ;  /* 0x00000002031b7211 */ /* 0x000fe200030f0eff */
[----:B------:R-:W3:Y:S01]  /*1a310*/  LDL.LU R28, [R1+0x228] ;  /* 0x00022800011c7983 */ /* 0x000ee20000300800 */
[----:B--2---:R-:W-:Y:S01]  /*1a320*/  PRMT R8, R4, 0x7632, R8 ;  /* 0x0000763204087816 */ /* 0x004fe20000000008 */
[----:B------:R-:W-:Y:S02]  /*1a330*/  IMAD R4, R20, 0x2, R3 ;  /* 0x0000000214047824 */ /* 0x000fe400078e0203 */
[----:B------:R-:W2:Y:S04]  /*1a340*/  LDL.LU R3, [R1+0x21c] ;  /* 0x00021c0001037983 */ /* 0x000ea80000300800 */
[----:B------:R-:W-:Y:S01]  /*1a350*/  @P3 STG.E.U16 [R24.64], R8 ;  /* 0x0000000818003986 */ /* 0x000fe2000c101506 */
[----:B------:R-:W-:-:S03]  /*1a360*/  ISETP.LT.AND P3, PT, R7, c[0x0][0x17c], !P0 ;  /* 0x00005f0007007a0c */ /* 0x000fc60004761270 */
[----:B------:R-:W2:Y:S04]  /*1a370*/  LDL.LU R7, [R1+0x22c] ;  /* 0x00022c0001077983 */ /* 0x000ea80000300800 */
[----:B------:R0:W-:Y:S04]  /*1a380*/  @P1 STG.E.U16 [R26.64], R5 ;  /* 0x000000051a001986 */ /* 0x0001e8000c101506 */
[----:B0-----:R-:W2:Y:S01]  /*1a390*/  LDL.LU R27, [R1+0x54] ;  /* 0x00005400011b7983 */ /* 0x001ea20000300800 */
[----:B------:R-:W-:Y:S01]  /*1a3a0*/  LEA R24, P6, R4, R0, 0x1 ;  /* 0x0000000004187211 */ /* 0x000fe200078c08ff */
[----:B------:R-:W-:-:S03]  /*1a3b0*/  IMAD R8, R20, 0x2, R4 ;  /* 0x0000000214087824 */ /* 0x000fc600078e0204 */
[----:B------:R-:W-:Y:S02]  /*1a3c0*/  LEA.HI.X.SX32 R25, R4, R2, 0x1, P6 ;  /* 0x0000000204197211 */ /* 0x000fe400030f0eff */
[----:B--2---:R-:W-:-:S05]  /*1a3d0*/  PRMT R4, R27, 0x7632, R4 ;  /* 0x000076321b047816 */ /* 0x004fca0000000004 */
[----:B------:R0:W-:Y:S01]  /*1a3e0*/  @P2 STG.E.U16 [R24.64], R4 ;  /* 0x0000000418002986 */ /* 0x0001e2000c101506 */
[----:B------:R-:W-:-:S03]  /*1a3f0*/  ISETP.LT.AND P2, PT, R29, c[0x0][0x17c], !P0 ;  /* 0x00005f001d007a0c */ /* 0x000fc60004741270 */
[----:B0-----:R-:W2:Y:S04]  /*1a400*/  LDL.LU R4, [R1+0x24] ;  /* 0x0000240001047983 */ /* 0x001ea80000300800 */
[----:B------:R-:W3:Y:S04]  /*1a410*/  LDL.LU R29, [R1+0x230] ;  /* 0x00023000011d7983 */ /* 0x000ee80000300800 */
[----:B------:R-:W3:Y:S01]  /*1a420*/  LDL.LU R25, [R1+0x34] ;  /* 0x0000340001197983 */ /* 0x000ee20000300800 */
[----:B------:R-:W-:Y:S01]  /*1a430*/  ISETP.LT.AND P1, PT, R3, c[0x0][0x17c], !P0 ;  /* 0x00005f0003007a0c */ /* 0x000fe20004721270 */
[----:B------:R-:W-:Y:S01]  /*1a440*/  IMAD R3, R20, 0x2, R8 ;  /* 0x0000000214037824 */ /* 0x000fe200078e0208 */
[----:B------:R-:W-:-:S04]  /*1a450*/  LEA R26, P6, R8, R0, 0x1 ;  /* 0x00000000081a7211 */ /* 0x000fc800078c08ff */
[----:B------:R-:W-:Y:S02]  /*1a460*/  LEA.HI.X.SX32 R27, R8, R2, 0x1, P6 ;  /* 0x00000002081b7211 */ /* 0x000fe400030f0eff */
[----:B------:R-:W-:Y:S02]  /*1a470*/  LEA R24, P6, R3, R0, 0x1 ;  /* 0x0000000003187211 */ /* 0x000fe400078c08ff */
[----:B------:R-:W-:Y:S02]  /*1a480*/  PRMT R16, R9, 0x7632, R16 ;  /* 0x0000763209107816 */ /* 0x000fe40000000010 */
[----:B------:R-:W-:Y:S02]  /*1a490*/  PRMT R13, R13, 0x7632, R13 ;  /* 0x000076320d0d7816 */ /* 0x000fe4000000000d */
[----:B--2---:R-:W-:Y:S01]  /*1a4a0*/  PRMT R5, R4, 0x7632, R5 ;  /* 0x0000763204057816 */ /* 0x004fe20000000005 */
[----:B------:R-:W-:Y:S01]  /*1a4b0*/  IMAD R4, R20, 0x2, R3 ;  /* 0x0000000214047824 */ /* 0x000fe200078e0203 */
[----:B---3--:R-:W-:-:S02]  /*1a4c0*/  PRMT R8, R25, 0x7632, R8 ;  /* 0x0000763219087816 */ /* 0x008fc40000000008 */
[----:B------:R-:W-:Y:S01]  /*1a4d0*/  LEA.HI.X.SX32 R25, R3, R2, 0x1, P6 ;  /* 0x0000000203197211 */ /* 0x000fe200030f0eff */
[----:B------:R-:W-:Y:S02]  /*1a4e0*/  IMAD R3, R20, 0x2, R4 ;  /* 0x0000000214037824 */ /* 0x000fe400078e0204 */
[----:B------:R0:W-:Y:S01]  /*1a4f0*/  @P5 STG.E.U16 [R26.64], R8 ;  /* 0x000000081a005986 */ /* 0x0001e2000c101506 */
[----:B------:R-:W-:-:S03]  /*1a500*/  ISETP.LT.AND P5, PT, R12, c[0x0][0x17c], !P0 ;  /* 0x00005f000c007a0c */ /* 0x000fc600047a1270 */
[----:B------:R1:W-:Y:S01]  /*1a510*/  @P4 STG.E.U16 [R24.64], R5 ;  /* 0x0000000518004986 */ /* 0x0003e2000c101506 */
[----:B------:R-:W-:Y:S01]  /*1a520*/  IMAD R12, R20, 0x2, R3 ;  /* 0x00000002140c7824 */ /* 0x000fe200078e0203 */
[----:B0-----:R-:W-:-:S04]  /*1a530*/  LEA R26, P6, R4, R0, 0x1 ;  /* 0x00000000041a7211 */ /* 0x001fc800078c08ff */
[----:B------:R-:W-:Y:S01]  /*1a540*/  LEA.HI.X.SX32 R27, R4, R2, 0x1, P6 ;  /* 0x00000002041b7211 */ /* 0x000fe200030f0eff */
[----:B-1----:R-:W2:Y:S01]  /*1a550*/  LDL.LU R25, [R1+0x234] ;  /* 0x0002340001197983 */ /* 0x002ea20000300800 */
[----:B------:R-:W-:Y:S02]  /*1a560*/  PRMT R5, R5, 0x7632, R5 ;  /* 0x0000763205057816 */ /* 0x000fe40000000005 */
[----:B------:R-:W-:Y:S02]  /*1a570*/  LEA R4, P6, R3, R0, 0x1 ;  /* 0x0000000003047211 */ /* 0x000fe400078c08ff */
[----:B------:R-:W-:Y:S01]  /*1a580*/  ISETP.LT.AND P4, PT, R28, c[0x0][0x17c], !P0 ;  /* 0x00005f001c007a0c */ /* 0x000fe20004781270 */
[----:B------:R0:W-:Y:S04]  /*1a590*/  @P3 STG.E.U16 [R26.64], R5 ;  /* 0x000000051a003986 */ /* 0x0001e8000c101506 */
[----:B------:R-:W3:Y:S01]  /*1a5a0*/  LDL.LU R28, [R1+0x238] ;  /* 0x00023800011c7983 */ /* 0x000ee20000300800 */
[----:B------:R-:W-:-:S03]  /*1a5b0*/  ISETP.LT.AND P3, PT, R7, c[0x0][0x17c], !P0 ;  /* 0x00005f0007007a0c */ /* 0x000fc60004761270 */
[----:B------:R-:W3:Y:S01]  /*1a5c0*/  LDL R24, [R1+0x68] ;  /* 0x0000680001187983 */ /* 0x000ee20000100800 */
[----:B0-----:R-:W-:-:S03]  /*1a5d0*/  LEA.HI.X.SX32 R5, R3, R2, 0x1, P6 ;  /* 0x0000000203057211 */ /* 0x001fc600030f0eff */
[----:B------:R-:W4:Y:S01]  /*1a5e0*/  LDL.LU R7, [R1+0x240] ;  /* 0x0002400001077983 */ /* 0x000f220000300800 */
[----:B------:R-:W-:-:S03]  /*1a5f0*/  LEA R8, P6, R12, R0, 0x1 ;  /* 0x000000000c087211 */ /* 0x000fc600078c08ff */
[----:B------:R-:W4:Y:S01]  /*1a600*/  LDL.LU R27, [R1+0x48] ;  /* 0x00004800011b7983 */ /* 0x000f220000300800 */
[----:B------:R-:W-:-:S03]  /*1a610*/  LEA.HI.X.SX32 R9, R12, R2, 0x1, P6 ;  /* 0x000000020c097211 */ /* 0x000fc600030f0eff */
[----:B------:R-:W-:Y:S01]  /*1a620*/  @P1 STG.E.U16 [R4.64], R16 ;  /* 0x0000001004001986 */ /* 0x000fe2000c101506 */
[----:B------:R-:W-:-:S03]  /*1a630*/  ISETP.LT.AND P1, PT, R29, c[0x0][0x17c], !P0 ;  /* 0x00005f001d007a0c */ /* 0x000fc60004721270 */
[----:B------:R-:W4:Y:S04]  /*1a640*/  LDL.LU R29, [R1+0x244] ;  /* 0x00024400011d7983 */ /* 0x000f280000300800 */
[----:B------:R0:W-:Y:S04]  /*1a650*/  @P2 STG.E.U16 [R8.64], R13 ;  /* 0x0000000d08002986 */ /* 0x0001e8000c101506 */
[----:B0-----:R-:W4:Y:S04]  /*1a660*/  LDL.LU R13, [R1+0x23c] ;  /* 0x00023c00010d7983 */ /* 0x001f280000300800 */
[----:B------:R-:W4:Y:S04]  /*1a670*/  LDL R16, [R1+0x78] ;  /* 0x0000780001107983 */ /* 0x000f280000100800 */
[----:B------:R-:W4:Y:S01]  /*1a680*/  LDL.LU R26, [R1+0x248] ;  /* 0x00024800011a7983 */ /* 0x000f220000300800 */
[----:B------:R-:W-:-:S04]  /*1a690*/  IMAD R3, R20, 0x2, R12 ;  /* 0x0000000214037824 */ /* 0x000fc800078e020c */
[C---:B------:R-:W-:Y:S01]  /*1a6a0*/  IMAD R9, R20.reuse, 0x2, R3 ;  /* 0x0000000214097824 */ /* 0x040fe200078e0203 */
[----:B------:R-:W-:Y:S02]  /*1a6b0*/  LEA R4, P6, R3, R0, 0x1 ;  /* 0x0000000003047211 */ /* 0x000fe400078c08ff */
[----:B------:R-:W-:Y:S02]  /*1a6c0*/  PRMT R17, R17, 0x7632, R17 ;  /* 0x0000763211117816 */ /* 0x000fe40000000011 */
[----:B------:R-:W-:Y:S01]  /*1a6d0*/  LEA.HI.X.SX32 R5, R3, R2, 0x1, P6 ;  /* 0x0000000203057211 */ /* 0x000fe200030f0eff */
[C---:B------:R-:W-:Y:S01]  /*1a6e0*/  IMAD R3, R20.reuse, 0x2, R9 ;  /* 0x0000000214037824 */ /* 0x040fe200078e0209 */
[----:B------:R-:W-:Y:S02]  /*1a6f0*/  LEA R8, P6, R9, R0, 0x1 ;  /* 0x0000000009087211 */ /* 0x000fe400078c08ff */
[----:B------:R-:W-:Y:S01]  /*1a700*/  PRMT R21, R21, 0x7632, R21 ;  /* 0x0000763215157816 */ /* 0x000fe20000000015 */
        /* <DEDUP_REMOVED lines=10> */
[----:B--2---:R-:W-:Y:S02]  /*1a7b0*/  ISETP.LT.AND P2, PT, R25, c[0x0][0x17c], !P0 ;  /* 0x00005f0019007a0c */ /* 0x004fe40004741270 */
[----:B------:R-:W2:Y:S04]  /*1a7c0*/  LDL.LU R25, [R1+0x24c] ;  /* 0x00024c0001197983 */ /* 0x000ea80000300800 */
[----:B---3--:R0:W-:Y:S01]  /*1a7d0*/  @P3 STG.E.U16 [R4.64], R24 ;  /* 0x0000001804003986 */ /* 0x0081e2000c101506 */
[----:B------:R-:W-:-:S03]  /*1a7e0*/  ISETP.LT.AND P5, PT, R28, c[0x0][0x17c], !P0 ;  /* 0x00005f001c007a0c */ /* 0x000fc600047a1270 */
[----:B------:R-:W3:Y:S01]  /*1a7f0*/  LDL.LU R28, [R1+0xa8] ;  /* 0x0000a800011c7983 */ /* 0x000ee20000300800 */
[----:B----4-:R-:W-:-:S03]  /*1a800*/  ISETP.LT.AND P3, PT, R7, c[0x0][0x17c], !P0 ;  /* 0x00005f0007007a0c */ /* 0x010fc60004761270 */
[----:B------:R-:W4:Y:S01]  /*1a810*/  LDL.LU R21, [R1+0x250] ;  /* 0x0002500001157983 */ /* 0x000f220000300800 */
[----:B0-----:R-:W-:-:S03]  /*1a820*/  LEA R4, P6, R3, R0, 0x1 ;  /* 0x0000000003047211 */ /* 0x001fc600078c08ff */
[----:B------:R0:W-:Y:S01]  /*1a830*/  @P1 STG.E.U16 [R8.64], R27 ;  /* 0x0000001b08001986 */ /* 0x0001e2000c101506 */
[----:B------:R-:W-:Y:S01]  /*1a840*/  LEA.HI.X.SX32 R5, R3, R2, 0x1, P6 ;  /* 0x0000000203057211 */ /* 0x000fe200030f0eff */
[----:B------:R-:W-:Y:S02]  /*1a850*/  IMAD R3, R20, 0x2, R12 ;  /* 0x0000000214037824 */ /* 0x000fe400078e020c */
[----:B------:R-:W2:Y:S01]  /*1a860*/  LDL R7, [R1+0x98] ;  /* 0x0000980001077983 */ /* 0x000ea20000100800 */
[----:B------:R-:W-:-:S03]  /*1a870*/  ISETP.LT.AND P1, PT, R29, c[0x0][0x17c], !P0 ;  /* 0x00005f001d007a0c */ /* 0x000fc60004721270 */
[----:B------:R-:W2:Y:S01]  /*1a880*/  LDL.LU R17, [R1+0x88] ;  /* 0x0000880001117983 */ /* 0x000ea20000300800 */
[----:B0-----:R-:W-:-:S03]  /*1a890*/  LEA R8, P6, R12, R0, 0x1 ;  /* 0x000000000c087211 */ /* 0x001fc600078c08ff */
[----:B------:R-:W2:Y:S01]  /*1a8a0*/  LDL.LU R24, [R1+0x258] ;  /* 0x0002580001187983 */ /* 0x000ea20000300800 */
[----:B------:R-:W-:-:S03]  /*1a8b0*/  LEA.HI.X.SX32 R9, R12, R2, 0x1, P6 ;  /* 0x000000020c097211 */ /* 0x000fc600030f0eff */
[----:B------:R-:W2:Y:S01]  /*1a8c0*/  LDL.LU R29, [R1+0x8] ;  /* 0x00000800011d7983 */ /* 0x000ea20000300800 */
[----:B------:R-:W-:-:S03]  /*1a8d0*/  ISETP.LT.AND P4, PT, R13, c[0x0][0x17c], !P0 ;  /* 0x00005f000d007a0c */ /* 0x000fc60004781270 */
[----:B------:R-:W2:Y:S04]  /*1a8e0*/  LDL.LU R13, [R1+0x58] ;  /* 0x00005800010d7983 */ /* 0x000ea80000300800 */
[----:B------:R0:W-:Y:S01]  /*1a8f0*/  @P2 STG.E.U16 [R4.64], R16 ;  /* 0x0000001004002986 */ /* 0x0001e2000c101506 */
[----:B------:R-:W-:Y:S01]  /*1a900*/  IMAD R12, R20, 0x2, R3 ;  /* 0x00000002140c7824 */ /* 0x000fe200078e0203 */
[----:B------:R-:W-:Y:S02]  /*1a910*/  ISETP.LT.AND P2, PT, R26, c[0x0][0x17c], !P0 ;  /* 0x00005f001a007a0c */ /* 0x000fe40004741270 */
[C---:B0-----:R-:W-:Y:S01]  /*1a920*/  LEA R4, P6, R3.reuse, R0, 0x1 ;  /* 0x0000000003047211 */ /* 0x041fe200078c08ff */
[----:B------:R-:W2:Y:S03]  /*1a930*/  LDL.LU R16, [R1+0x260] ;  /* 0x0002600001107983 */ /* 0x000ea60000300800 */
[----:B------:R-:W-:Y:S01]  /*1a940*/  LEA.HI.X.SX32 R5, R3, R2, 0x1, P6 ;  /* 0x0000000203057211 */ /* 0x000fe200030f0eff */
[----:B------:R-:W2:Y:S04]  /*1a950*/  LDL.LU R26, [R1+0x38] ;  /* 0x00003800011a7983 */ /* 0x000ea80000300800 */
[----:B------:R-:W2:Y:S04]  /*1a960*/  LDL R3, [R1+0x18] ;  /* 0x0000180001037983 */ /* 0x000ea80000100800 */
[----:B--2---:R0:W-:Y:S01]  /*1a970*/  @P5 STG.E.U16 [R8.64], R3 ;  /* 0x0000000308005986 */ /* 0x0041e2000c101506 */
[----:B------:R-:W-:-:S03]  /*1a980*/  ISETP.LT.AND P5, PT, R25, c[0x0][0x17c], !P0 ;  /* 0x00005f0019007a0c */ /* 0x000fc600047a1270 */
[----:B---3--:R1:W-:Y:S01]  /*1a990*/  @P4 STG.E.U16 [R4.64], R28 ;  /* 0x0000001c04004986 */ /* 0x0083e2000c101506 */
[----:B0-----:R-:W-:Y:S01]  /*1a9a0*/  LEA R8, P6, R12, R0, 0x1 ;  /* 0x000000000c087211 */ /* 0x001fe200078c08ff */
[----:B------:R-:W-:Y:S02]  /*1a9b0*/  IMAD R3, R20, 0x2, R12 ;  /* 0x0000000214037824 */ /* 0x000fe400078e020c */
[----:B------:R-:W2:Y:S01]  /*1a9c0*/  LDL.LU R25, [R1+0x28] ;  /* 0x0000280001197983 */ /* 0x000ea20000300800 */
[----:B------:R-:W-:Y:S02]  /*1a9d0*/  LEA.HI.X.SX32 R9, R12, R2, 0x1, P6 ;  /* 0x000000020c097211 */ /* 0x000fe400030f0eff */
[----:B-1----:R-:W-:Y:S01]  /*1a9e0*/  LEA R4, P6, R3, R0, 0x1 ;  /* 0x0000000003047211 */ /* 0x002fe200078c08ff */
[----:B------:R-:W-:Y:S01]  /*1a9f0*/  IMAD R12, R20, 0x2, R3 ;  /* 0x00000002140c7824 */ /* 0x000fe200078e0203 */
[----:B----4-:R-:W-:Y:S02]  /*1aa00*/  ISETP.LT.AND P4, PT, R21, c[0x0][0x17c], !P0 ;  /* 0x00005f0015007a0c */ /* 0x010fe40004781270 */
[----:B------:R-:W3:Y:S01]  /*1aa10*/  LDL.LU R21, [R1+0x268] ;  /* 0x0002680001157983 */ /* 0x000ee20000300800 */
[----:B------:R-:W-:-:S03]  /*1aa20*/  LEA.HI.X.SX32 R5, R3, R2, 0x1, P6 ;  /* 0x0000000203057211 */ /* 0x000fc600030f0eff */
[----:B------:R-:W4:Y:S04]  /*1aa30*/  LDL.LU R3, [R1+0x254] ;  /* 0x0002540001037983 */ /* 0x000f280000300800 */
[----:B------:R0:W-:Y:S04]  /*1aa40*/  @P3 STG.E.U16 [R8.64], R7 ;  /* 0x0000000708003986 */ /* 0x0001e8000c101506 */
[----:B------:R1:W-:Y:S01]  /*1aa50*/  @P1 STG.E.U16 [R4.64], R17 ;  /* 0x0000001104001986 */ /* 0x0003e2000c101506 */
[----:B0-----:R-:W-:-:S03]  /*1aa60*/  LEA R8, P6, R12, R0, 0x1 ;  /* 0x000000000c087211 */ /* 0x001fc600078c08ff */
[----:B------:R-:W2:Y:S01]  /*1aa70*/  LDL.LU R7, [R1+0x688] ;  /* 0x0006880001077983 */ /* 0x000ea20000300800 */
[----:B------:R-:W-:Y:S02]  /*1aa80*/  LEA.HI.X.SX32 R9, R12, R2, 0x1, P6 ;  /* 0x000000020c097211 */ /* 0x000fe400030f0eff */
[----:B------:R-:W-:Y:S02]  /*1aa90*/  ISETP.LT.AND P1, PT, R24, c[0x0][0x17c], !P0 ;  /* 0x00005f0018007a0c */ /* 0x000fe40004721270 */
[----:B------:R-:W2:Y:S01]  /*1aaa0*/  LDL.LU R24, [R1+0x270] ;  /* 0x0002700001187983 */ /* 0x000ea20000300800 */
[----:B----4-:R-:W-:Y:S01]  /*1aab0*/  ISETP.LT.AND P3, PT, R3, c[0x0][0x17c], !P0 ;  /* 0x00005f0003007a0c */ /* 0x010fe20004761270 */
[----:B------:R-:W-:-:S05]  /*1aac0*/  IMAD R3, R20, 0x2, R12 ;  /* 0x0000000214037824 */ /* 0x000fca00078e020c */
[----:B-1----:R-:W-:Y:S01]  /*1aad0*/  LEA R4, P6, R3, R0, 0x1 ;  /* 0x0000000003047211 */ /* 0x002fe200078c08ff */
[----:B------:R-:W-:-:S03]  /*1aae0*/  IMAD R12, R20, 0x2, R3 ;  /* 0x00000002140c7824 */ /* 0x000fc600078e0203 */
[----:B------:R-:W-:Y:S02]  /*1aaf0*/  LEA.HI.X.SX32 R5, R3, R2, 0x1, P6 ;  /* 0x0000000203057211 */ /* 0x000fe400030f0eff */
[----:B------:R-:W4:Y:S04]  /*1ab00*/  LDL.LU R3, [R1+0x25c] ;  /* 0x00025c0001037983 */ /* 0x000f280000300800 */
[----:B------:R0:W-:Y:S04]  /*1ab10*/  @P2 STG.E.U16 [R8.64], R29 ;  /* 0x0000001d08002986 */ /* 0x0001e8000c101506 */
[----:B------:R1:W-:Y:S01]  /*1ab20*/  @P5 STG.E.U16 [R4.64], R13 ;  /* 0x0000000d04005986 */ /* 0x0003e2000c101506 */
[----:B0-----:R-:W-:-:S04]  /*1ab30*/  LEA R8, P6, R12, R0, 0x1 ;  /* 0x000000000c087211 */ /* 0x001fc800078c08ff */
[----:B------:R-:W-:Y:S02]  /*1ab40*/  LEA.HI.X.SX32 R9, R12, R2, 0x1, P6 ;  /* 0x000000020c097211 */ /* 0x000fe400030f0eff */
[----:B------:R-:W-:Y:S02]  /*1ab50*/  ISETP.LT.AND P5, PT, R16, c[0x0][0x17c], !P0 ;  /* 0x00005f0010007a0c */ /* 0x000fe400047a1270 */
[----:B------:R-:W3:Y:S01]  /*1ab60*/  LDL.LU R16, [R1+0x27c] ;  /* 0x00027c0001107983 */ /* 0x000ee20000300800 */
[----:B----4-:R-:W-:Y:S01]  /*1ab70*/  ISETP.LT.AND P2, PT, R3, c[0x0][0x17c], !P0 ;  /* 0x00005f0003007a0c */ /* 0x010fe20004741270 */
[----:B------:R-:W-:-:S05]  /*1ab80*/  IMAD R3, R20, 0x2, R12 ;  /* 0x0000000214037824 */ /* 0x000fca00078e020c */
[----:B-1----:R-:W-:Y:S01]  /*1ab90*/  LEA R4, P6, R3, R0, 0x1 ;  /* 0x0000000003047211 */ /* 0x002fe200078c08ff */
[----:B------:R-:W-:-:S03]  /*1aba0*/  IMAD R12, R20, 0x2, R3 ;  /* 0x00000002140c7824 */ /* 0x000fc600078e0203 */
[----:B------:R-:W-:Y:S02]  /*1abb0*/  LEA.HI.X.SX32 R5, R3, R2, 0x1, P6 ;  /* 0x0000000203057211 */ /* 0x000fe400030f0eff */
[----:B------:R-:W4:Y:S04]  /*1abc0*/  LDL.LU R3, [R1+0x264] ;  /* 0x0002640001037983 */ /* 0x000f280000300800 */
[----:B------:R0:W-:Y:S04]  /*1abd0*/  @P4 STG.E.U16 [R8.64], R26 ;  /* 0x0000001a08004986 */ /* 0x0001e8000c101506 */
[----:B--2---:R1:W-:Y:S01]  /*1abe0*/  @P3 STG.E.U16 [R4.64], R25 ;  /* 0x0000001904003986 */ /* 0x0043e2000c101506 */
[----:B0-----:R-:W-:-:S04]  /*1abf0*/  LEA R8, P6, R12, R0, 0x1 ;  /* 0x000000000c087211 */ /* 0x001fc800078c08ff */
[----:B------:R-:W-:Y:S02]  /*1ac00*/  LEA.HI.X.SX32 R9, R12, R2, 0x1, P6 ;  /* 0x000000020c097211 */ /* 0x000fe400030f0eff */
[----:B---3--:R-:W-:Y:S02]  /*1ac10*/  ISETP.LT.AND P3, PT, R21, c[0x0][0x17c], !P0 ;  /* 0x00005f0015007a0c */ /* 0x008fe40004761270 */
[----:B------:R-:W2:Y:S01]  /*1ac20*/  LDL.LU R21, [R1+0x280] ;  /* 0x0002800001157983 */ /* 0x000ea20000300800 */
[----:B----4-:R-:W-:Y:S01]  /*1ac30*/  ISETP.LT.AND P4, PT, R3, c[0x0][0x17c], !P0 ;  /* 0x00005f0003007a0c */ /* 0x010fe20004781270 */
[----:B------:R-:W-:-:S05]  /*1ac40*/  IMAD R3, R20, 0x2, R12 ;  /* 0x0000000214037824 */ /* 0x000fca00078e020c */
[----:B-1----:R-:W-:Y:S01]  /*1ac50*/  LEA R4, P6, R3, R0, 0x1 ;  /* 0x0000000003047211 */ /* 0x002fe200078c08ff */
[----:B------:R-:W-:-:S03]  /*1ac60*/  IMAD R12, R20, 0x2, R3 ;  /* 0x00000002140c7824 */ /* 0x000fc600078e0203 */
[----:B------:R-:W-:Y:S02]  /*1ac70*/  LEA.HI.X.SX32 R5, R3, R2, 0x1, P6 ;  /* 0x0000000203057211 */ /* 0x000fe400030f0eff */
[----:B------:R-:W3:Y:S04]  /*1ac80*/  LDL.LU R3, [R1+0x26c] ;  /* 0x00026c0001037983 */ /* 0x000ee80000300800 */
[----:B------:R0:W-:Y:S04]  /*1ac90*/  @P1 STG.E.U16 [R8.64], R6 ;  /* 0x0000000608001986 */ /* 0x0001e8000c101506 */
[----:B------:R1:W-:Y:S01]  /*1aca0*/  @P2 STG.E.U16 [R4.64], R10 ;  /* 0x0000000a04002986 */ /* 0x0003e2000c101506 */
[----:B0-----:R-:W-:-:S04]  /*1acb0*/  LEA R8, P6, R12, R0, 0x1 ;  /* 0x000000000c087211 */ /* 0x001fc800078c08ff */
[----:B------:R-:W-:Y:S02]  /*1acc0*/  LEA.HI.X.SX32 R9, R12, R2, 0x1, P6 ;  /* 0x000000020c097211 */ /* 0x000fe400030f0eff */
[----:B------:R-:W-:Y:S02]  /*1acd0*/  ISETP.LT.AND P2, PT, R24, c[0x0][0x17c], !P0 ;  /* 0x00005f0018007a0c */ /* 0x000fe40004741270 */
[----:B------:R-:W4:Y:S01]  /*1ace0*/  LDL.LU R24, [R1+0x284] ;  /* 0x0002840001187983 */ /* 0x000f220000300800 */
[----:B---3--:R-:W-:Y:S01]  /*1acf0*/  ISETP.LT.AND P1, PT, R3, c[0x0][0x17c], !P0 ;  /* 0x00005f0003007a0c */ /* 0x008fe20004721270 */
[----:B------:R-:W-:-:S05]  /*1ad00*/  IMAD R3, R20, 0x2, R12 ;  /* 0x0000000214037824 */ /* 0x000fca00078e020c */
[----:B-1----:R-:W-:Y:S01]  /*1ad10*/  LEA R4, P6, R3, R0, 0x1 ;  /* 0x0000000003047211 */ /* 0x002fe200078c08ff */
[----:B------:R-:W-:-:S03]  /*1ad20*/  IMAD R12, R20, 0x2, R3 ;  /* 0x00000002140c7824 */ /* 0x000fc600078e0203 */
[----:B------:R-:W-:Y:S02]  /*1ad30*/  LEA.HI.X.SX32 R5, R3, R2, 0x1, P6 ;  /* 0x0000000203057211 */ /* 0x000fe400030f0eff */
[----:B------:R-:W3:Y:S04]  /*1ad40*/  LDL.LU R3, [R1+0x274] ;  /* 0x0002740001037983 */ /* 0x000ee80000300800 */
[----:B------:R0:W-:Y:S02]  /*1ad50*/  @P5 STG.E.U16 [R8.64], R14 ;  /* 0x0000000e08005986 */ /* 0x0001e4000c101506 */
[----:B0-----:R-:W-:-:S04]  /*1ad60*/  LEA R8, P6, R12, R0, 0x1 ;  /* 0x000000000c087211 */ /* 0x001fc800078c08ff */
[----:B------:R-:W-:Y:S02]  /*1ad70*/  LEA.HI.X.SX32 R9, R12, R2, 0x1, P6 ;  /* 0x000000020c097211 */ /* 0x000fe400030f0eff */
[----:B---3--:R-:W-:Y:S01]  /*1ad80*/  ISETP.LT.AND P5, PT, R3, c[0x0][0x17c], !P0 ;  /* 0x00005f0003007a0c */ /* 0x008fe200047a1270 */
[----:B------:R-:W-:Y:S02]  /*1ad90*/  IMAD R3, R20, 0x2, R12 ;  /* 0x0000000214037824 */ /* 0x000fe400078e020c */
[----:B------:R-:W3:Y:S04]  /*1ada0*/  LDL.LU R12, [R1+0x278] ;  /* 0x00027800010c7983 */ /* 0x000ee80000300800 */
[----:B------:R0:W-:Y:S04]  /*1adb0*/  @P4 STG.E.U16 [R4.64], R18 ;  /* 0x0000001204004986 */ /* 0x0001e8000c101506 */
[----:B------:R1:W-:Y:S01]  /*1adc0*/  @P3 STG.E.U16 [R8.64], R22 ;  /* 0x0000001608003986 */ /* 0x0003e2000c101506 */
[----:B------:R-:W-:-:S03]  /*1add0*/  ISETP.LT.AND P3, PT, R16, c[0x0][0x17c], !P0 ;  /* 0x00005f0010007a0c */ /* 0x000fc60004761270 */
[----:B------:R-:W2:Y:S01]  /*1ade0*/  LDL.LU R16, [R1+0x28c] ;  /* 0x00028c0001107983 */ /* 0x000ea20000300800 */
[----:B0-----:R-:W-:-:S04]  /*1adf0*/  LEA R4, P6, R3, R0, 0x1 ;  /* 0x0000000003047211 */ /* 0x001fc800078c08ff */
[----:B------:R-:W-:Y:S02]  /*1ae00*/  LEA.HI.X.SX32 R5, R3, R2, 0x1, P6 ;  /* 0x0000000203057211 */ /* 0x000fe400030f0eff */
[----:B---3--:R-:W-:Y:S01]  /*1ae10*/  ISETP.LT.AND P4, PT, R12, c[0x0][0x17c], !P0 ;  /* 0x00005f000c007a0c */ /* 0x008fe20004781270 */
[----:B------:R-:W-:Y:S02]  /*1ae20*/  IMAD R12, R20, 0x2, R3 ;  /* 0x00000002140c7824 */ /* 0x000fe400078e0203 */
[----:B------:R-:W3:Y:S03]  /*1ae30*/  LDL.LU R3, [R1+0x68] ;  /* 0x0000680001037983 */ /* 0x000ee60000300800 */
[----:B-1----:R-:W-:Y:S02]  /*1ae40*/  LEA R8, P6, R12, R0, 0x1 ;  /* 0x000000000c087211 */ /* 0x002fe400078c08ff */
[----:B------:R-:W-:-:S02]  /*1ae50*/  PRMT R6, R27, 0x7632, R6 ;  /* 0x000076321b067816 */ /* 0x000fc40000000006 */
[----:B------:R-:W-:Y:S01]  /*1ae60*/  LEA.HI.X.SX32 R9, R12, R2, 0x1, P6 ;  /* 0x000000020c097211 */ /* 0x000fe200030f0eff */
[----:B------:R-:W2:Y:S01]  /*1ae70*/  LDL.LU R27, [R1+0x290] ;  /* 0x00029000011b7983 */ /* 0x000ea20000300800 */
[----:B---3--:R-:W-:Y:S01]  /*1ae80*/  PRMT R10, R3, 0x7632, R10 ;  /* 0x00007632030a7816 */ /* 0x008fe2000000000a */
[----:B------:R-:W-:Y:S02]  /*1ae90*/  IMAD R3, R20, 0x2, R12 ;  /* 0x0000000214037824 */ /* 0x000fe400078e020c */
[----:B------:R-:W3:Y:S04]  /*1aea0*/  LDL.LU R12, [R1+0x18] ;  /* 0x00001800010c7983 */ /* 0x000ee80000300800 */
[----:B------:R-:W-:Y:S01]  /*1aeb0*/  @P1 STG.E.U16 [R4.64], R10 ;  /* 0x0000000a04001986 */ /* 0x000fe2000c101506 */
[----:B--2---:R-:W-:-:S03]  /*1aec0*/  ISETP.LT.AND P1, PT, R21, c[0x0][0x17c], !P0 ;  /* 0x00005f0015007a0c */ /* 0x004fc60004721270 */
[----:B------:R-:W2:Y:S04]  /*1aed0*/  LDL.LU R21, [R1+0x294] ;  /* 0x0002940001157983 */ /* 0x000ea80000300800 */
[----:B------:R0:W-:Y:S04]  /*1aee0*/  @P2 STG.E.U16 [R8.64], R6 ;  /* 0x0000000608002986 */ /* 0x0001e8000c101506 */
[----:B0-----:R-:W2:Y:S01]  /*1aef0*/  LDL.LU R8, [R1+0x78] ;  /* 0x0000780001087983 */ /* 0x001ea20000300800 */
[----:B------:R-:W-:-:S04]  /*1af00*/  LEA R4, P6, R3, R0, 0x1 ;  /* 0x0000000003047211 */ /* 0x000fc800078c08ff */
[----:B------:R-:W-:Y:S02]  /*1af10*/  LEA.HI.X.SX32 R5, R3, R2, 0x1, P6 ;  /* 0x0000000203057211 */ /* 0x000fe400030f0eff */
[----:B----4-:R-:W-:Y:S02]  /*1af20*/  ISETP.LT.AND P2, PT, R24, c[0x0][0x17c], !P0 ;  /* 0x00005f0018007a0c */ /* 0x010fe40004741270 */
[----:B------:R-:W4:Y:S01]  /*1af30*/  LDL.LU R24, [R1+0x298] ;  /* 0x0002980001187983 */ /* 0x000f220000300800 */
[----:B--2---:R-:W-:-:S05]  /*1af40*/  PRMT R6, R8, 0x7632, R6 ;  /* 0x0000763208067816 */ /* 0x004fca0000000006 */
[----:B------:R0:W-:Y:S04]  /*1af50*/  @P5 STG.E.U16 [R4.64], R6 ;  /* 0x0000000604005986 */ /* 0x0001e8000c101506 */
[----:B0-----:R-:W2:Y:S01]  /*1af60*/  LDL.LU R5, [R1+0x288] ;  /* 0x0002880001057983 */ /* 0x001ea20000300800 */
[----:B------:R-:W-:-:S04]  /*1af70*/  IMAD R9, R20, 0x2, R3 ;  /* 0x0000000214097824 */ /* 0x000fc800078e0203 */
[----:B------:R-:W-:Y:S01]  /*1af80*/  IMAD R3, R20, 0x2, R9 ;  /* 0x0000000214037824 */ /* 0x000fe200078e0209 */
[----:B------:R-:W-:-:S04]  /*1af90*/  LEA R8, P6, R9, R0, 0x1 ;  /* 0x0000000009087211 */ /* 0x000fc800078c08ff */
[----:B------:R-:W-:Y:S02]  /*1afa0*/  LEA.HI.X.SX32 R9, R9, R2, 0x1, P6 ;  /* 0x0000000209097211 */ /* 0x000fe400030f0eff */
[----:B------:R-:W-:Y:S02]  /*1afb0*/  LEA R4, P6, R3, R0, 0x1 ;  /* 0x0000000003047211 */ /* 0x000fe400078c08ff */
[----:B---3--:R-:W-:Y:S01]  /*1afc0*/  PRMT R10, R12, 0x7632, R10 ;  /* 0x000076320c0a7816 */ /* 0x008fe2000000000a */
[----:B------:R-:W-:Y:S01]  /*1afd0*/  IMAD R12, R20, 0x2, R3 ;  /* 0x00000002140c7824 */ /* 0x000fe200078e0203 */
[----:B------:R-:W-:Y:S02]  /*1afe0*/  PRMT R6, R28, 0x7632, R6 ;  /* 0x000076321c067816 */ /* 0x000fe40000000006 */
[----:B------:R-:W3:Y:S01]  /*1aff0*/  LDL.LU R28, [R1+0x2a0] ;  /* 0x0002a000011c7983 */ /* 0x000ee20000300800 */
[----:B--2---:R-:W-:Y:S02]  /*1b000*/  ISETP.LT.AND P5, PT, R5, c[0x0][0x17c], !P0 ;  /* 0x00005f0005007a0c */ /* 0x004fe400047a1270 */
[----:B------:R-:W-:-:S02]  /*1b010*/  LEA.HI.X.SX32 R5, R3, R2, 0x1, P6 ;  /* 0x0000000203057211 */ /* 0x000fc400030f0eff */
[----:B------:R-:W2:Y:S04]  /*1b020*/  LDL.LU R3, [R1+0x98] ;  /* 0x0000980001037983 */ /* 0x000ea80000300800 */
[----:B------:R0:W-:Y:S04]  /*1b030*/  @P4 STG.E.U16 [R8.64], R10 ;  /* 0x0000000a08004986 */ /* 0x0001e8000c101506 */
[----:B------:R1:W-:Y:S01]  /*1b040*/  @P3 STG.E.U16 [R4.64], R6 ;  /* 0x0000000604003986 */ /* 0x0003e2000c101506 */
[----:B0-----:R-:W-:-:S04]  /*1b050*/  LEA R8, P6, R12, R0, 0x1 ;  /* 0x000000000c087211 */ /* 0x001fc800078c08ff */
[----:B------:R-:W-:Y:S02]  /*1b060*/  LEA.HI.X.SX32 R9, R12, R2, 0x1, P6 ;  /* 0x000000020c097211 */ /* 0x000fe400030f0eff */
[----:B------:R-:W-:Y:S02]  /*1b070*/  ISETP.LT.AND P4, PT, R16, c[0x0][0x17c], !P0 ;  /* 0x00005f0010007a0c */ /* 0x000fe40004781270 */
[----:B------:R-:W3:Y:S01]  /*1b080*/  LDL.LU R16, [R1+0x2a8] ;  /* 0x0002a80001107983 */ /* 0x000ee20000300800 */
[----:B------:R-:W-:-:S03]  /*1b090*/  ISETP.LT.AND P3, PT, R27, c[0x0][0x17c], !P0 ;  /* 0x00005f001b007a0c */ /* 0x000fc60004761270 */
[----:B------:R-:W3:Y:S01]  /*1b0a0*/  LDL.LU R27, [R1+0x2b0] ;  /* 0x0002b000011b7983 */ /* 0x000ee20000300800 */
[----:B-1----:R-:W-:Y:S01]  /*1b0b0*/  IMAD R5, R20, 0x2, R12 ;  /* 0x0000000214057824 */ /* 0x002fe200078e020c */
[----:B--2---:R-:W-:-:S05]  /*1b0c0*/  PRMT R6, R3, 0x7632, R6 ;  /* 0x0000763203067816 */ /* 0x004fca0000000006 */
[----:B------:R0:W-:Y:S02]  /*1b0d0*/  @P1 STG.E.U16 [R8.64], R6 ;  /* 0x0000000608001986 */ /* 0x0001e4000c101506 */
[----:B0-----:R-:W-:Y:S02]  /*1b0e0*/  PRMT R6, R29, 0x7632, R6 ;  /* 0x000076321d067816 */ /* 0x001fe40000000006 */
[----:B------:R-:W2:Y:S01]  /*1b0f0*/  LDL.LU R29, [R1+0x2b4] ;  /* 0x0002b400011d7983 */ /* 0x000ea20000300800 */
[C---:B------:R-:W-:Y:S01]  /*1b100*/  IMAD R3, R20.reuse, 0x2, R5 ;  /* 0x0000000214037824 */ /* 0x040fe200078e0205 */
[----:B------:R-:W-:Y:S02]  /*1b110*/  LEA R4, P6, R5, R0, 0x1 ;  /* 0x0000000005047211 */ /* 0x000fe400078c08ff */
[----:B------:R-:W-:Y:S02]  /*1b120*/  PRMT R10, R17, 0x7632, R10 ;  /* 0x00007632110a7816 */ /* 0x000fe4000000000a */
[----:B------:R-:W-:Y:S01]  /*1b130*/  LEA.HI.X.SX32 R5, R5, R2, 0x1, P6 ;  /* 0x0000000205057211 */ /* 0x000fe200030f0eff */
[----:B------:R-:W-:Y:S01]  /*1b140*/  IMAD R12, R20, 0x2, R3 ;  /* 0x00000002140c7824 */ /* 0x000fe200078e0203 */
[----:B------:R-:W-:-:S03]  /*1b150*/  LEA R8, P6, R3, R0, 0x1 ;  /* 0x0000000003087211 */ /* 0x000fc600078c08ff */
[----:B------:R0:W-:Y:S01]  /*1b160*/  @P2 STG.E.U16 [R4.64], R10 ;  /* 0x0000000a04002986 */ /* 0x0001e2000c101506 */
[----:B------:R-:W-:Y:S01]  /*1b170*/  LEA.HI.X.SX32 R9, R3, R2, 0x1, P6 ;  /* 0x0000000203097211 */ /* 0x000fe200030f0eff */
[----:B------:R-:W-:Y:S01]  /*1b180*/  IMAD R3, R20, 0x2, R12 ;  /* 0x0000000214037824 */ /* 0x000fe200078e020c */
[----:B------:R-:W-:-:S03]  /*1b190*/  ISETP.LT.AND P1, PT, R21, c[0x0][0x17c], !P0 ;  /* 0x00005f0015007a0c */ /* 0x000fc60004721270 */
[----:B------:R1:W-:Y:S01]  /*1b1a0*/  @P5 STG.E.U16 [R8.64], R6 ;  /* 0x0000000608005986 */ /* 0x0003e2000c101506 */
[----:B0-----:R-:W-:-:S04]  /*1b1b0*/  LEA R4, P6, R12, R0, 0x1 ;  /* 0x000000000c047211 */ /* 0x001fc800078c08ff */
[----:B------:R-:W-:Y:S01]  /*1b1c0*/  LEA.HI.X.SX32 R5, R12, R2, 0x1, P6 ;  /* 0x000000020c057211 */ /* 0x000fe200030f0eff */
[----:B------:R-:W-:Y:S01]  /*1b1d0*/  IMAD R12, R20, 0x2, R3 ;  /* 0x00000002140c7824 */ /* 0x000fe200078e0203 */
[----:B-1----:R-:W-:Y:S02]  /*1b1e0*/  PRMT R6, R13, 0x7632, R6 ;  /* 0x000076320d067816 */ /* 0x002fe40000000006 */
[----:B------:R-:W-:-:S03]  /*1b1f0*/  LEA R8, P6, R3, R0, 0x1 ;  /* 0x0000000003087211 */ /* 0x000fc600078c08ff */
[----:B------:R0:W-:Y:S01]  /*1b200*/  @P4 STG.E.U16 [R4.64], R6 ;  /* 0x0000000604004986 */ /* 0x0001e2000c101506 */
[----:B------:R-:W-:Y:S02]  /*1b210*/  LEA.HI.X.SX32 R9, R3, R2, 0x1, P6 ;  /* 0x0000000203097211 */ /* 0x000fe400030f0eff */
[----:B------:R-:W-:Y:S02]  /*1b220*/  PRMT R10, R26, 0x7632, R10 ;  /* 0x000076321a0a7816 */ /* 0x000fe4000000000a */
[----:B----4-:R-:W-:Y:S02]  /*1b230*/  ISETP.LT.AND P2, PT, R24, c[0x0][0x17c], !P0 ;  /* 0x00005f0018007a0c */ /* 0x010fe40004741270 */
[----:B------:R-:W4:Y:S01]  /*1b240*/  LDL.LU R24, [R1+0x2b8] ;  /* 0x0002b80001187983 */ /* 0x000f220000300800 */
[----:B0-----:R-:W-:Y:S02]  /*1b250*/  LEA R4, P6, R12, R0, 0x1 ;  /* 0x000000000c047211 */ /* 0x001fe400078c08ff */
[----:B------:R-:W-:-:S02]  /*1b260*/  PRMT R6, R25, 0x7632, R6 ;  /* 0x0000763219067816 */ /* 0x000fc40000000006 */
[----:B------:R-:W-:Y:S02]  /*1b270*/  LEA.HI.X.SX32 R5, R12, R2, 0x1, P6 ;  /* 0x000000020c057211 */ /* 0x000fe400030f0eff */
[----:B---3--:R-:W-:Y:S01]  /*1b280*/  ISETP.LT.AND P5, PT, R28, c[0x0][0x17c], !P0 ;  /* 0x00005f001c007a0c */ /* 0x008fe200047a1270 */
[----:B------:R-:W-:Y:S04]  /*1b290*/  @P3 STG.E.U16 [R8.64], R10 ;  /* 0x0000000a08003986 */ /* 0x000fe8000c101506 */
[----:B------:R-:W3:Y:S04]  /*1b2a0*/  LDL.LU R28, [R1+0x2bc] ;  /* 0x0002bc00011c7983 */ /* 0x000ee80000300800 */
[----:B------:R-:W3:Y:S04]  /*1b2b0*/  LDL.LU R25, [R1+0x2c0] ;  /* 0x0002c00001197983 */ /* 0x000ee80000300800 */
[----:B------:R0:W-:Y:S01]  /*1b2c0*/  @P1 STG.E.U16 [R4.64], R6 ;  /* 0x0000000604001986 */ /* 0x0001e2000c101506 */
[----:B--2---:R-:W-:-:S03]  /*1b2d0*/  ISETP.LT.AND P1, PT, R29, c[0x0][0x17c], !P0 ;  /* 0x00005f001d007a0c */ /* 0x004fc60004721270 */
[----:B------:R-:W2:Y:S01]  /*1b2e0*/  LDL.LU R29, [R1+0x2c4] ;  /* 0x0002c400011d7983 */ /* 0x000ea20000300800 */
[----:B------:R-:W-:Y:S01]  /*1b2f0*/  IMAD R3, R20, 0x2, R12 ;  /* 0x0000000214037824 */ /* 0x000fe200078e020c */
[----:B0-----:R-:W-:Y:S02]  /*1b300*/  PRMT R6, R6, 0x7632, R6 ;  /* 0x0000763206067816 */ /* 0x001fe40000000006 */
[----:B------:R-:W-:Y:S01]  /*1b310*/  ISETP.LT.AND P4, PT, R16, c[0x0][0x17c], !P0 ;  /* 0x00005f0010007a0c */ /* 0x000fe20004781270 */
[C---:B------:R-:W-:Y:S01]  /*1b320*/  IMAD R5, R20.reuse, 0x2, R3 ;  /* 0x0000000214057824 */ /* 0x040fe200078e0203 */
[C---:B------:R-:W-:Y:S01]  /*1b330*/  LEA R8, P6, R3.reuse, R0, 0x1 ;  /* 0x0000000003087211 */ /* 0x040fe200078c08ff */
[----:B------:R-:W2:Y:S03]  /*1b340*/  LDL.LU R26, [R1+0x2c8] ;  /* 0x0002c800011a7983 */ /* 0x000ea60000300800 */
[----:B------:R-:W-:Y:S01]  /*1b350*/  LEA.HI.X.SX32 R9, R3, R2, 0x1, P6 ;  /* 0x0000000203097211 */ /* 0x000fe200030f0eff */
[----:B------:R-:W-:Y:S01]  /*1b360*/  IMAD R3, R20, 0x2, R5 ;  /* 0x0000000214037824 */ /* 0x000fe200078e0205 */
[----:B------:R-:W-:Y:S01]  /*1b370*/  LEA R4, P6, R5, R0, 0x1 ;  /* 0x0000000005047211 */ /* 0x000fe200078c08ff */
[----:B------:R-:W2:Y:S01]  /*1b380*/  LDL.LU R21, [R1+0x6c] ;  /* 0x00006c0001157983 */ /* 0x000ea20000300800 */
[----:B------:R-:W-:-:S02]  /*1b390*/  PRMT R10, R10, 0x7632, R10 ;  /* 0x000076320a0a7816 */ /* 0x000fc4000000000a */
[----:B------:R-:W-:Y:S01]  /*1b3a0*/  LEA.HI.X.SX32 R5, R5, R2, 0x1, P6 ;  /* 0x0000000205057211 */ /* 0x000fe200030f0eff */
[----:B------:R0:W-:Y:S01]  /*1b3b0*/  @P2 STG.E.U16 [R8.64], R6 ;  /* 0x0000000608002986 */ /* 0x0001e2000c101506 */
[----:B------:R-:W-:Y:S02]  /*1b3c0*/  ISETP.LT.AND P3, PT, R27, c[0x0][0x17c], !P0 ;  /* 0x00005f001b007a0c */ /* 0x000fe40004761270 */
[----:B------:R-:W-:Y:S01]  /*1b3d0*/  PRMT R14, R14, 0x7632, R14 ;  /* 0x000076320e0e7816 */ /* 0x000fe2000000000e */
[----:B------:R1:W-:Y:S01]  /*1b3e0*/  @P5 STG.E.U16 [R4.64], R10 ;  /* 0x0000000a04005986 */ /* 0x0003e2000c101506 */
[----:B0-----:R-:W-:Y:S01]  /*1b3f0*/  LEA R8, P6, R3, R0, 0x1 ;  /* 0x0000000003087211 */ /* 0x001fe200078c08ff */
[----:B------:R-:W-:-:S03]  /*1b400*/  IMAD R6, R20, 0x2, R3 ;  /* 0x0000000214067824 */ /* 0x000fc600078e0203 */
[----:B------:R-:W-:Y:S01]  /*1b410*/  LEA.HI.X.SX32 R9, R3, R2, 0x1, P6 ;  /* 0x0000000203097211 */ /* 0x000fe200030f0eff */
[----:B------:R-:W-:Y:S01]  /*1b420*/  IMAD R3, R20, 0x2, R6 ;  /* 0x0000000214037824 */ /* 0x000fe200078e0206 */
[----:B-1----:R-:W-:-:S03]  /*1b430*/  LEA R4, P6, R6, R0, 0x1 ;  /* 0x0000000006047211 */ /* 0x002fc600078c08ff */
[----:B------:R0:W-:Y:S01]  /*1b440*/  @P4 STG.E.U16 [R8.64], R14 ;  /* 0x0000000e08004986 */ /* 0x0001e2000c101506 */
[----:B------:R-:W-:Y:S02]  /*1b450*/  LEA.HI.X.SX32 R5, R6, R2, 0x1, P6 ;  /* 0x0000000206057211 */ /* 0x000fe400030f0eff */
[----:B------:R-:W-:Y:S02]  /*1b460*/  PRMT R18, R18, 0x7632, R18 ;  /* 0x0000763212127816 */ /* 0x000fe40000000012 */
[----:B----4-:R-:W-:Y:S02]  /*1b470*/  ISETP.LT.AND P2, PT, R24, c[0x0][0x17c], !P0 ;  /* 0x00005f0018007a0c */ /* 0x010fe40004741270 */
[----:B------:R-:W4:Y:S01]  /*1b480*/  LDL.LU R24, [R1+0x2cc] ;  /* 0x0002cc0001187983 */ /* 0x000f220000300800 */
[----:B------:R-:W-:Y:S02]  /*1b490*/  PRMT R22, R22, 0x7632, R22 ;  /* 0x0000763216167816 */ /* 0x000fe40000000016 */
[C---:B0-----:R-:W-:Y:S01]  /*1b4a0*/  LEA R8, P6, R3.reuse, R0, 0x1 ;  /* 0x0000000003087211 */ /* 0x041fe200078c08ff */
[----:B------:R-:W-:Y:S03]  /*1b4b0*/  @P3 STG.E.U16 [R4.64], R18 ;  /* 0x0000001204003986 */ /* 0x000fe6000c101506 */
[----:B------:R-:W-:-:S02]  /*1b4c0*/  LEA.HI.X.SX32 R9, R3, R2, 0x1, P6 ;  /* 0x0000000203097211 */ /* 0x000fc400030f0eff */
[----:B---3--:R-:W-:Y:S02]  /*1b4d0*/  ISETP.LT.AND P5, PT, R28, c[0x0][0x17c], !P0 ;  /* 0x00005f001c007a0c */ /* 0x008fe400047a1270 */
[----:B------:R-:W3:Y:S01]  /*1b4e0*/  LDL.LU R28, [R1+0x2d0] ;  /* 0x0002d000011c7983 */ /* 0x000ee20000300800 */
[----:B------:R-:W-:-:S03]  /*1b4f0*/  ISETP.LT.AND P4, PT, R25, c[0x0][0x17c], !P0 ;  /* 0x00005f0019007a0c */ /* 0x000fc60004781270 */
[----:B------:R-:W3:Y:S04]  /*1b500*/  LDL.LU R27, [R1+0x4c] ;  /* 0x00004c00011b7983 */ /* 0x000ee80000300800 */
[----:B------:R-:W3:Y:S04]  /*1b510*/  LDL.LU R25, [R1+0x2d4] ;  /* 0x0002d40001197983 */ /* 0x000ee80000300800 */
[----:B------:R-:W3:Y:S04]  /*1b520*/  LDL.LU R17, [R1+0x1c] ;  /* 0x00001c0001117983 */ /* 0x000ee80000300800 */
[----:B------:R0:W-:Y:S01]  /*1b530*/  @P1 STG.E.U16 [R8.64], R22 ;  /* 0x0000001608001986 */ /* 0x0001e2000c101506 */
[----:B--2---:R-:W-:-:S03]  /*1b540*/  ISETP.LT.AND P3, PT, R29, c[0x0][0x17c], !P0 ;  /* 0x00005f001d007a0c */ /* 0x004fc60004761270 */
[----:B------:R-:W2:Y:S04]  /*1b550*/  LDL.LU R29, [R1+0x2d8] ;  /* 0x0002d800011d7983 */ /* 0x000ea80000300800 */
[----:B------:R-:W2:Y:S04]  /*1b560*/  LDL.LU R14, [R1+0xac] ;  /* 0x0000ac00010e7983 */ /* 0x000ea80000300800 */
[----:B0-----:R-:W2:Y:S01]  /*1b570*/  LDL.LU R22, [R1+0x7c] ;  /* 0x00007c0001167983 */ /* 0x001ea20000300800 */
[----:B------:R-:W-:-:S03]  /*1b580*/  IMAD R6, R20, 0x2, R3 ;  /* 0x0000000214067824 */ /* 0x000fc600078e0203 */
[----:B------:R-:W2:Y:S01]  /*1b590*/  LDL.LU R13, [R1+0x9c] ;  /* 0x00009c00010d7983 */ /* 0x000ea20000300800 */
[----:B------:R-:W-:Y:S01]  /*1b5a0*/  IMAD R3, R20, 0x2, R6 ;  /* 0x0000000214037824 */ /* 0x000fe200078e0206 */
[C---:B------:R-:W-:Y:S02]  /*1b5b0*/  LEA R4, P6, R6.reuse, R0, 0x1 ;  /* 0x0000000006047211 */ /* 0x040fe400078c08ff */
[----:B------:R-:W2:Y:S02]  /*1b5c0*/  LDL.LU R18, [R1+0x2e4] ;  /* 0x0002e40001127983 */ /* 0x000ea40000300800 */
[----:B------:R-:W-:Y:S01]  /*1b5d0*/  LEA.HI.X.SX32 R5, R6, R2, 0x1, P6 ;  /* 0x0000000206057211 */ /* 0x000fe200030f0eff */
[----:B------:R-:W-:Y:S01]  /*1b5e0*/  IMAD R6, R20, 0x2, R3 ;  /* 0x0000000214067824 */ /* 0x000fe200078e0203 */
[----:B------:R-:W-:-:S03]  /*1b5f0*/  LEA R8, P6, R3, R0, 0x1 ;  /* 0x0000000003087211 */ /* 0x000fc600078c08ff */
[----:B------:R0:W-:Y:S01]  /*1b600*/  @P2 STG.E.U16 [R4.64], R21 ;  /* 0x0000001504002986 */ /* 0x0001e2000c101506 */
[----:B------:R-:W-:Y:S01]  /*1b610*/  LEA.HI.X.SX32 R9, R3, R2, 0x1, P6 ;  /* 0x0000000203097211 */ /* 0x000fe200030f0eff */
[----:B------:R-:W-:Y:S01]  /*1b620*/  IMAD R3, R20, 0x2, R6 ;  /* 0x0000000214037824 */ /* 0x000fe200078e0206 */
[----:B0-----:R-:W-:-:S04]  /*1b630*/  LEA R4, P6, R6, R0, 0x1 ;  /* 0x0000000006047211 */ /* 0x001fc800078c08ff */
[----:B------:R-:W-:Y:S01]  /*1b640*/  LEA.HI.X.SX32 R5, R6, R2, 0x1, P6 ;  /* 0x0000000206057211 */ /* 0x000fe200030f0eff */
[----:B------:R-:W-:Y:S01]  /*1b650*/  IMAD R6, R20, 0x2, R3 ;  /* 0x0000000214067824 */ /* 0x000fe200078e0203 */
[----:B----4-:R-:W-:Y:S02]  /*1b660*/  ISETP.LT.AND P2, PT, R24, c[0x0][0x17c], !P0 ;  /* 0x00005f0018007a0c */ /* 0x010fe40004741270 */
[----:B------:R-:W4:Y:S01]  /*1b670*/  LDL.LU R24, [R1+0x8c] ;  /* 0x00008c0001187983 */ /* 0x000f220000300800 */
[----:B------:R-:W-:-:S03]  /*1b680*/  ISETP.LT.AND P1, PT, R26, c[0x0][0x17c], !P0 ;  /* 0x00005f001a007a0c */ /* 0x000fc60004721270 */
[----:B------:R-:W4:Y:S04]  /*1b690*/  LDL.LU R16, [R1+0x2e8] ;  /* 0x0002e80001107983 */ /* 0x000f280000300800 */
[----:B---3--:R0:W-:Y:S01]  /*1b6a0*/  @P5 STG.E.U16 [R8.64], R27 ;  /* 0x0000001b08005986 */ /* 0x0081e2000c101506 */
[----:B------:R-:W-:-:S03]  /*1b6b0*/  ISETP.LT.AND P5, PT, R28, c[0x0][0x17c], !P0 ;  /* 0x00005f001c007a0c */ /* 0x000fc600047a1270 */
[----:B------:R-:W3:Y:S04]  /*1b6c0*/  LDL.LU R28, [R1+0xc] ;  /* 0x00000c00011c7983 */ /* 0x000ee80000300800 */
[----:B------:R-:W3:Y:S01]  /*1b6d0*/  LDL.LU R26, [R1+0x5c] ;  /* 0x00005c00011a7983 */ /* 0x000ee20000300800 */
[----:B0-----:R-:W-:-:S04]  /*1b6e0*/  LEA R8, P6, R3, R0, 0x1 ;  /* 0x0000000003087211 */ /* 0x001fc800078c08ff */
[----:B------:R-:W-:Y:S01]  /*1b6f0*/  LEA.HI.X.SX32 R9, R3, R2, 0x1, P6 ;  /* 0x0000000203097211 */ /* 0x000fe200030f0eff */
[----:B------:R-:W-:Y:S01]  /*1b700*/  IMAD R3, R20, 0x2, R6 ;  /* 0x0000000214037824 */ /* 0x000fe200078e0206 */
[----:B--2---:R0:W-:Y:S01]  /*1b710*/  @P4 STG.E.U16 [R4.64], R22 ;  /* 0x0000001604004986 */ /* 0x0041e2000c101506 */
[----:B------:R-:W-:-:S03]  /*1b720*/  ISETP.LT.AND P4, PT, R25, c[0x0][0x17c], !P0 ;  /* 0x00005f0019007a0c */ /* 0x000fc60004781270 */
[----:B------:R1:W-:Y:S01]  /*1b730*/  @P3 STG.E.U16 [R8.64], R17 ;  /* 0x0000001108003986 */ /* 0x0003e2000c101506 */
[----:B0-----:R-:W-:-:S03]  /*1b740*/  LEA R4, P6, R6, R0, 0x1 ;  /* 0x0000000006047211 */ /* 0x001fc600078c08ff */
[----:B------:R-:W2:Y:S01]  /*1b750*/  LDL.LU R25, [R1+0x3c] ;  /* 0x00003c0001197983 */ /* 0x000ea20000300800 */
[----:B------:R-:W-:Y:S02]  /*1b760*/  LEA.HI.X.SX32 R5, R6, R2, 0x1, P6 ;  /* 0x0000000206057211 */ /* 0x000fe400030f0eff */
[----:B-1----:R-:W-:Y:S01]  /*1b770*/  LEA R8, P6, R3, R0, 0x1 ;  /* 0x0000000003087211 */ /* 0x002fe200078c08ff */
[----:B------:R-:W-:Y:S01]  /*1b780*/  IMAD R6, R20, 0x2, R3 ;  /* 0x0000000214067824 */ /* 0x000fe200078e0203 */
[----:B------:R-:W-:Y:S02]  /*1b790*/  ISETP.LT.AND P3, PT, R29, c[0x0][0x17c], !P0 ;  /* 0x00005f001d007a0c */ /* 0x000fe40004761270 */
[----:B------:R-:W2:Y:S01]  /*1b7a0*/  LDL.LU R29, [R1+0x2c] ;  /* 0x00002c00011d7983 */ /* 0x000ea20000300800 */
[----:B------:R-:W-:-:S03]  /*1b7b0*/  LEA.HI.X.SX32 R9, R3, R2, 0x1, P6 ;  /* 0x0000000203097211 */ /* 0x000fc600030f0eff */
[----:B------:R-:W2:Y:S04]  /*1b7c0*/  LDL.LU R3, [R1+0x2dc] ;  /* 0x0002dc0001037983 */ /* 0x000ea80000300800 */
[----:B------:R0:W-:Y:S02]  /*1b7d0*/  @P1 STG.E.U16 [R4.64], R14 ;  /* 0x0000000e04001986 */ /* 0x0001e4000c101506 */
[----:B0-----:R-:W-:-:S04]  /*1b7e0*/  LEA R4, P6, R6, R0, 0x1 ;  /* 0x0000000006047211 */ /* 0x001fc800078c08ff */
[----:B------:R-:W-:Y:S02]  /*1b7f0*/  LEA.HI.X.SX32 R5, R6, R2, 0x1, P6 ;  /* 0x0000000206057211 */ /* 0x000fe400030f0eff */
[----:B--2---:R-:W-:Y:S01]  /*1b800*/  ISETP.LT.AND P1, PT, R3, c[0x0][0x17c], !P0 ;  /* 0x00005f0003007a0c */ /* 0x004fe20004721270 */
[----:B------:R-:W-:Y:S02]  /*1b810*/  IMAD R3, R20, 0x2, R6 ;  /* 0x0000000214037824 */ /* 0x000fe400078e0206 */
[----:B------:R-:W2:Y:S04]  /*1b820*/  LDL.LU R6, [R1+0x2e0] ;  /* 0x0002e00001067983 */ /* 0x000ea80000300800 */
[----:B------:R0:W-:Y:S04]  /*1b830*/  @P2 STG.E.U16 [R8.64], R13 ;  /* 0x0000000d08002986 */ /* 0x0001e8000c101506 */
[----:B----4-:R1:W-:Y:S01]  /*1b840*/  @P5 STG.E.U16 [R4.64], R24 ;  /* 0x0000001804005986 */ /* 0x0103e2000c101506 */
[----:B0-----:R-:W-:-:S04]  /*1b850*/  LEA R8, P6, R3, R0, 0x1 ;  /* 0x0000000003087211 */ /* 0x001fc800078c08ff */
[----:B------:R-:W-:-:S05]  /*1b860*/  LEA.HI.X.SX32 R9, R3, R2, 0x1, P6 ;  /* 0x0000000203097211 */ /* 0x000fca00030f0eff */
[----:B---3--:R0:W-:Y:S01]  /*1b870*/  @P4 STG.E.U16 [R8.64], R28 ;  /* 0x0000001c08004986 */ /* 0x0081e2000c101506 */
[----:B------:R-:W-:Y:S02]  /*1b880*/  ISETP.LT.AND P4, PT, R16, c[0x0][0x17c], !P0 ;  /* 0x00005f0010007a0c */ /* 0x000fe40004781270 */
[----:B------:R-:W-:Y:S01]  /*1b890*/  ISETP.LT.AND P5, PT, R18, c[0x0][0x17c], !P0 ;  /* 0x00005f0012007a0c */ /* 0x000fe200047a1270 */
[----:B------:R-:W3:Y:S04]  /*1b8a0*/  LDL.LU R16, [R1+0x300] ;  /* 0x0003000001107983 */ /* 0x000ee80000300800 */
[----:B------:R-:W4:Y:S01]  /*1b8b0*/  LDL.LU R18, [R1+0x304] ;  /* 0x0003040001127983 */ /* 0x000f220000300800 */
[----:B--2---:R-:W-:Y:S01]  /*1b8c0*/  ISETP.LT.AND P2, PT, R6, c[0x0][0x17c], !P0 ;  /* 0x00005f0006007a0c */ /* 0x004fe20004741270 */
[----:B------:R-:W-:-:S04]  /*1b8d0*/  IMAD R6, R20, 0x2, R3 ;  /* 0x0000000214067824 */ /* 0x000fc800078e0203 */
[----:B------:R-:W-:Y:S01]  /*1b8e0*/  IMAD R3, R20, 0x2, R6 ;  /* 0x0000000214037824 */ /* 0x000fe200078e0206 */
[----:B-1----:R-:W-:-:S04]  /*1b8f0*/  LEA R4, P6, R6, R0, 0x1 ;  /* 0x0000000006047211 */ /* 0x002fc800078c08ff */
[----:B------:R-:W-:Y:S02]  /*1b900*/  LEA.HI.X.SX32 R5, R6, R2, 0x1, P6 ;  /* 0x0000000206057211 */ /* 0x000fe400030f0eff */
[----:B0-----:R-:W-:Y:S01]  /*1b910*/  LEA R8, P6, R3, R0, 0x1 ;  /* 0x0000000003087211 */ /* 0x001fe200078c08ff */
[----:B------:R-:W-:-:S03]  /*1b920*/  IMAD R6, R20, 0x2, R3 ;  /* 0x0000000214067824 */ /* 0x000fc600078e0203 */
[----:B------:R-:W-:Y:S02]  /*1b930*/  LEA.HI.X.SX32 R9, R3, R2, 0x1, P6 ;  /* 0x0000000203097211 */ /* 0x000fe400030f0eff */
[----:B------:R-:W2:Y:S04]  /*1b940*/  LDL.LU R3, [R1+0x2ec] ;  /* 0x0002ec0001037983 */ /* 0x000ea80000300800 */
[----:B------:R0:W-:Y:S02]  /*1b950*/  @P3 STG.E.U16 [R4.64], R26 ;  /* 0x0000001a04003986 */ /* 0x0001e4000c101506 */
[----:B0-----:R-:W-:-:S04]  /*1b960*/  LEA R4, P6, R6, R0, 0x1 ;  /* 0x0000000006047211 */ /* 0x001fc800078c08ff */
[----:B------:R-:W-:Y:S02]  /*1b970*/  LEA.HI.X.SX32 R5, R6, R2, 0x1, P6 ;  /* 0x0000000206057211 */ /* 0x000fe400030f0eff */
[----:B--2---:R-:W-:Y:S01]  /*1b980*/  ISETP.LT.AND P3, PT, R3, c[0x0][0x17c], !P0 ;  /* 0x00005f0003007a0c */ /* 0x004fe20004761270 */
[----:B------:R-:W-:Y:S02]  /*1b990*/  IMAD R3, R20, 0x2, R6 ;  /* 0x0000000214037824 */ /* 0x000fe400078e0206 */
        /* <DEDUP_REMOVED lines=14> */
[----:B------:R1:W-:Y:S01]  /*1ba80*/  @P4 STG.E.U16 [R4.64], R11 ;  /* 0x0000000b04004986 */ /* 0x0003e2000c101506 */
[----:B0-----:R-:W-:-:S04]  /*1ba90*/  LEA R8, P6, R3, R0, 0x1 ;  /* 0x0000000003087211 */ /* 0x001fc800078c08ff */
[----:B------:R-:W-:-:S05]  /*1baa0*/  LEA.HI.X.SX32 R9, R3, R2, 0x1, P6 ;  /* 0x0000000203097211 */ /* 0x000fca00030f0eff */
[----:B------:R-:W-:Y:S01]  /*1bab0*/  @P3 STG.E.U16 [R8.64], R15 ;  /* 0x0000000f08003986 */ /* 0x000fe2000c101506 */
[----:B---3--:R-:W-:Y:S02]  /*1bac0*/  ISETP.LT.AND P3, PT, R16, c[0x0][0x17c], !P0 ;  /* 0x00005f0010007a0c */ /* 0x008fe40004761270 */
[----:B--2---:R-:W-:Y:S01]  /*1bad0*/  ISETP.LT.AND P5, PT, R6, c[0x0][0x17c], !P0 ;  /* 0x00005f0006007a0c */ /* 0x004fe200047a1270 */
[----:B------:R-:W-:Y:S02]  /*1bae0*/  IMAD R6, R20, 0x2, R3 ;  /* 0x0000000214067824 */ /* 0x000fe400078e0203 */
[----:B------:R-:W2:Y:S03]  /*1baf0*/  LDL.LU R3, [R1+0x2fc] ;  /* 0x0002fc0001037983 */ /* 0x000ea60000300800 */
[C---:B-1----:R-:W-:Y:S01]  /*1bb00*/  LEA R4, P6, R6.reuse, R0, 0x1 ;  /* 0x0000000006047211 */ /* 0x042fe200078c08ff */
[----:B------:R-:W3:Y:S03]  /*1bb10*/  LDL.LU R16, [R1+0x314] ;  /* 0x0003140001107983 */ /* 0x000ee60000300800 */
[----:B------:R-:W-:-:S05]  /*1bb20*/  LEA.HI.X.SX32 R5, R6, R2, 0x1, P6 ;  /* 0x0000000206057211 */ /* 0x000fca00030f0eff */
[----:B------:R0:W-:Y:S01]  /*1bb30*/  @P1 STG.E.U16 [R4.64], R19 ;  /* 0x0000001304001986 */ /* 0x0001e2000c101506 */
[----:B----4-:R-:W-:-:S03]  /*1bb40*/  ISETP.LT.AND P1, PT, R18, c[0x0][0x17c], !P0 ;  /* 0x00005f0012007a0c */ /* 0x010fc60004721270 */
[----:B------:R-:W4:Y:S04]  /*1bb50*/  LDL.LU R18, [R1+0x318] ;  /* 0x0003180001127983 */ /* 0x000f280000300800 */
[----:B0-----:R-:W3:Y:S01]  /*1bb60*/  LDL.LU R5, [R1+0x308] ;  /* 0x0003080001057983 */ /* 0x001ee20000300800 */
[----:B------:R-:W-:Y:S02]  /*1bb70*/  PRMT R7, R21, 0x7632, R7 ;  /* 0x0000763215077816 */ /* 0x000fe40000000007 */
[----:B------:R-:W-:Y:S01]  /*1bb80*/  PRMT R10, R27, 0x7632, R10 ;  /* 0x000076321b0a7816 */ /* 0x000fe2000000000a */
[----:B------:R-:W4:Y:S04]  /*1bb90*/  LDL.LU R21, [R1+0x31c] ;  /* 0x00031c0001157983 */ /* 0x000f280000300800 */
[----:B------:R-:W4:Y:S01]  /*1bba0*/  LDL.LU R27, [R1+0x324] ;  /* 0x00032400011b7983 */ /* 0x000f220000300800 */
[----:B--2---:R-:W-:Y:S01]  /*1bbb0*/  ISETP.LT.AND P4, PT, R3, c[0x0][0x17c], !P0 ;  /* 0x00005f0003007a0c */ /* 0x004fe20004781270 */
[----:B------:R-:W-:-:S05]  /*1bbc0*/  IMAD R3, R20, 0x2, R6 ;  /* 0x0000000214037824 */ /* 0x000fca00078e0206 */
[----:B------:R-:W-:Y:S01]  /*1bbd0*/  LEA R8, P6, R3, R0, 0x1 ;  /* 0x0000000003087211 */ /* 0x000fe200078c08ff */
[----:B------:R-:W-:-:S03]  /*1bbe0*/  IMAD R6, R20, 0x2, R3 ;  /* 0x0000000214067824 */ /* 0x000fc600078e0203 */
[----:B------:R-:W-:Y:S01]  /*1bbf0*/  LEA.HI.X.SX32 R9, R3, R2, 0x1, P6 ;  /* 0x0000000203097211 */ /* 0x000fe200030f0eff */
[----:B------:R-:W-:Y:S01]  /*1bc00*/  IMAD R3, R20, 0x2, R6 ;  /* 0x0000000214037824 */ /* 0x000fe200078e0206 */
[----:B------:R-:W-:-:S03]  /*1bc10*/  LEA R4, P6, R6, R0, 0x1 ;  /* 0x0000000006047211 */ /* 0x000fc600078c08ff */
[----:B------:R0:W-:Y:S01]  /*1bc20*/  @P2 STG.E.U16 [R8.64], R23 ;  /* 0x0000001708002986 */ /* 0x0001e2000c101506 */
[----:B---3--:R-:W-:Y:S02]  /*1bc30*/  ISETP.LT.AND P2, PT, R5, c[0x0][0x17c], !P0 ;  /* 0x00005f0005007a0c */ /* 0x008fe40004741270 */
[----:B------:R-:W-:Y:S02]  /*1bc40*/  LEA.HI.X.SX32 R5, R6, R2, 0x1, P6 ;  /* 0x0000000206057211 */ /* 0x000fe400030f0eff */
[----:B0-----:R-:W-:Y:S01]  /*1bc50*/  LEA R8, P6, R3, R0, 0x1 ;  /* 0x0000000003087211 */ /* 0x001fe200078c08ff */
[----:B------:R-:W-:-:S03]  /*1bc60*/  IMAD R6, R20, 0x2, R3 ;  /* 0x0000000214067824 */ /* 0x000fc600078e0203 */
[----:B------:R-:W-:Y:S02]  /*1bc70*/  LEA.HI.X.SX32 R9, R3, R2, 0x1, P6 ;  /* 0x0000000203097211 */ /* 0x000fe400030f0eff */
[----:B------:R-:W2:Y:S04]  /*1bc80*/  LDL.LU R3, [R1+0x30c] ;  /* 0x00030c0001037983 */ /* 0x000ea80000300800 */
[----:B------:R0:W-:Y:S04]  /*1bc90*/  @P5 STG.E.U16 [R4.64], R7 ;  /* 0x0000000704005986 */ /* 0x0001e8000c101506 */
[----:B0-----:R-:W3:Y:S01]  /*1bca0*/  LDL.LU R5, [R1+0x310] ;  /* 0x0003100001057983 */ /* 0x001ee20000300800 */
[----:B------:R-:W-:-:S02]  /*1bcb0*/  LEA R4, P6, R6, R0, 0x1 ;  /* 0x0000000006047211 */ /* 0x000fc400078c08ff */
[----:B------:R-:W-:Y:S01]  /*1bcc0*/  PRMT R12, R17, 0x7632, R12 ;  /* 0x00007632110c7816 */ /* 0x000fe2000000000c */
[----:B------:R0:W-:Y:S01]  /*1bcd0*/  @P4 STG.E.U16 [R8.64], R10 ;  /* 0x0000000a08004986 */ /* 0x0001e2000c101506 */
[----:B------:R-:W-:-:S03]  /*1bce0*/  PRMT R11, R22, 0x7632, R11 ;  /* 0x00007632160b7816 */ /* 0x000fc6000000000b */
[----:B------:R-:W4:Y:S01]  /*1bcf0*/  LDL.LU R17, [R1+0x328] ;  /* 0x0003280001117983 */ /* 0x000f220000300800 */
[----:B------:R-:W-:Y:S02]  /*1bd00*/  PRMT R7, R13, 0x7632, R7 ;  /* 0x000076320d077816 */ /* 0x000fe40000000007 */
[----:B0-----:R-:W-:Y:S02]  /*1bd10*/  PRMT R10, R24, 0x7632, R10 ;  /* 0x00007632180a7816 */ /* 0x001fe4000000000a */
[----:B--2---:R-:W-:Y:S01]  /*1bd20*/  ISETP.LT.AND P5, PT, R3, c[0x0][0x17c], !P0 ;  /* 0x00005f0003007a0c */ /* 0x004fe200047a1270 */
[----:B------:R-:W-:Y:S01]  /*1bd30*/  IMAD R3, R20, 0x2, R6 ;  /* 0x0000000214037824 */ /* 0x000fe200078e0206 */
[----:B---3--:R-:W-:Y:S02]  /*1bd40*/  ISETP.LT.AND P4, PT, R5, c[0x0][0x17c], !P0 ;  /* 0x00005f0005007a0c */ /* 0x008fe40004781270 */
[----:B------:R-:W-:Y:S01]  /*1bd50*/  LEA.HI.X.SX32 R5, R6, R2, 0x1, P6 ;  /* 0x0000000206057211 */ /* 0x000fe200030f0eff */
        /* <DEDUP_REMOVED lines=8> */
[C---:B-1----:R-:W-:Y:S02]  /*1bde0*/  LEA R8, P6, R3.reuse, R0, 0x1 ;  /* 0x0000000003087211 */ /* 0x042fe400078c08ff */
[----:B------:R-:W-:Y:S02]  /*1bdf0*/  PRMT R6, R14, 0x7632, R6 ;  /* 0x000076320e067816 */ /* 0x000fe40000000006 */
[----:B------:R-:W-:Y:S02]  /*1be00*/  ISETP.LT.AND P3, PT, R16, c[0x0][0x17c], !P0 ;  /* 0x00005f0010007a0c */ /* 0x000fe40004761270 */
[----:B------:R-:W-:Y:S01]  /*1be10*/  LEA.HI.X.SX32 R9, R3, R2, 0x1, P6 ;  /* 0x0000000203097211 */ /* 0x000fe200030f0eff */
[----:B------:R-:W2:Y:S01]  /*1be20*/  LDL.LU R16, [R1+0x32c] ;  /* 0x00032c0001107983 */ /* 0x000ea20000300800 */
[----:B------:R-:W-:-:S03]  /*1be30*/  PRMT R11, R28, 0x7632, R11 ;  /* 0x000076321c0b7816 */ /* 0x000fc6000000000b */
[----:B------:R0:W-:Y:S04]  /*1be40*/  @P2 STG.E.U16 [R4.64], R6 ;  /* 0x0000000604002986 */ /* 0x0001e8000c101506 */
[----:B------:R1:W-:Y:S01]  /*1be50*/  @P5 STG.E.U16 [R8.64], R7 ;  /* 0x0000000708005986 */ /* 0x0003e2000c101506 */
[----:B----4-:R-:W-:-:S03]  /*1be60*/  ISETP.LT.AND P5, PT, R27, c[0x0][0x17c], !P0 ;  /* 0x00005f001b007a0c */ /* 0x010fc600047a1270 */
[----:B------:R-:W3:Y:S04]  /*1be70*/  LDL.LU R24, [R1+0x330] ;  /* 0x0003300001187983 */ /* 0x000ee80000300800 */
[----:B------:R-:W4:Y:S04]  /*1be80*/  LDL.LU R27, [R1+0x334] ;  /* 0x00033400011b7983 */ /* 0x000f280000300800 */
[----:B------:R-:W4:Y:S01]  /*1be90*/  LDL.LU R28, [R1+0x320] ;  /* 0x00032000011c7983 */ /* 0x000f220000300800 */
[----:B------:R-:W-:-:S04]  /*1bea0*/  IMAD R13, R20, 0x2, R3 ;  /* 0x00000002140d7824 */ /* 0x000fc800078e0203 */
[----:B------:R-:W-:Y:S01]  /*1beb0*/  IMAD R3, R20, 0x2, R13 ;  /* 0x0000000214037824 */ /* 0x000fe200078e020d */
[----:B0-----:R-:W-:-:S04]  /*1bec0*/  LEA R4, P6, R13, R0, 0x1 ;  /* 0x000000000d047211 */ /* 0x001fc800078c08ff */
[----:B------:R-:W-:Y:S01]  /*1bed0*/  LEA.HI.X.SX32 R5, R13, R2, 0x1, P6 ;  /* 0x000000020d057211 */ /* 0x000fe200030f0eff */
[C---:B------:R-:W-:Y:S01]  /*1bee0*/  IMAD R13, R20.reuse, 0x2, R3 ;  /* 0x00000002140d7824 */ /* 0x040fe200078e0203 */
[----:B-1----:R-:W-:Y:S02]  /*1bef0*/  LEA R8, P6, R3, R0, 0x1 ;  /* 0x0000000003087211 */ /* 0x002fe400078c08ff */
[----:B------:R-:W-:Y:S01]  /*1bf00*/  ISETP.LT.AND P2, PT, R21, c[0x0][0x17c], !P0 ;  /* 0x00005f0015007a0c */ /* 0x000fe20004741270 */
[----:B------:R-:W-:Y:S01]  /*1bf10*/  IMAD R21, R20, 0x2, R13 ;  /* 0x0000000214157824 */ /* 0x000fe200078e020d */
[----:B------:R-:W-:Y:S01]  /*1bf20*/  LEA.HI.X.SX32 R9, R3, R2, 0x1, P6 ;  /* 0x0000000203097211 */ /* 0x000fe200030f0eff */
[----:B------:R0:W-:Y:S01]  /*1bf30*/  @P4 STG.E.U16 [R4.64], R10 ;  /* 0x0000000a04004986 */ /* 0x0001e2000c101506 */
[----:B------:R-:W-:Y:S01]  /*1bf40*/  ISETP.LT.AND P1, PT, R18, c[0x0][0x17c], !P0 ;  /* 0x00005f0012007a0c */ /* 0x000fe20004721270 */
[----:B------:R-:W-:Y:S01]  /*1bf50*/  IMAD R3, R20, 0x2, R21 ;  /* 0x0000000214037824 */ /* 0x000fe200078e0215 */
[----:B------:R-:W-:Y:S01]  /*1bf60*/  ISETP.LT.AND P4, PT, R17, c[0x0][0x17c], !P0 ;  /* 0x00005f0011007a0c */ /* 0x000fe20004781270 */
[----:B------:R1:W-:Y:S01]  /*1bf70*/  @P3 STG.E.U16 [R8.64], R11 ;  /* 0x0000000b08003986 */ /* 0x0003e2000c101506 */
[----:B0-----:R-:W-:-:S04]  /*1bf80*/  LEA R4, P6, R13, R0, 0x1 ;  /* 0x000000000d047211 */ /* 0x001fc800078c08ff */
[----:B------:R-:W-:Y:S01]  /*1bf90*/  LEA.HI.X.SX32 R5, R13, R2, 0x1, P6 ;  /* 0x000000020d057211 */ /* 0x000fe200030f0eff */
[----:B------:R-:W-:Y:S01]  /*1bfa0*/  IMAD R13, R20, 0x2, R3 ;  /* 0x00000002140d7824 */ /* 0x000fe200078e0203 */
[C---:B-1----:R-:W-:Y:S02]  /*1bfb0*/  LEA R8, P6, R21.reuse, R0, 0x1 ;  /* 0x0000000015087211 */ /* 0x042fe400078c08ff */
[----:B------:R-:W-:Y:S01]  /*1bfc0*/  PRMT R6, R26, 0x7632, R6 ;  /* 0x000076321a067816 */ /* 0x000fe20000000006 */
[----:B------:R-:W-:Y:S01]  /*1bfd0*/  IMAD R17, R20, 0x2, R13 ;  /* 0x0000000214117824 */ /* 0x000fe200078e020d */
[----:B------:R-:W-:-:S03]  /*1bfe0*/  LEA.HI.X.SX32 R9, R21, R2, 0x1, P6 ;  /* 0x0000000215097211 */ /* 0x000fc600030f0eff */
[C---:B------:R-:W-:Y:S01]  /*1bff0*/  IMAD R21, R20.reuse, 0x2, R17 ;  /* 0x0000000214157824 */ /* 0x040fe200078e0211 */
[----:B------:R-:W-:Y:S01]  /*1c000*/  PRMT R7, R25, 0x7632, R7 ;  /* 0x0000763219077816 */ /* 0x000fe20000000007 */
[----:B------:R0:W-:Y:S02]  /*1c010*/  @P1 STG.E.U16 [R4.64], R6 ;  /* 0x0000000604001986 */ /* 0x0001e4000c101506 */
[----:B------:R-:W-:Y:S02]  /*1c020*/  IMAD R25, R20, 0x2, R21 ;  /* 0x0000000214197824 */ /* 0x000fe400078e0215 */
[----:B------:R1:W-:Y:S01]  /*1c030*/  @P2 STG.E.U16 [R8.64], R7 ;  /* 0x0000000708002986 */ /* 0x0003e2000c101506 */
[----:B0-----:R-:W-:-:S04]  /*1c040*/  LEA R4, P1, R3, R0, 0x1 ;  /* 0x0000000003047211 */ /* 0x001fc800078208ff */
[----:B------:R-:W-:Y:S01]  /*1c050*/  LEA.HI.X.SX32 R5, R3, R2, 0x1, P1 ;  /* 0x0000000203057211 */ /* 0x000fe200008f0eff */
[----:B------:R-:W-:Y:S01]  /*1c060*/  IMAD R3, R20, 0x2, R25 ;  /* 0x0000000214037824 */ /* 0x000fe200078e0219 */
[-C--:B-1----:R-:W-:Y:S02]  /*1c070*/  LEA R8, P1, R17, R0.reuse, 0x1 ;  /* 0x0000000011087211 */ /* 0x082fe400078208ff */
[-C--:B------:R-:W-:Y:S02]  /*1c080*/  LEA R12, P2, R13, R0.reuse, 0x1 ;  /* 0x000000000d0c7211 */ /* 0x080fe400078408ff */
[----:B------:R-:W-:Y:S02]  /*1c090*/  LEA R20, P6, R21, R0, 0x1 ;  /* 0x0000000015147211 */ /* 0x000fe400078c08ff */
[-C--:B------:R-:W-:Y:S02]  /*1c0a0*/  LEA.HI.X.SX32 R9, R17, R2.reuse, 0x1, P1 ;  /* 0x0000000211097211 */ /* 0x080fe400008f0eff */
[----:B------:R-:W-:-:S02]  /*1c0b0*/  LEA.HI.X.SX32 R13, R13, R2, 0x1, P2 ;  /* 0x000000020d0d7211 */ /* 0x000fc400010f0eff */
[----:B------:R-:W-:Y:S02]  /*1c0c0*/  LEA.HI.X.SX32 R21, R21, R2, 0x1, P6 ;  /* 0x0000000215157211 */ /* 0x000fe400030f0eff */
[----:B------:R-:W-:Y:S02]  /*1c0d0*/  PRMT R6, R7, 0x7632, R6 ;  /* 0x0000763207067816 */ /* 0x000fe40000000006 */
[----:B------:R-:W-:Y:S02]  /*1c0e0*/  PRMT R11, R11, 0x7632, R11 ;  /* 0x000076320b0b7816 */ /* 0x000fe4000000000b */
[----:B------:R-:W-:Y:S02]  /*1c0f0*/  PRMT R10, R15, 0x7632, R10 ;  /* 0x000076320f0a7816 */ /* 0x000fe4000000000a */
[----:B------:R-:W-:Y:S02]  /*1c100*/  PRMT R19, R19, 0x7632, R19 ;  /* 0x0000763213137816 */ /* 0x000fe40000000013 */
[----:B--2---:R-:W-:-:S02]  /*1c110*/  ISETP.LT.AND P3, PT, R16, c[0x0][0x17c], !P0 ;  /* 0x00005f0010007a0c */ /* 0x004fc40004761270 */
[----:B------:R-:W-:-:S04]  /*1c120*/  LEA R16, P1, R3, R0, 0x1 ;  /* 0x0000000003107211 */ /* 0x000fc800078208ff */
[----:B------:R-:W-:Y:S02]  /*1c130*/  LEA.HI.X.SX32 R17, R3, R2, 0x1, P1 ;  /* 0x0000000203117211 */ /* 0x000fe400008f0eff */
[----:B---3--:R-:W-:Y:S02]  /*1c140*/  ISETP.LT.AND P2, PT, R24, c[0x0][0x17c], !P0 ;  /* 0x00005f0018007a0c */ /* 0x008fe40004741270 */
[----:B------:R-:W-:Y:S02]  /*1c150*/  LEA R24, P6, R25, R0, 0x1 ;  /* 0x0000000019187211 */ /* 0x000fe400078c08ff */
[----:B----4-:R-:W-:Y:S02]  /*1c160*/  ISETP.LT.AND P1, PT, R27, c[0x0][0x17c], !P0 ;  /* 0x00005f001b007a0c */ /* 0x010fe40004721270 */
[----:B------:R-:W-:Y:S02]  /*1c170*/  LEA.HI.X.SX32 R25, R25, R2, 0x1, P6 ;  /* 0x0000000219197211 */ /* 0x000fe400030f0eff */
[----:B------:R-:W-:-:S02]  /*1c180*/  ISETP.LT.AND P0, PT, R28, c[0x0][0x17c], !P0 ;  /* 0x00005f001c007a0c */ /* 0x000fc40004701270 */
[----:B------:R-:W-:-:S05]  /*1c190*/  PRMT R2, R29, 0x7632, R2 ;  /* 0x000076321d027816 */ /* 0x000fca0000000002 */
[----:B------:R0:W-:Y:S04]  /*1c1a0*/  @P5 STG.E.U16 [R4.64], R2 ;  /* 0x0000000204005986 */ /* 0x0001e8000c101506 */
[----:B------:R0:W-:Y:S04]  /*1c1b0*/  @P4 STG.E.U16 [R12.64], R6 ;  /* 0x000000060c004986 */ /* 0x0001e8000c101506 */
[----:B------:R0:W-:Y:S04]  /*1c1c0*/  @P3 STG.E.U16 [R8.64], R11 ;  /* 0x0000000b08003986 */ /* 0x0001e8000c101506 */
[----:B------:R0:W-:Y:S04]  /*1c1d0*/  @P2 STG.E.U16 [R20.64], R10 ;  /* 0x0000000a14002986 */ /* 0x0001e8000c101506 */
[----:B------:R0:W-:Y:S01]  /*1c1e0*/  @P1 STG.E.U16 [R24.64], R19 ;  /* 0x0000001318001986 */ /* 0x0001e2000c101506 */
[----:B------:R-:W-:Y:S05]  /*1c1f0*/  @!P0 EXIT ;  /* 0x000000000000894d */ /* 0x000fea0003800000 */
[----:B0-----:R-:W-:-:S05]  /*1c200*/  PRMT R8, R23, 0x7632, R8 ;  /* 0x0000763217087816 */ /* 0x001fca0000000008 */
[----:B------:R-:W-:Y:S01]  /*1c210*/  STG.E.U16 [R16.64], R8 ;  /* 0x0000000810007986 */ /* 0x000fe2000c101506 */
[----:B------:R-:W-:Y:S05]  /*1c220*/  EXIT ;  /* 0x000000000000794d */ /* 0x000fea0003800000 */
.L_x_4:
[----:B------:R-:W-:-:S00]  /*1c230*/  BRA `(.L_x_4) ;  /* 0xfffffff000007947 */ /* 0x000fc0000383ffff */
[----:B------:R-:W-:-:S00]  /*1c240*/  NOP ;  /* 0x0000000000007918 */ /* 0x000fc00000000000 */
        /* <DEDUP_REMOVED lines=11> */
.L_x_5:


//--------------------- .nv.shared.matmul_kernel  --------------------------
	.section	.nv.shared.matmul_kernel,"aw",@nobits
	.sectionflags	@""
	.align	16
